//
// Generated by NVIDIA NVVM Compiler
//
// Compiler Build ID: CL-36424714
// Cuda compilation tools, release 13.0, V13.0.88
// Based on NVVM 20.0.0
//

.version 9.0
.target sm_100
.address_size 64

	// .globl	_Z15computarDigitosPjPhii
// _ZZ16histogramaKernelPhPiiE9histLocal has been demoted
// _ZZN3cub18CUB_300001_SM_10006detail4scan16DeviceScanKernelINS2_10policy_hubIiiijN4cuda3std3__44plusIvEEE10Policy1000EN6thrust24THRUST_300001_SM_1000_NS10device_ptrIiEESF_NS0_13ScanTileStateIiLb1EEES9_NS1_10InputValueIiPiEEjiLb0EiEEvT0_T1_T2_iT3_T4_T5_E12temp_storage has been demoted
// _ZZN3cub18CUB_300001_SM_10006detail4scan16DeviceScanKernelINS2_10policy_hubIiiimN4cuda3std3__44plusIvEEE10Policy1000EN6thrust24THRUST_300001_SM_1000_NS10device_ptrIiEESF_NS0_13ScanTileStateIiLb1EEES9_NS1_10InputValueIiPiEEmiLb0EiEEvT0_T1_T2_iT3_T4_T5_E12temp_storage has been demoted
.global .align 1 .b8 _ZN34_INTERNAL_a3f540d2_4_k_cu_31e8755d4cuda3std3__45__cpo5beginE[1];
.global .align 1 .b8 _ZN34_INTERNAL_a3f540d2_4_k_cu_31e8755d4cuda3std3__45__cpo3endE[1];
.global .align 1 .b8 _ZN34_INTERNAL_a3f540d2_4_k_cu_31e8755d4cuda3std3__45__cpo6cbeginE[1];
.global .align 1 .b8 _ZN34_INTERNAL_a3f540d2_4_k_cu_31e8755d4cuda3std3__45__cpo4cendE[1];
.global .align 1 .b8 _ZN34_INTERNAL_a3f540d2_4_k_cu_31e8755d4cuda3std3__45__cpo6rbeginE[1];
.global .align 1 .b8 _ZN34_INTERNAL_a3f540d2_4_k_cu_31e8755d4cuda3std3__45__cpo4rendE[1];
.global .align 1 .b8 _ZN34_INTERNAL_a3f540d2_4_k_cu_31e8755d4cuda3std3__45__cpo7crbeginE[1];
.global .align 1 .b8 _ZN34_INTERNAL_a3f540d2_4_k_cu_31e8755d4cuda3std3__45__cpo5crendE[1];
.global .align 1 .b8 _ZN34_INTERNAL_a3f540d2_4_k_cu_31e8755d4cuda3std3__436_GLOBAL__N__a3f540d2_4_k_cu_31e8755d6ignoreE[1];
.global .align 1 .b8 _ZN34_INTERNAL_a3f540d2_4_k_cu_31e8755d4cuda3std3__419piecewise_constructE[1];
.global .align 1 .b8 _ZN34_INTERNAL_a3f540d2_4_k_cu_31e8755d4cuda3std3__48in_placeE[1];
.global .align 1 .b8 _ZN34_INTERNAL_a3f540d2_4_k_cu_31e8755d4cuda3std3__420unreachable_sentinelE[1];
.global .align 1 .b8 _ZN34_INTERNAL_a3f540d2_4_k_cu_31e8755d4cuda3std3__47nulloptE[1];
.global .align 1 .b8 _ZN34_INTERNAL_a3f540d2_4_k_cu_31e8755d4cuda3std3__48unexpectE[1];
.global .align 1 .b8 _ZN34_INTERNAL_a3f540d2_4_k_cu_31e8755d4cuda3std6ranges3__45__cpo4swapE[1];
.global .align 1 .b8 _ZN34_INTERNAL_a3f540d2_4_k_cu_31e8755d4cuda3std6ranges3__45__cpo9iter_moveE[1];
.global .align 1 .b8 _ZN34_INTERNAL_a3f540d2_4_k_cu_31e8755d4cuda3std6ranges3__45__cpo5beginE[1];
.global .align 1 .b8 _ZN34_INTERNAL_a3f540d2_4_k_cu_31e8755d4cuda3std6ranges3__45__cpo3endE[1];
.global .align 1 .b8 _ZN34_INTERNAL_a3f540d2_4_k_cu_31e8755d4cuda3std6ranges3__45__cpo6cbeginE[1];
.global .align 1 .b8 _ZN34_INTERNAL_a3f540d2_4_k_cu_31e8755d4cuda3std6ranges3__45__cpo4cendE[1];
.global .align 1 .b8 _ZN34_INTERNAL_a3f540d2_4_k_cu_31e8755d4cuda3std6ranges3__45__cpo7advanceE[1];
.global .align 1 .b8 _ZN34_INTERNAL_a3f540d2_4_k_cu_31e8755d4cuda3std6ranges3__45__cpo9iter_swapE[1];
.global .align 1 .b8 _ZN34_INTERNAL_a3f540d2_4_k_cu_31e8755d4cuda3std6ranges3__45__cpo4nextE[1];
.global .align 1 .b8 _ZN34_INTERNAL_a3f540d2_4_k_cu_31e8755d4cuda3std6ranges3__45__cpo4prevE[1];
.global .align 1 .b8 _ZN34_INTERNAL_a3f540d2_4_k_cu_31e8755d4cuda3std6ranges3__45__cpo4dataE[1];
.global .align 1 .b8 _ZN34_INTERNAL_a3f540d2_4_k_cu_31e8755d4cuda3std6ranges3__45__cpo5cdataE[1];
.global .align 1 .b8 _ZN34_INTERNAL_a3f540d2_4_k_cu_31e8755d4cuda3std6ranges3__45__cpo4sizeE[1];
.global .align 1 .b8 _ZN34_INTERNAL_a3f540d2_4_k_cu_31e8755d4cuda3std6ranges3__45__cpo5ssizeE[1];
.global .align 1 .b8 _ZN34_INTERNAL_a3f540d2_4_k_cu_31e8755d4cuda3std6ranges3__45__cpo8distanceE[1];
.global .align 1 .b8 _ZN34_INTERNAL_a3f540d2_4_k_cu_31e8755d6thrust24THRUST_300001_SM_1000_NS8cuda_cub3parE[1];
.global .align 1 .b8 _ZN34_INTERNAL_a3f540d2_4_k_cu_31e8755d6thrust24THRUST_300001_SM_1000_NS8cuda_cub10par_nosyncE[1];
.global .align 1 .b8 _ZN34_INTERNAL_a3f540d2_4_k_cu_31e8755d6thrust24THRUST_300001_SM_1000_NS6system6detail10sequential3seqE[1];
.global .align 1 .b8 _ZN34_INTERNAL_a3f540d2_4_k_cu_31e8755d6thrust24THRUST_300001_SM_1000_NS12placeholders2_1E[1];
.global .align 1 .b8 _ZN34_INTERNAL_a3f540d2_4_k_cu_31e8755d6thrust24THRUST_300001_SM_1000_NS12placeholders2_2E[1];
.global .align 1 .b8 _ZN34_INTERNAL_a3f540d2_4_k_cu_31e8755d6thrust24THRUST_300001_SM_1000_NS12placeholders2_3E[1];
.global .align 1 .b8 _ZN34_INTERNAL_a3f540d2_4_k_cu_31e8755d6thrust24THRUST_300001_SM_1000_NS12placeholders2_4E[1];
.global .align 1 .b8 _ZN34_INTERNAL_a3f540d2_4_k_cu_31e8755d6thrust24THRUST_300001_SM_1000_NS12placeholders2_5E[1];
.global .align 1 .b8 _ZN34_INTERNAL_a3f540d2_4_k_cu_31e8755d6thrust24THRUST_300001_SM_1000_NS12placeholders2_6E[1];
.global .align 1 .b8 _ZN34_INTERNAL_a3f540d2_4_k_cu_31e8755d6thrust24THRUST_300001_SM_1000_NS12placeholders2_7E[1];
.global .align 1 .b8 _ZN34_INTERNAL_a3f540d2_4_k_cu_31e8755d6thrust24THRUST_300001_SM_1000_NS12placeholders2_8E[1];
.global .align 1 .b8 _ZN34_INTERNAL_a3f540d2_4_k_cu_31e8755d6thrust24THRUST_300001_SM_1000_NS12placeholders2_9E[1];
.global .align 1 .b8 _ZN34_INTERNAL_a3f540d2_4_k_cu_31e8755d6thrust24THRUST_300001_SM_1000_NS12placeholders3_10E[1];
.global .align 1 .b8 _ZN34_INTERNAL_a3f540d2_4_k_cu_31e8755d6thrust24THRUST_300001_SM_1000_NS3seqE[1];

.visible .entry _Z15computarDigitosPjPhii(
	.param .u64 .ptr .align 1 _Z15computarDigitosPjPhii_param_0,
	.param .u64 .ptr .align 1 _Z15computarDigitosPjPhii_param_1,
	.param .u32 _Z15computarDigitosPjPhii_param_2,
	.param .u32 _Z15computarDigitosPjPhii_param_3
)
{
	.reg .pred 	%p<2>;
	.reg .b32 	%r<9>;
	.reg .b64 	%rd<9>;

	ld.param.u64 	%rd1, [_Z15computarDigitosPjPhii_param_0];
	ld.param.u64 	%rd2, [_Z15computarDigitosPjPhii_param_1];
	ld.param.u32 	%r2, [_Z15computarDigitosPjPhii_param_2];
	ld.param.u32 	%r3, [_Z15computarDigitosPjPhii_param_3];
	mov.u32 	%r4, %ctaid.x;
	mov.u32 	%r5, %ntid.x;
	mov.u32 	%r6, %tid.x;
	mad.lo.s32 	%r1, %r4, %r5, %r6;
	setp.ge.s32 	%p1, %r1, %r3;
	@%p1 bra 	$L__BB0_2;
	cvta.to.global.u64 	%rd3, %rd1;
	cvta.to.global.u64 	%rd4, %rd2;
	cvt.s64.s32 	%rd5, %r1;
	mul.wide.s32 	%rd6, %r1, 4;
	add.s64 	%rd7, %rd3, %rd6;
	ld.global.u32 	%r7, [%rd7];
	shr.u32 	%r8, %r7, %r2;
	add.s64 	%rd8, %rd4, %rd5;
	st.global.u8 	[%rd8], %r8;
$L__BB0_2:
	ret;

}
	// .globl	_Z16histogramaKernelPhPii
.visible .entry _Z16histogramaKernelPhPii(
	.param .u64 .ptr .align 1 _Z16histogramaKernelPhPii_param_0,
	.param .u64 .ptr .align 1 _Z16histogramaKernelPhPii_param_1,
	.param .u32 _Z16histogramaKernelPhPii_param_2
)
{
	.reg .pred 	%p<4>;
	.reg .b16 	%rs<2>;
	.reg .b32 	%r<16>;
	.reg .b64 	%rd<9>;
	// demoted variable
	.shared .align 4 .b8 _ZZ16histogramaKernelPhPiiE9histLocal[1024];
	ld.param.u64 	%rd1, [_Z16histogramaKernelPhPii_param_0];
	ld.param.u64 	%rd2, [_Z16histogramaKernelPhPii_param_1];
	ld.param.u32 	%r4, [_Z16histogramaKernelPhPii_param_2];
	mov.u32 	%r1, %tid.x;
	setp.gt.u32 	%p1, %r1, 255;
	shl.b32 	%r5, %r1, 2;
	mov.u32 	%r6, _ZZ16histogramaKernelPhPiiE9histLocal;
	add.s32 	%r2, %r6, %r5;
	@%p1 bra 	$L__BB1_2;
	mov.b32 	%r7, 0;
	st.shared.u32 	[%r2], %r7;
$L__BB1_2:
	bar.sync 	0;
	mov.u32 	%r8, %ctaid.x;
	mov.u32 	%r9, %ntid.x;
	mad.lo.s32 	%r3, %r8, %r9, %r1;
	setp.ge.s32 	%p2, %r3, %r4;
	@%p2 bra 	$L__BB1_4;
	cvt.s64.s32 	%rd3, %r3;
	cvta.to.global.u64 	%rd4, %rd1;
	add.s64 	%rd5, %rd4, %rd3;
	ld.global.u8 	%rs1, [%rd5];
	mul.wide.u16 	%r10, %rs1, 4;
	add.s32 	%r12, %r6, %r10;
	atom.shared.add.u32 	%r13, [%r12], 1;
$L__BB1_4:
	setp.gt.u32 	%p3, %r1, 255;
	bar.sync 	0;
	@%p3 bra 	$L__BB1_6;
	cvta.to.global.u64 	%rd6, %rd2;
	mul.wide.u32 	%rd7, %r1, 4;
	add.s64 	%rd8, %rd6, %rd7;
	ld.shared.u32 	%r14, [%r2];
	atom.global.add.u32 	%r15, [%rd8], %r14;
$L__BB1_6:
	ret;

}
	// .globl	_Z15reordenarKernelPjPhPiS1_S_i
.visible .entry _Z15reordenarKernelPjPhPiS1_S_i(
	.param .u64 .ptr .align 1 _Z15reordenarKernelPjPhPiS1_S_i_param_0,
	.param .u64 .ptr .align 1 _Z15reordenarKernelPjPhPiS1_S_i_param_1,
	.param .u64 .ptr .align 1 _Z15reordenarKernelPjPhPiS1_S_i_param_2,
	.param .u64 .ptr .align 1 _Z15reordenarKernelPjPhPiS1_S_i_param_3,
	.param .u64 .ptr .align 1 _Z15reordenarKernelPjPhPiS1_S_i_param_4,
	.param .u32 _Z15reordenarKernelPjPhPiS1_S_i_param_5
)
{
	.reg .pred 	%p<2>;
	.reg .b32 	%r<11>;
	.reg .b64 	%rd<20>;

	ld.param.u64 	%rd1, [_Z15reordenarKernelPjPhPiS1_S_i_param_0];
	ld.param.u64 	%rd2, [_Z15reordenarKernelPjPhPiS1_S_i_param_1];
	ld.param.u64 	%rd3, [_Z15reordenarKernelPjPhPiS1_S_i_param_2];
	ld.param.u64 	%rd4, [_Z15reordenarKernelPjPhPiS1_S_i_param_3];
	ld.param.u64 	%rd5, [_Z15reordenarKernelPjPhPiS1_S_i_param_4];
	ld.param.u32 	%r2, [_Z15reordenarKernelPjPhPiS1_S_i_param_5];
	mov.u32 	%r3, %ctaid.x;
	mov.u32 	%r4, %ntid.x;
	mov.u32 	%r5, %tid.x;
	mad.lo.s32 	%r1, %r3, %r4, %r5;
	setp.ge.s32 	%p1, %r1, %r2;
	@%p1 bra 	$L__BB2_2;
	cvta.to.global.u64 	%rd6, %rd2;
	cvta.to.global.u64 	%rd7, %rd4;
	cvta.to.global.u64 	%rd8, %rd1;
	cvta.to.global.u64 	%rd9, %rd3;
	cvta.to.global.u64 	%rd10, %rd5;
	cvt.s64.s32 	%rd11, %r1;
	add.s64 	%rd12, %rd6, %rd11;
	ld.global.u8 	%r6, [%rd12];
	mul.wide.u32 	%rd13, %r6, 4;
	add.s64 	%rd14, %rd7, %rd13;
	atom.global.add.u32 	%r7, [%rd14], 1;
	mul.wide.s32 	%rd15, %r1, 4;
	add.s64 	%rd16, %rd8, %rd15;
	ld.global.u32 	%r8, [%rd16];
	add.s64 	%rd17, %rd9, %rd13;
	ld.global.u32 	%r9, [%rd17];
	add.s32 	%r10, %r9, %r7;
	mul.wide.s32 	%rd18, %r10, 4;
	add.s64 	%rd19, %rd10, %rd18;
	st.global.u32 	[%rd19], %r8;
$L__BB2_2:
	ret;

}
	// .globl	_ZN3cub18CUB_300001_SM_10006detail11EmptyKernelIvEEvv
.visible .entry _ZN3cub18CUB_300001_SM_10006detail11EmptyKernelIvEEvv()
{


	ret;

}
	// .globl	_ZN3cub18CUB_300001_SM_10006detail4scan20DeviceScanInitKernelINS0_13ScanTileStateIiLb1EEEEEvT_i
.visible .entry _ZN3cub18CUB_300001_SM_10006detail4scan20DeviceScanInitKernelINS0_13ScanTileStateIiLb1EEEEEvT_i(
	.param .align 8 .b8 _ZN3cub18CUB_300001_SM_10006detail4scan20DeviceScanInitKernelINS0_13ScanTileStateIiLb1EEEEEvT_i_param_0[8],
	.param .u32 _ZN3cub18CUB_300001_SM_10006detail4scan20DeviceScanInitKernelINS0_13ScanTileStateIiLb1EEEEEvT_i_param_1
)
{
	.reg .pred 	%p<5>;
	.reg .b32 	%r<10>;
	.reg .b64 	%rd<7>;

	ld.param.u64 	%rd2, [_ZN3cub18CUB_300001_SM_10006detail4scan20DeviceScanInitKernelINS0_13ScanTileStateIiLb1EEEEEvT_i_param_0];
	ld.param.u32 	%r4, [_ZN3cub18CUB_300001_SM_10006detail4scan20DeviceScanInitKernelINS0_13ScanTileStateIiLb1EEEEEvT_i_param_1];
	cvta.to.global.u64 	%rd1, %rd2;
	mov.u32 	%r1, %ctaid.x;
	mov.u32 	%r5, %ntid.x;
	mov.u32 	%r2, %tid.x;
	mad.lo.s32 	%r3, %r1, %r5, %r2;
	setp.ge.s32 	%p1, %r3, %r4;
	@%p1 bra 	$L__BB4_2;
	mul.wide.s32 	%rd3, %r3, 8;
	add.s64 	%rd4, %rd1, %rd3;
	mov.b32 	%r6, 0;
	mov.b32 	%r7, 99;
	st.global.v2.u32 	[%rd4+256], {%r7, %r6};
$L__BB4_2:
	setp.ne.s32 	%p2, %r1, 0;
	setp.gt.u32 	%p3, %r2, 31;
	or.pred  	%p4, %p2, %p3;
	@%p4 bra 	$L__BB4_4;
	mul.wide.u32 	%rd5, %r2, 8;
	add.s64 	%rd6, %rd1, %rd5;
	mov.b32 	%r9, 0;
	st.global.v2.u32 	[%rd6], {%r9, %r9};
$L__BB4_4:
	ret;

}
	// .globl	_ZN3cub18CUB_300001_SM_10006detail4scan16DeviceScanKernelINS2_10policy_hubIiiijN4cuda3std3__44plusIvEEE10Policy1000EN6thrust24THRUST_300001_SM_1000_NS10device_ptrIiEESF_NS0_13ScanTileStateIiLb1EEES9_NS1_10InputValueIiPiEEjiLb0EiEEvT0_T1_T2_iT3_T4_T5_
.visible .entry _ZN3cub18CUB_300001_SM_10006detail4scan16DeviceScanKernelINS2_10policy_hubIiiijN4cuda3std3__44plusIvEEE10Policy1000EN6thrust24THRUST_300001_SM_1000_NS10device_ptrIiEESF_NS0_13ScanTileStateIiLb1EEES9_NS1_10InputValueIiPiEEjiLb0EiEEvT0_T1_T2_iT3_T4_T5_(
	.param .align 8 .b8 _ZN3cub18CUB_300001_SM_10006detail4scan16DeviceScanKernelINS2_10policy_hubIiiijN4cuda3std3__44plusIvEEE10Policy1000EN6thrust24THRUST_300001_SM_1000_NS10device_ptrIiEESF_NS0_13ScanTileStateIiLb1EEES9_NS1_10InputValueIiPiEEjiLb0EiEEvT0_T1_T2_iT3_T4_T5__param_0[8],
	.param .align 8 .b8 _ZN3cub18CUB_300001_SM_10006detail4scan16DeviceScanKernelINS2_10policy_hubIiiijN4cuda3std3__44plusIvEEE10Policy1000EN6thrust24THRUST_300001_SM_1000_NS10device_ptrIiEESF_NS0_13ScanTileStateIiLb1EEES9_NS1_10InputValueIiPiEEjiLb0EiEEvT0_T1_T2_iT3_T4_T5__param_1[8],
	.param .align 8 .b8 _ZN3cub18CUB_300001_SM_10006detail4scan16DeviceScanKernelINS2_10policy_hubIiiijN4cuda3std3__44plusIvEEE10Policy1000EN6thrust24THRUST_300001_SM_1000_NS10device_ptrIiEESF_NS0_13ScanTileStateIiLb1EEES9_NS1_10InputValueIiPiEEjiLb0EiEEvT0_T1_T2_iT3_T4_T5__param_2[8],
	.param .u32 _ZN3cub18CUB_300001_SM_10006detail4scan16DeviceScanKernelINS2_10policy_hubIiiijN4cuda3std3__44plusIvEEE10Policy1000EN6thrust24THRUST_300001_SM_1000_NS10device_ptrIiEESF_NS0_13ScanTileStateIiLb1EEES9_NS1_10InputValueIiPiEEjiLb0EiEEvT0_T1_T2_iT3_T4_T5__param_3,
	.param .align 1 .b8 _ZN3cub18CUB_300001_SM_10006detail4scan16DeviceScanKernelINS2_10policy_hubIiiijN4cuda3std3__44plusIvEEE10Policy1000EN6thrust24THRUST_300001_SM_1000_NS10device_ptrIiEESF_NS0_13ScanTileStateIiLb1EEES9_NS1_10InputValueIiPiEEjiLb0EiEEvT0_T1_T2_iT3_T4_T5__param_4[1],
	.param .align 8 .b8 _ZN3cub18CUB_300001_SM_10006detail4scan16DeviceScanKernelINS2_10policy_hubIiiijN4cuda3std3__44plusIvEEE10Policy1000EN6thrust24THRUST_300001_SM_1000_NS10device_ptrIiEESF_NS0_13ScanTileStateIiLb1EEES9_NS1_10InputValueIiPiEEjiLb0EiEEvT0_T1_T2_iT3_T4_T5__param_5[16],
	.param .u32 _ZN3cub18CUB_300001_SM_10006detail4scan16DeviceScanKernelINS2_10policy_hubIiiijN4cuda3std3__44plusIvEEE10Policy1000EN6thrust24THRUST_300001_SM_1000_NS10device_ptrIiEESF_NS0_13ScanTileStateIiLb1EEES9_NS1_10InputValueIiPiEEjiLb0EiEEvT0_T1_T2_iT3_T4_T5__param_6
)
.maxntid 384
{
	.reg .pred 	%p<160>;
	.reg .b16 	%rs<3>;
	.reg .b32 	%r<1050>;
	.reg .b64 	%rd<58>;
	// demoted variable
	.shared .align 16 .b8 _ZZN3cub18CUB_300001_SM_10006detail4scan16DeviceScanKernelINS2_10policy_hubIiiijN4cuda3std3__44plusIvEEE10Policy1000EN6thrust24THRUST_300001_SM_1000_NS10device_ptrIiEESF_NS0_13ScanTileStateIiLb1EEES9_NS1_10InputValueIiPiEEjiLb0EiEEvT0_T1_T2_iT3_T4_T5_E12temp_storage[33808];
	ld.param.u32 	%r239, [_ZN3cub18CUB_300001_SM_10006detail4scan16DeviceScanKernelINS2_10policy_hubIiiijN4cuda3std3__44plusIvEEE10Policy1000EN6thrust24THRUST_300001_SM_1000_NS10device_ptrIiEESF_NS0_13ScanTileStateIiLb1EEES9_NS1_10InputValueIiPiEEjiLb0EiEEvT0_T1_T2_iT3_T4_T5__param_5];
	bfe.u32 	%r240, %r239, 0, 8;
	cvt.u16.u32 	%rs1, %r240;
	and.b16  	%rs2, %rs1, 255;
	ld.param.u64 	%rd16, [_ZN3cub18CUB_300001_SM_10006detail4scan16DeviceScanKernelINS2_10policy_hubIiiijN4cuda3std3__44plusIvEEE10Policy1000EN6thrust24THRUST_300001_SM_1000_NS10device_ptrIiEESF_NS0_13ScanTileStateIiLb1EEES9_NS1_10InputValueIiPiEEjiLb0EiEEvT0_T1_T2_iT3_T4_T5__param_2];
	ld.param.u64 	%rd15, [_ZN3cub18CUB_300001_SM_10006detail4scan16DeviceScanKernelINS2_10policy_hubIiiijN4cuda3std3__44plusIvEEE10Policy1000EN6thrust24THRUST_300001_SM_1000_NS10device_ptrIiEESF_NS0_13ScanTileStateIiLb1EEES9_NS1_10InputValueIiPiEEjiLb0EiEEvT0_T1_T2_iT3_T4_T5__param_1];
	ld.param.u64 	%rd14, [_ZN3cub18CUB_300001_SM_10006detail4scan16DeviceScanKernelINS2_10policy_hubIiiijN4cuda3std3__44plusIvEEE10Policy1000EN6thrust24THRUST_300001_SM_1000_NS10device_ptrIiEESF_NS0_13ScanTileStateIiLb1EEES9_NS1_10InputValueIiPiEEjiLb0EiEEvT0_T1_T2_iT3_T4_T5__param_0];
	ld.param.u64 	%rd1, [_ZN3cub18CUB_300001_SM_10006detail4scan16DeviceScanKernelINS2_10policy_hubIiiijN4cuda3std3__44plusIvEEE10Policy1000EN6thrust24THRUST_300001_SM_1000_NS10device_ptrIiEESF_NS0_13ScanTileStateIiLb1EEES9_NS1_10InputValueIiPiEEjiLb0EiEEvT0_T1_T2_iT3_T4_T5__param_5+8];
	ld.param.u32 	%r238, [_ZN3cub18CUB_300001_SM_10006detail4scan16DeviceScanKernelINS2_10policy_hubIiiijN4cuda3std3__44plusIvEEE10Policy1000EN6thrust24THRUST_300001_SM_1000_NS10device_ptrIiEESF_NS0_13ScanTileStateIiLb1EEES9_NS1_10InputValueIiPiEEjiLb0EiEEvT0_T1_T2_iT3_T4_T5__param_6];
	setp.eq.s16 	%p1, %rs2, 0;
	@%p1 bra 	$L__BB5_2;
	cvta.to.global.u64 	%rd17, %rd1;
	ld.global.u32 	%r997, [%rd17];
	bra.uni 	$L__BB5_3;
$L__BB5_2:
	cvt.u32.u64 	%r997, %rd1;
$L__BB5_3:
	ld.param.u32 	%r995, [_ZN3cub18CUB_300001_SM_10006detail4scan16DeviceScanKernelINS2_10policy_hubIiiijN4cuda3std3__44plusIvEEE10Policy1000EN6thrust24THRUST_300001_SM_1000_NS10device_ptrIiEESF_NS0_13ScanTileStateIiLb1EEES9_NS1_10InputValueIiPiEEjiLb0EiEEvT0_T1_T2_iT3_T4_T5__param_3];
	cvta.to.global.u64 	%rd3, %rd14;
	cvta.to.global.u64 	%rd4, %rd15;
	mov.u32 	%r241, %ctaid.x;
	add.s32 	%r998, %r995, %r241;
	mul.lo.s32 	%r5, %r998, 8448;
	sub.s32 	%r6, %r238, %r5;
	setp.lt.u32 	%p2, %r6, 8449;
	@%p2 bra 	$L__BB5_29;
	cvt.u64.u32 	%rd40, %r5;
	mov.u32 	%r7, %tid.x;
	and.b32  	%r640, %r7, 31;
	and.b32  	%r641, %r7, 992;
	mul.lo.s32 	%r642, %r641, 22;
	or.b32  	%r643, %r642, %r640;
	cvt.u64.u32 	%rd41, %r643;
	add.s64 	%rd5, %rd41, %rd40;
	shl.b64 	%rd42, %rd5, 2;
	add.s64 	%rd43, %rd3, %rd42;
	ld.global.u32 	%r644, [%rd43];
	ld.global.u32 	%r645, [%rd43+128];
	ld.global.u32 	%r646, [%rd43+256];
	ld.global.u32 	%r647, [%rd43+384];
	ld.global.u32 	%r648, [%rd43+512];
	ld.global.u32 	%r649, [%rd43+640];
	ld.global.u32 	%r650, [%rd43+768];
	ld.global.u32 	%r651, [%rd43+896];
	ld.global.u32 	%r652, [%rd43+1024];
	ld.global.u32 	%r653, [%rd43+1152];
	ld.global.u32 	%r654, [%rd43+1280];
	ld.global.u32 	%r655, [%rd43+1408];
	ld.global.u32 	%r656, [%rd43+1536];
	ld.global.u32 	%r657, [%rd43+1664];
	ld.global.u32 	%r658, [%rd43+1792];
	ld.global.u32 	%r659, [%rd43+1920];
	ld.global.u32 	%r660, [%rd43+2048];
	ld.global.u32 	%r661, [%rd43+2176];
	ld.global.u32 	%r662, [%rd43+2304];
	ld.global.u32 	%r663, [%rd43+2432];
	ld.global.u32 	%r664, [%rd43+2560];
	ld.global.u32 	%r665, [%rd43+2688];
	// begin inline asm
	mov.u32 %r639, %laneid;
	// end inline asm
	shr.u32 	%r9, %r7, 5;
	mad.lo.s32 	%r666, %r9, 704, %r639;
	shl.b32 	%r667, %r666, 2;
	mov.u32 	%r668, _ZZN3cub18CUB_300001_SM_10006detail4scan16DeviceScanKernelINS2_10policy_hubIiiijN4cuda3std3__44plusIvEEE10Policy1000EN6thrust24THRUST_300001_SM_1000_NS10device_ptrIiEESF_NS0_13ScanTileStateIiLb1EEES9_NS1_10InputValueIiPiEEjiLb0EiEEvT0_T1_T2_iT3_T4_T5_E12temp_storage;
	add.s32 	%r10, %r668, %r667;
	st.shared.u32 	[%r10], %r644;
	st.shared.u32 	[%r10+128], %r645;
	st.shared.u32 	[%r10+256], %r646;
	st.shared.u32 	[%r10+384], %r647;
	st.shared.u32 	[%r10+512], %r648;
	st.shared.u32 	[%r10+640], %r649;
	st.shared.u32 	[%r10+768], %r650;
	st.shared.u32 	[%r10+896], %r651;
	st.shared.u32 	[%r10+1024], %r652;
	st.shared.u32 	[%r10+1152], %r653;
	st.shared.u32 	[%r10+1280], %r654;
	st.shared.u32 	[%r10+1408], %r655;
	st.shared.u32 	[%r10+1536], %r656;
	st.shared.u32 	[%r10+1664], %r657;
	st.shared.u32 	[%r10+1792], %r658;
	st.shared.u32 	[%r10+1920], %r659;
	st.shared.u32 	[%r10+2048], %r660;
	st.shared.u32 	[%r10+2176], %r661;
	st.shared.u32 	[%r10+2304], %r662;
	st.shared.u32 	[%r10+2432], %r663;
	st.shared.u32 	[%r10+2560], %r664;
	st.shared.u32 	[%r10+2688], %r665;
	bar.warp.sync 	-1;
	mad.lo.s32 	%r11, %r639, 84, %r10;
	ld.shared.v2.u32 	{%r12, %r13}, [%r11];
	ld.shared.v2.u32 	{%r14, %r15}, [%r11+8];
	ld.shared.v2.u32 	{%r16, %r17}, [%r11+16];
	ld.shared.v2.u32 	{%r18, %r19}, [%r11+24];
	ld.shared.v2.u32 	{%r20, %r21}, [%r11+32];
	ld.shared.v2.u32 	{%r22, %r23}, [%r11+40];
	ld.shared.v2.u32 	{%r24, %r25}, [%r11+48];
	ld.shared.v2.u32 	{%r26, %r27}, [%r11+56];
	ld.shared.v2.u32 	{%r28, %r29}, [%r11+64];
	ld.shared.v2.u32 	{%r30, %r31}, [%r11+72];
	ld.shared.v2.u32 	{%r32, %r33}, [%r11+80];
	bar.sync 	0;
	setp.ne.s32 	%p104, %r998, 0;
	@%p104 bra 	$L__BB5_9;
	add.s32 	%r890, %r13, %r12;
	add.s32 	%r891, %r14, %r890;
	add.s32 	%r892, %r15, %r891;
	add.s32 	%r893, %r16, %r892;
	add.s32 	%r894, %r17, %r893;
	add.s32 	%r895, %r18, %r894;
	add.s32 	%r896, %r19, %r895;
	add.s32 	%r897, %r20, %r896;
	add.s32 	%r898, %r21, %r897;
	add.s32 	%r899, %r22, %r898;
	add.s32 	%r900, %r23, %r899;
	add.s32 	%r901, %r24, %r900;
	add.s32 	%r902, %r25, %r901;
	add.s32 	%r903, %r26, %r902;
	add.s32 	%r904, %r27, %r903;
	add.s32 	%r905, %r28, %r904;
	add.s32 	%r906, %r29, %r905;
	add.s32 	%r907, %r30, %r906;
	add.s32 	%r908, %r31, %r907;
	add.s32 	%r909, %r32, %r908;
	add.s32 	%r864, %r33, %r909;
	mov.b32 	%r862, 1;
	mov.b32 	%r887, 0;
	mov.b32 	%r889, -1;
	// begin inline asm
	{  .reg .s32 r0;  .reg .pred p;  shfl.sync.up.b32 r0|p, %r864, %r862, %r887, %r889;  @p add.s32 r0, r0, %r864;  mov.s32 %r860, r0;}
	// end inline asm
	mov.b32 	%r868, 2;
	// begin inline asm
	{  .reg .s32 r0;  .reg .pred p;  shfl.sync.up.b32 r0|p, %r860, %r868, %r887, %r889;  @p add.s32 r0, r0, %r860;  mov.s32 %r866, r0;}
	// end inline asm
	mov.b32 	%r874, 4;
	// begin inline asm
	{  .reg .s32 r0;  .reg .pred p;  shfl.sync.up.b32 r0|p, %r866, %r874, %r887, %r889;  @p add.s32 r0, r0, %r866;  mov.s32 %r872, r0;}
	// end inline asm
	mov.b32 	%r880, 8;
	// begin inline asm
	{  .reg .s32 r0;  .reg .pred p;  shfl.sync.up.b32 r0|p, %r872, %r880, %r887, %r889;  @p add.s32 r0, r0, %r872;  mov.s32 %r878, r0;}
	// end inline asm
	mov.b32 	%r886, 16;
	// begin inline asm
	{  .reg .s32 r0;  .reg .pred p;  shfl.sync.up.b32 r0|p, %r878, %r886, %r887, %r889;  @p add.s32 r0, r0, %r878;  mov.s32 %r884, r0;}
	// end inline asm
	setp.ne.s32 	%p146, %r639, 31;
	@%p146 bra 	$L__BB5_7;
	shl.b32 	%r910, %r9, 2;
	add.s32 	%r912, %r668, %r910;
	st.shared.u32 	[%r912+16], %r884;
$L__BB5_7:
	bar.sync 	0;
	ld.shared.v4.u32 	{%r913, %r914, %r915, %r916}, [_ZZN3cub18CUB_300001_SM_10006detail4scan16DeviceScanKernelINS2_10policy_hubIiiijN4cuda3std3__44plusIvEEE10Policy1000EN6thrust24THRUST_300001_SM_1000_NS10device_ptrIiEESF_NS0_13ScanTileStateIiLb1EEES9_NS1_10InputValueIiPiEEjiLb0EiEEvT0_T1_T2_iT3_T4_T5_E12temp_storage+16];
	add.s32 	%r917, %r914, %r913;
	setp.eq.s32 	%p147, %r9, 2;
	selp.b32 	%r918, %r917, %r913, %p147;
	add.s32 	%r919, %r917, %r915;
	setp.eq.s32 	%p148, %r9, 3;
	selp.b32 	%r920, %r919, %r918, %p148;
	add.s32 	%r921, %r919, %r916;
	setp.eq.s32 	%p149, %r9, 4;
	selp.b32 	%r922, %r921, %r920, %p149;
	ld.shared.v4.u32 	{%r923, %r924, %r925, %r926}, [_ZZN3cub18CUB_300001_SM_10006detail4scan16DeviceScanKernelINS2_10policy_hubIiiijN4cuda3std3__44plusIvEEE10Policy1000EN6thrust24THRUST_300001_SM_1000_NS10device_ptrIiEESF_NS0_13ScanTileStateIiLb1EEES9_NS1_10InputValueIiPiEEjiLb0EiEEvT0_T1_T2_iT3_T4_T5_E12temp_storage+32];
	add.s32 	%r927, %r921, %r923;
	setp.eq.s32 	%p150, %r9, 5;
	selp.b32 	%r928, %r927, %r922, %p150;
	add.s32 	%r929, %r927, %r924;
	setp.eq.s32 	%p151, %r9, 6;
	selp.b32 	%r930, %r929, %r928, %p151;
	add.s32 	%r931, %r929, %r925;
	setp.eq.s32 	%p152, %r9, 7;
	selp.b32 	%r932, %r931, %r930, %p152;
	add.s32 	%r933, %r931, %r926;
	setp.eq.s32 	%p153, %r9, 8;
	selp.b32 	%r934, %r933, %r932, %p153;
	ld.shared.v4.u32 	{%r935, %r936, %r937, %r938}, [_ZZN3cub18CUB_300001_SM_10006detail4scan16DeviceScanKernelINS2_10policy_hubIiiijN4cuda3std3__44plusIvEEE10Policy1000EN6thrust24THRUST_300001_SM_1000_NS10device_ptrIiEESF_NS0_13ScanTileStateIiLb1EEES9_NS1_10InputValueIiPiEEjiLb0EiEEvT0_T1_T2_iT3_T4_T5_E12temp_storage+48];
	add.s32 	%r939, %r933, %r935;
	setp.eq.s32 	%p154, %r9, 9;
	selp.b32 	%r940, %r939, %r934, %p154;
	add.s32 	%r941, %r939, %r936;
	setp.eq.s32 	%p155, %r9, 10;
	selp.b32 	%r942, %r941, %r940, %p155;
	add.s32 	%r943, %r941, %r937;
	setp.eq.s32 	%p156, %r9, 11;
	selp.b32 	%r944, %r943, %r942, %p156;
	setp.lt.u32 	%p157, %r7, 32;
	selp.b32 	%r945, 0, %r944, %p157;
	setp.eq.s32 	%p158, %r639, 0;
	sub.s32 	%r946, %r884, %r864;
	selp.b32 	%r947, 0, %r946, %p158;
	add.s32 	%r948, %r947, %r997;
	add.s32 	%r1012, %r948, %r945;
	add.s32 	%r949, %r938, %r997;
	add.s32 	%r37, %r949, %r943;
	setp.ne.s32 	%p159, %r7, 0;
	@%p159 bra 	$L__BB5_28;
	add.s64 	%rd55, %rd16, 256;
	mov.b32 	%r950, 101;
	// begin inline asm
	st.relaxed.gpu.v2.u32 [%rd55], {%r950, %r37};
	// end inline asm
	bra.uni 	$L__BB5_28;
$L__BB5_9:
	add.s32 	%r699, %r13, %r12;
	add.s32 	%r700, %r14, %r699;
	add.s32 	%r701, %r15, %r700;
	add.s32 	%r702, %r16, %r701;
	add.s32 	%r703, %r17, %r702;
	add.s32 	%r704, %r18, %r703;
	add.s32 	%r705, %r19, %r704;
	add.s32 	%r706, %r20, %r705;
	add.s32 	%r707, %r21, %r706;
	add.s32 	%r708, %r22, %r707;
	add.s32 	%r709, %r23, %r708;
	add.s32 	%r710, %r24, %r709;
	add.s32 	%r711, %r25, %r710;
	add.s32 	%r712, %r26, %r711;
	add.s32 	%r713, %r27, %r712;
	add.s32 	%r714, %r28, %r713;
	add.s32 	%r715, %r29, %r714;
	add.s32 	%r716, %r30, %r715;
	add.s32 	%r717, %r31, %r716;
	add.s32 	%r718, %r32, %r717;
	add.s32 	%r673, %r33, %r718;
	mov.b32 	%r671, 1;
	mov.b32 	%r696, 0;
	mov.b32 	%r698, -1;
	// begin inline asm
	{  .reg .s32 r0;  .reg .pred p;  shfl.sync.up.b32 r0|p, %r673, %r671, %r696, %r698;  @p add.s32 r0, r0, %r673;  mov.s32 %r669, r0;}
	// end inline asm
	mov.b32 	%r677, 2;
	// begin inline asm
	{  .reg .s32 r0;  .reg .pred p;  shfl.sync.up.b32 r0|p, %r669, %r677, %r696, %r698;  @p add.s32 r0, r0, %r669;  mov.s32 %r675, r0;}
	// end inline asm
	mov.b32 	%r683, 4;
	// begin inline asm
	{  .reg .s32 r0;  .reg .pred p;  shfl.sync.up.b32 r0|p, %r675, %r683, %r696, %r698;  @p add.s32 r0, r0, %r675;  mov.s32 %r681, r0;}
	// end inline asm
	mov.b32 	%r689, 8;
	// begin inline asm
	{  .reg .s32 r0;  .reg .pred p;  shfl.sync.up.b32 r0|p, %r681, %r689, %r696, %r698;  @p add.s32 r0, r0, %r681;  mov.s32 %r687, r0;}
	// end inline asm
	mov.b32 	%r695, 16;
	// begin inline asm
	{  .reg .s32 r0;  .reg .pred p;  shfl.sync.up.b32 r0|p, %r687, %r695, %r696, %r698;  @p add.s32 r0, r0, %r687;  mov.s32 %r693, r0;}
	// end inline asm
	setp.ne.s32 	%p105, %r639, 31;
	@%p105 bra 	$L__BB5_11;
	shl.b32 	%r719, %r9, 2;
	add.s32 	%r721, %r668, %r719;
	st.shared.u32 	[%r721+16], %r693;
$L__BB5_11:
	sub.s32 	%r722, %r693, %r673;
	bar.sync 	0;
	ld.shared.v4.u32 	{%r723, %r724, %r725, %r726}, [_ZZN3cub18CUB_300001_SM_10006detail4scan16DeviceScanKernelINS2_10policy_hubIiiijN4cuda3std3__44plusIvEEE10Policy1000EN6thrust24THRUST_300001_SM_1000_NS10device_ptrIiEESF_NS0_13ScanTileStateIiLb1EEES9_NS1_10InputValueIiPiEEjiLb0EiEEvT0_T1_T2_iT3_T4_T5_E12temp_storage+16];
	add.s32 	%r727, %r724, %r723;
	setp.eq.s32 	%p106, %r9, 2;
	selp.b32 	%r728, %r727, %r723, %p106;
	add.s32 	%r729, %r727, %r725;
	setp.eq.s32 	%p107, %r9, 3;
	selp.b32 	%r730, %r729, %r728, %p107;
	add.s32 	%r731, %r729, %r726;
	setp.eq.s32 	%p108, %r9, 4;
	selp.b32 	%r732, %r731, %r730, %p108;
	ld.shared.v4.u32 	{%r733, %r734, %r735, %r736}, [_ZZN3cub18CUB_300001_SM_10006detail4scan16DeviceScanKernelINS2_10policy_hubIiiijN4cuda3std3__44plusIvEEE10Policy1000EN6thrust24THRUST_300001_SM_1000_NS10device_ptrIiEESF_NS0_13ScanTileStateIiLb1EEES9_NS1_10InputValueIiPiEEjiLb0EiEEvT0_T1_T2_iT3_T4_T5_E12temp_storage+32];
	add.s32 	%r737, %r731, %r733;
	setp.eq.s32 	%p109, %r9, 5;
	selp.b32 	%r738, %r737, %r732, %p109;
	add.s32 	%r739, %r737, %r734;
	setp.eq.s32 	%p110, %r9, 6;
	selp.b32 	%r740, %r739, %r738, %p110;
	add.s32 	%r741, %r739, %r735;
	setp.eq.s32 	%p111, %r9, 7;
	selp.b32 	%r742, %r741, %r740, %p111;
	add.s32 	%r743, %r741, %r736;
	setp.eq.s32 	%p112, %r9, 8;
	selp.b32 	%r744, %r743, %r742, %p112;
	ld.shared.v4.u32 	{%r745, %r746, %r747, %r748}, [_ZZN3cub18CUB_300001_SM_10006detail4scan16DeviceScanKernelINS2_10policy_hubIiiijN4cuda3std3__44plusIvEEE10Policy1000EN6thrust24THRUST_300001_SM_1000_NS10device_ptrIiEESF_NS0_13ScanTileStateIiLb1EEES9_NS1_10InputValueIiPiEEjiLb0EiEEvT0_T1_T2_iT3_T4_T5_E12temp_storage+48];
	add.s32 	%r749, %r743, %r745;
	setp.eq.s32 	%p113, %r9, 9;
	selp.b32 	%r750, %r749, %r744, %p113;
	add.s32 	%r751, %r749, %r746;
	setp.eq.s32 	%p114, %r9, 10;
	selp.b32 	%r752, %r751, %r750, %p114;
	add.s32 	%r753, %r751, %r747;
	setp.eq.s32 	%p115, %r9, 11;
	selp.b32 	%r754, %r753, %r752, %p115;
	add.s32 	%r40, %r753, %r748;
	setp.gt.u32 	%p116, %r7, 31;
	setp.lt.u32 	%p117, %r7, 32;
	setp.eq.s32 	%p118, %r639, 0;
	selp.b32 	%r755, 0, %r722, %p118;
	add.s32 	%r1011, %r754, %r755;
	selp.b32 	%r42, %r722, %r1011, %p117;
	@%p116 bra 	$L__BB5_27;
	setp.ne.s32 	%p119, %r7, 0;
	mul.wide.s32 	%rd44, %r998, 8;
	add.s64 	%rd6, %rd16, %rd44;
	@%p119 bra 	$L__BB5_14;
	st.shared.u32 	[_ZZN3cub18CUB_300001_SM_10006detail4scan16DeviceScanKernelINS2_10policy_hubIiiijN4cuda3std3__44plusIvEEE10Policy1000EN6thrust24THRUST_300001_SM_1000_NS10device_ptrIiEESF_NS0_13ScanTileStateIiLb1EEES9_NS1_10InputValueIiPiEEjiLb0EiEEvT0_T1_T2_iT3_T4_T5_E12temp_storage+12], %r40;
	add.s64 	%rd45, %rd6, 256;
	mov.b32 	%r756, 100;
	// begin inline asm
	st.relaxed.gpu.v2.u32 [%rd45], {%r756, %r40};
	// end inline asm
$L__BB5_14:
	not.b32 	%r762, %r7;
	add.s32 	%r1006, %r998, %r762;
	mov.b32 	%r758, 830;
	// begin inline asm
	nanosleep.u32 %r758;
	// end inline asm
	mul.wide.s32 	%rd47, %r1006, 8;
	add.s64 	%rd48, %rd16, %rd47;
	add.s64 	%rd46, %rd48, 256;
	// begin inline asm
	ld.relaxed.gpu.v2.u32 {%r1008, %r1000}, [%rd46];
	// end inline asm
	mov.b32 	%r1001, 952;
$L__BB5_15:
	setp.eq.s32 	%p120, %r1008, 99;
	mov.b32 	%r763, -1;
	vote.sync.any.pred 	%p121, %p120, %r763;
	not.pred 	%p122, %p121;
	@%p122 bra 	$L__BB5_17;
	mul.lo.s32 	%r858, %r998, 16807;
	and.b32  	%r998, %r858, 2147483647;
	add.s32 	%r859, %r1001, 1;
	rem.u32 	%r855, %r998, %r859;
	// begin inline asm
	nanosleep.u32 %r855;
	// end inline asm
	shr.u32 	%r1001, %r1001, 1;
	// begin inline asm
	ld.relaxed.gpu.v2.u32 {%r1008, %r1000}, [%rd46];
	// end inline asm
	bra.uni 	$L__BB5_15;
$L__BB5_17:
	setp.eq.s32 	%p123, %r1008, 101;
	mov.b32 	%r790, -1;
	vote.sync.ballot.b32 	%r792, %p123, %r790;
	// begin inline asm
	mov.u32 %r765, %lanemask_ge;
	// end inline asm
	and.b32  	%r793, %r792, %r765;
	or.b32  	%r794, %r793, -2147483648;
	add.s32 	%r795, %r794, -1;
	not.b32 	%r796, %r794;
	and.b32  	%r797, %r796, %r795;
	popc.b32 	%r769, %r797;
	mov.b32 	%r768, 1;
	// begin inline asm
	shfl.sync.down.b32 %r766, %r1000, %r768, %r769, %r790;
	// end inline asm
	setp.lt.s32 	%p125, %r639, %r769;
	selp.b32 	%r798, %r766, 0, %p125;
	add.s32 	%r772, %r798, %r1000;
	mov.b32 	%r773, 2;
	// begin inline asm
	shfl.sync.down.b32 %r771, %r772, %r773, %r769, %r790;
	// end inline asm
	add.s32 	%r57, %r639, 2;
	setp.gt.s32 	%p126, %r57, %r769;
	selp.b32 	%r799, 0, %r771, %p126;
	add.s32 	%r777, %r772, %r799;
	mov.b32 	%r778, 4;
	// begin inline asm
	shfl.sync.down.b32 %r776, %r777, %r778, %r769, %r790;
	// end inline asm
	add.s32 	%r58, %r639, 4;
	setp.gt.s32 	%p127, %r58, %r769;
	selp.b32 	%r800, 0, %r776, %p127;
	add.s32 	%r782, %r777, %r800;
	mov.b32 	%r783, 8;
	// begin inline asm
	shfl.sync.down.b32 %r781, %r782, %r783, %r769, %r790;
	// end inline asm
	add.s32 	%r59, %r639, 8;
	setp.gt.s32 	%p128, %r59, %r769;
	selp.b32 	%r801, 0, %r781, %p128;
	add.s32 	%r787, %r782, %r801;
	mov.b32 	%r788, 16;
	// begin inline asm
	shfl.sync.down.b32 %r786, %r787, %r788, %r769, %r790;
	// end inline asm
	add.s32 	%r60, %r639, 16;
	setp.gt.s32 	%p129, %r60, %r769;
	selp.b32 	%r802, 0, %r786, %p129;
	add.s32 	%r1005, %r787, %r802;
	add.s64 	%rd8, %rd16, 256;
	mov.b32 	%r1002, 952;
$L__BB5_18:
	setp.ne.s32 	%p130, %r1008, 101;
	mov.b32 	%r803, -1;
	vote.sync.all.pred 	%p131, %p130, %r803;
	not.pred 	%p132, %p131;
	@%p132 bra 	$L__BB5_23;
	shr.u32 	%r1002, %r1002, 1;
	mul.wide.s32 	%rd51, %r1006, 8;
	add.s64 	%rd52, %rd8, %rd51;
	add.s64 	%rd50, %rd52, -256;
	// begin inline asm
	ld.relaxed.gpu.v2.u32 {%r1008, %r1009}, [%rd50];
	// end inline asm
	mov.u32 	%r1010, %r1002;
$L__BB5_20:
	setp.eq.s32 	%p136, %r1008, 99;
	mov.b32 	%r811, -1;
	vote.sync.any.pred 	%p137, %p136, %r811;
	not.pred 	%p138, %p137;
	@%p138 bra 	$L__BB5_22;
	mul.lo.s32 	%r853, %r998, 16807;
	and.b32  	%r998, %r853, 2147483647;
	add.s32 	%r854, %r1010, 1;
	rem.u32 	%r850, %r998, %r854;
	// begin inline asm
	nanosleep.u32 %r850;
	// end inline asm
	shr.u32 	%r1010, %r1010, 1;
	// begin inline asm
	ld.relaxed.gpu.v2.u32 {%r1008, %r1009}, [%rd50];
	// end inline asm
	bra.uni 	$L__BB5_20;
$L__BB5_22:
	setp.eq.s32 	%p139, %r1008, 101;
	mov.b32 	%r837, -1;
	vote.sync.ballot.b32 	%r838, %p139, %r837;
	and.b32  	%r839, %r838, %r765;
	or.b32  	%r840, %r839, -2147483648;
	add.s32 	%r841, %r840, -1;
	not.b32 	%r842, %r840;
	and.b32  	%r843, %r842, %r841;
	popc.b32 	%r816, %r843;
	mov.b32 	%r815, 1;
	// begin inline asm
	shfl.sync.down.b32 %r813, %r1009, %r815, %r816, %r837;
	// end inline asm
	setp.lt.s32 	%p141, %r639, %r816;
	selp.b32 	%r844, %r813, 0, %p141;
	add.s32 	%r819, %r844, %r1009;
	mov.b32 	%r820, 2;
	// begin inline asm
	shfl.sync.down.b32 %r818, %r819, %r820, %r816, %r837;
	// end inline asm
	setp.gt.s32 	%p142, %r57, %r816;
	selp.b32 	%r845, 0, %r818, %p142;
	add.s32 	%r824, %r819, %r845;
	mov.b32 	%r825, 4;
	// begin inline asm
	shfl.sync.down.b32 %r823, %r824, %r825, %r816, %r837;
	// end inline asm
	setp.gt.s32 	%p143, %r58, %r816;
	selp.b32 	%r846, 0, %r823, %p143;
	add.s32 	%r829, %r824, %r846;
	mov.b32 	%r830, 8;
	// begin inline asm
	shfl.sync.down.b32 %r828, %r829, %r830, %r816, %r837;
	// end inline asm
	setp.gt.s32 	%p144, %r59, %r816;
	selp.b32 	%r847, 0, %r828, %p144;
	add.s32 	%r834, %r829, %r847;
	mov.b32 	%r835, 16;
	// begin inline asm
	shfl.sync.down.b32 %r833, %r834, %r835, %r816, %r837;
	// end inline asm
	setp.gt.s32 	%p145, %r60, %r816;
	selp.b32 	%r848, 0, %r833, %p145;
	add.s32 	%r849, %r848, %r1005;
	add.s32 	%r1005, %r849, %r834;
	add.s32 	%r1006, %r1006, -32;
	bra.uni 	$L__BB5_18;
$L__BB5_23:
	@%p119 bra 	$L__BB5_25;
	add.s32 	%r806, %r1005, %r40;
	add.s64 	%rd49, %rd6, 256;
	mov.b32 	%r805, 101;
	// begin inline asm
	st.relaxed.gpu.v2.u32 [%rd49], {%r805, %r806};
	// end inline asm
	st.shared.u32 	[_ZZN3cub18CUB_300001_SM_10006detail4scan16DeviceScanKernelINS2_10policy_hubIiiijN4cuda3std3__44plusIvEEE10Policy1000EN6thrust24THRUST_300001_SM_1000_NS10device_ptrIiEESF_NS0_13ScanTileStateIiLb1EEES9_NS1_10InputValueIiPiEEjiLb0EiEEvT0_T1_T2_iT3_T4_T5_E12temp_storage+4], %r1005;
	st.shared.u32 	[_ZZN3cub18CUB_300001_SM_10006detail4scan16DeviceScanKernelINS2_10policy_hubIiiijN4cuda3std3__44plusIvEEE10Policy1000EN6thrust24THRUST_300001_SM_1000_NS10device_ptrIiEESF_NS0_13ScanTileStateIiLb1EEES9_NS1_10InputValueIiPiEEjiLb0EiEEvT0_T1_T2_iT3_T4_T5_E12temp_storage+8], %r806;
$L__BB5_25:
	setp.ne.s32 	%p134, %r639, 0;
	mov.u32 	%r1011, %r42;
	@%p134 bra 	$L__BB5_27;
	st.shared.u32 	[_ZZN3cub18CUB_300001_SM_10006detail4scan16DeviceScanKernelINS2_10policy_hubIiiijN4cuda3std3__44plusIvEEE10Policy1000EN6thrust24THRUST_300001_SM_1000_NS10device_ptrIiEESF_NS0_13ScanTileStateIiLb1EEES9_NS1_10InputValueIiPiEEjiLb0EiEEvT0_T1_T2_iT3_T4_T5_E12temp_storage+76], %r1005;
	mov.u32 	%r1011, %r1005;
$L__BB5_27:
	bar.sync 	0;
	setp.eq.s32 	%p135, %r7, 0;
	ld.shared.u32 	%r807, [_ZZN3cub18CUB_300001_SM_10006detail4scan16DeviceScanKernelINS2_10policy_hubIiiijN4cuda3std3__44plusIvEEE10Policy1000EN6thrust24THRUST_300001_SM_1000_NS10device_ptrIiEESF_NS0_13ScanTileStateIiLb1EEES9_NS1_10InputValueIiPiEEjiLb0EiEEvT0_T1_T2_iT3_T4_T5_E12temp_storage+76];
	selp.b32 	%r808, 0, %r807, %p135;
	add.s32 	%r1012, %r808, %r1011;
$L__BB5_28:
	add.s32 	%r952, %r1012, %r12;
	add.s32 	%r953, %r13, %r952;
	add.s32 	%r954, %r14, %r953;
	add.s32 	%r955, %r15, %r954;
	add.s32 	%r956, %r16, %r955;
	add.s32 	%r957, %r17, %r956;
	add.s32 	%r958, %r18, %r957;
	add.s32 	%r959, %r19, %r958;
	add.s32 	%r960, %r20, %r959;
	add.s32 	%r961, %r21, %r960;
	add.s32 	%r962, %r22, %r961;
	add.s32 	%r963, %r23, %r962;
	add.s32 	%r964, %r24, %r963;
	add.s32 	%r965, %r25, %r964;
	add.s32 	%r966, %r26, %r965;
	add.s32 	%r967, %r27, %r966;
	add.s32 	%r968, %r28, %r967;
	add.s32 	%r969, %r29, %r968;
	add.s32 	%r970, %r30, %r969;
	add.s32 	%r971, %r31, %r970;
	add.s32 	%r972, %r32, %r971;
	bar.sync 	0;
	st.shared.v2.u32 	[%r11], {%r1012, %r952};
	st.shared.v2.u32 	[%r11+8], {%r953, %r954};
	st.shared.v2.u32 	[%r11+16], {%r955, %r956};
	st.shared.v2.u32 	[%r11+24], {%r957, %r958};
	st.shared.v2.u32 	[%r11+32], {%r959, %r960};
	st.shared.v2.u32 	[%r11+40], {%r961, %r962};
	st.shared.v2.u32 	[%r11+48], {%r963, %r964};
	st.shared.v2.u32 	[%r11+56], {%r965, %r966};
	st.shared.v2.u32 	[%r11+64], {%r967, %r968};
	st.shared.v2.u32 	[%r11+72], {%r969, %r970};
	st.shared.v2.u32 	[%r11+80], {%r971, %r972};
	bar.warp.sync 	-1;
	ld.shared.u32 	%r973, [%r10];
	ld.shared.u32 	%r974, [%r10+128];
	ld.shared.u32 	%r975, [%r10+256];
	ld.shared.u32 	%r976, [%r10+384];
	ld.shared.u32 	%r977, [%r10+512];
	ld.shared.u32 	%r978, [%r10+640];
	ld.shared.u32 	%r979, [%r10+768];
	ld.shared.u32 	%r980, [%r10+896];
	ld.shared.u32 	%r981, [%r10+1024];
	ld.shared.u32 	%r982, [%r10+1152];
	ld.shared.u32 	%r983, [%r10+1280];
	ld.shared.u32 	%r984, [%r10+1408];
	ld.shared.u32 	%r985, [%r10+1536];
	ld.shared.u32 	%r986, [%r10+1664];
	ld.shared.u32 	%r987, [%r10+1792];
	ld.shared.u32 	%r988, [%r10+1920];
	ld.shared.u32 	%r989, [%r10+2048];
	ld.shared.u32 	%r990, [%r10+2176];
	ld.shared.u32 	%r991, [%r10+2304];
	ld.shared.u32 	%r992, [%r10+2432];
	ld.shared.u32 	%r993, [%r10+2560];
	ld.shared.u32 	%r994, [%r10+2688];
	add.s64 	%rd57, %rd4, %rd42;
	st.global.u32 	[%rd57], %r973;
	st.global.u32 	[%rd57+128], %r974;
	st.global.u32 	[%rd57+256], %r975;
	st.global.u32 	[%rd57+384], %r976;
	st.global.u32 	[%rd57+512], %r977;
	st.global.u32 	[%rd57+640], %r978;
	st.global.u32 	[%rd57+768], %r979;
	st.global.u32 	[%rd57+896], %r980;
	st.global.u32 	[%rd57+1024], %r981;
	st.global.u32 	[%rd57+1152], %r982;
	st.global.u32 	[%rd57+1280], %r983;
	st.global.u32 	[%rd57+1408], %r984;
	st.global.u32 	[%rd57+1536], %r985;
	st.global.u32 	[%rd57+1664], %r986;
	st.global.u32 	[%rd57+1792], %r987;
	st.global.u32 	[%rd57+1920], %r988;
	st.global.u32 	[%rd57+2048], %r989;
	st.global.u32 	[%rd57+2176], %r990;
	st.global.u32 	[%rd57+2304], %r991;
	st.global.u32 	[%rd57+2432], %r992;
	st.global.u32 	[%rd57+2560], %r993;
	st.global.u32 	[%rd57+2688], %r994;
	bra.uni 	$L__BB5_143;
$L__BB5_29:
	setp.eq.s32 	%p3, %r6, 0;
	@%p3 bra 	$L__BB5_143;
	mul.wide.u32 	%rd18, %r5, 4;
	add.s64 	%rd19, %rd3, %rd18;
	mov.u32 	%r85, %tid.x;
	ld.global.u32 	%r1034, [%rd19];
	and.b32  	%r242, %r85, 31;
	and.b32  	%r243, %r85, 992;
	mul.lo.s32 	%r244, %r243, 22;
	or.b32  	%r87, %r244, %r242;
	setp.ge.u32 	%p4, %r87, %r6;
	shl.b32 	%r245, %r87, 2;
	cvt.u64.u32 	%rd20, %r245;
	add.s64 	%rd10, %rd19, %rd20;
	mov.u32 	%r1013, %r1034;
	@%p4 bra 	$L__BB5_32;
	ld.global.u32 	%r1013, [%rd10];
$L__BB5_32:
	add.s32 	%r90, %r87, 32;
	setp.ge.u32 	%p5, %r90, %r6;
	mov.u32 	%r1014, %r1034;
	@%p5 bra 	$L__BB5_34;
	ld.global.u32 	%r1014, [%rd10+128];
$L__BB5_34:
	add.s32 	%r93, %r87, 64;
	setp.ge.u32 	%p6, %r93, %r6;
	mov.u32 	%r1015, %r1034;
	@%p6 bra 	$L__BB5_36;
	ld.global.u32 	%r1015, [%rd10+256];
$L__BB5_36:
	add.s32 	%r96, %r87, 96;
	setp.ge.u32 	%p7, %r96, %r6;
	mov.u32 	%r1016, %r1034;
	@%p7 bra 	$L__BB5_38;
	ld.global.u32 	%r1016, [%rd10+384];
$L__BB5_38:
	add.s32 	%r246, %r87, 128;
	setp.ge.u32 	%p8, %r246, %r6;
	mov.u32 	%r1017, %r1034;
	@%p8 bra 	$L__BB5_40;
	ld.global.u32 	%r1017, [%rd10+512];
$L__BB5_40:
	add.s32 	%r247, %r87, 160;
	setp.ge.u32 	%p9, %r247, %r6;
	mov.u32 	%r1018, %r1034;
	@%p9 bra 	$L__BB5_42;
	ld.global.u32 	%r1018, [%rd10+640];
$L__BB5_42:
	add.s32 	%r248, %r87, 192;
	setp.ge.u32 	%p10, %r248, %r6;
	mov.u32 	%r1019, %r1034;
	@%p10 bra 	$L__BB5_44;
	ld.global.u32 	%r1019, [%rd10+768];
$L__BB5_44:
	add.s32 	%r249, %r87, 224;
	setp.ge.u32 	%p11, %r249, %r6;
	mov.u32 	%r1020, %r1034;
	@%p11 bra 	$L__BB5_46;
	ld.global.u32 	%r1020, [%rd10+896];
$L__BB5_46:
	add.s32 	%r250, %r87, 256;
	setp.ge.u32 	%p12, %r250, %r6;
	mov.u32 	%r1021, %r1034;
	@%p12 bra 	$L__BB5_48;
	ld.global.u32 	%r1021, [%rd10+1024];
$L__BB5_48:
	add.s32 	%r251, %r87, 288;
	setp.ge.u32 	%p13, %r251, %r6;
	mov.u32 	%r1022, %r1034;
	@%p13 bra 	$L__BB5_50;
	ld.global.u32 	%r1022, [%rd10+1152];
$L__BB5_50:
	add.s32 	%r111, %r87, 320;
	setp.ge.u32 	%p14, %r111, %r6;
	mov.u32 	%r1023, %r1034;
	@%p14 bra 	$L__BB5_52;
	ld.global.u32 	%r1023, [%rd10+1280];
$L__BB5_52:
	add.s32 	%r114, %r87, 352;
	setp.ge.u32 	%p15, %r114, %r6;
	mov.u32 	%r1024, %r1034;
	@%p15 bra 	$L__BB5_54;
	ld.global.u32 	%r1024, [%rd10+1408];
$L__BB5_54:
	add.s32 	%r117, %r87, 384;
	setp.ge.u32 	%p16, %r117, %r6;
	mov.u32 	%r1025, %r1034;
	@%p16 bra 	$L__BB5_56;
	ld.global.u32 	%r1025, [%rd10+1536];
$L__BB5_56:
	add.s32 	%r120, %r87, 416;
	setp.ge.u32 	%p17, %r120, %r6;
	mov.u32 	%r1026, %r1034;
	@%p17 bra 	$L__BB5_58;
	ld.global.u32 	%r1026, [%rd10+1664];
$L__BB5_58:
	add.s32 	%r252, %r87, 448;
	setp.ge.u32 	%p18, %r252, %r6;
	mov.u32 	%r1027, %r1034;
	@%p18 bra 	$L__BB5_60;
	ld.global.u32 	%r1027, [%rd10+1792];
$L__BB5_60:
	add.s32 	%r253, %r87, 480;
	setp.ge.u32 	%p19, %r253, %r6;
	mov.u32 	%r1028, %r1034;
	@%p19 bra 	$L__BB5_62;
	ld.global.u32 	%r1028, [%rd10+1920];
$L__BB5_62:
	add.s32 	%r254, %r87, 512;
	setp.ge.u32 	%p20, %r254, %r6;
	mov.u32 	%r1029, %r1034;
	@%p20 bra 	$L__BB5_64;
	ld.global.u32 	%r1029, [%rd10+2048];
$L__BB5_64:
	add.s32 	%r129, %r87, 544;
	setp.ge.u32 	%p21, %r129, %r6;
	mov.u32 	%r1030, %r1034;
	@%p21 bra 	$L__BB5_66;
	ld.global.u32 	%r1030, [%rd10+2176];
$L__BB5_66:
	add.s32 	%r132, %r87, 576;
	setp.ge.u32 	%p22, %r132, %r6;
	mov.u32 	%r1031, %r1034;
	@%p22 bra 	$L__BB5_68;
	ld.global.u32 	%r1031, [%rd10+2304];
$L__BB5_68:
	add.s32 	%r255, %r87, 608;
	setp.ge.u32 	%p23, %r255, %r6;
	mov.u32 	%r1032, %r1034;
	@%p23 bra 	$L__BB5_70;
	ld.global.u32 	%r1032, [%rd10+2432];
$L__BB5_70:
	add.s32 	%r256, %r87, 640;
	setp.ge.u32 	%p24, %r256, %r6;
	mov.u32 	%r1033, %r1034;
	@%p24 bra 	$L__BB5_72;
	ld.global.u32 	%r1033, [%rd10+2560];
$L__BB5_72:
	add.s32 	%r139, %r87, 672;
	setp.ge.u32 	%p25, %r139, %r6;
	@%p25 bra 	$L__BB5_74;
	ld.global.u32 	%r1034, [%rd10+2688];
$L__BB5_74:
	// begin inline asm
	mov.u32 %r257, %laneid;
	// end inline asm
	shr.u32 	%r143, %r85, 5;
	mad.lo.s32 	%r258, %r143, 704, %r257;
	shl.b32 	%r259, %r258, 2;
	mov.u32 	%r260, _ZZN3cub18CUB_300001_SM_10006detail4scan16DeviceScanKernelINS2_10policy_hubIiiijN4cuda3std3__44plusIvEEE10Policy1000EN6thrust24THRUST_300001_SM_1000_NS10device_ptrIiEESF_NS0_13ScanTileStateIiLb1EEES9_NS1_10InputValueIiPiEEjiLb0EiEEvT0_T1_T2_iT3_T4_T5_E12temp_storage;
	add.s32 	%r144, %r260, %r259;
	st.shared.u32 	[%r144], %r1013;
	st.shared.u32 	[%r144+128], %r1014;
	st.shared.u32 	[%r144+256], %r1015;
	st.shared.u32 	[%r144+384], %r1016;
	st.shared.u32 	[%r144+512], %r1017;
	st.shared.u32 	[%r144+640], %r1018;
	st.shared.u32 	[%r144+768], %r1019;
	st.shared.u32 	[%r144+896], %r1020;
	st.shared.u32 	[%r144+1024], %r1021;
	st.shared.u32 	[%r144+1152], %r1022;
	st.shared.u32 	[%r144+1280], %r1023;
	st.shared.u32 	[%r144+1408], %r1024;
	st.shared.u32 	[%r144+1536], %r1025;
	st.shared.u32 	[%r144+1664], %r1026;
	st.shared.u32 	[%r144+1792], %r1027;
	st.shared.u32 	[%r144+1920], %r1028;
	st.shared.u32 	[%r144+2048], %r1029;
	st.shared.u32 	[%r144+2176], %r1030;
	st.shared.u32 	[%r144+2304], %r1031;
	st.shared.u32 	[%r144+2432], %r1032;
	st.shared.u32 	[%r144+2560], %r1033;
	st.shared.u32 	[%r144+2688], %r1034;
	bar.warp.sync 	-1;
	mad.lo.s32 	%r145, %r257, 84, %r144;
	ld.shared.v2.u32 	{%r146, %r147}, [%r145];
	ld.shared.v2.u32 	{%r148, %r149}, [%r145+8];
	ld.shared.v2.u32 	{%r150, %r151}, [%r145+16];
	ld.shared.v2.u32 	{%r152, %r153}, [%r145+24];
	ld.shared.v2.u32 	{%r154, %r155}, [%r145+32];
	ld.shared.v2.u32 	{%r156, %r157}, [%r145+40];
	ld.shared.v2.u32 	{%r158, %r159}, [%r145+48];
	ld.shared.v2.u32 	{%r160, %r161}, [%r145+56];
	ld.shared.v2.u32 	{%r162, %r163}, [%r145+64];
	ld.shared.v2.u32 	{%r164, %r165}, [%r145+72];
	ld.shared.v2.u32 	{%r166, %r167}, [%r145+80];
	bar.sync 	0;
	setp.ne.s32 	%p26, %r998, 0;
	@%p26 bra 	$L__BB5_78;
	add.s32 	%r490, %r147, %r146;
	add.s32 	%r491, %r148, %r490;
	add.s32 	%r492, %r149, %r491;
	add.s32 	%r493, %r150, %r492;
	add.s32 	%r494, %r151, %r493;
	add.s32 	%r495, %r152, %r494;
	add.s32 	%r496, %r153, %r495;
	add.s32 	%r497, %r154, %r496;
	add.s32 	%r498, %r155, %r497;
	add.s32 	%r499, %r156, %r498;
	add.s32 	%r500, %r157, %r499;
	add.s32 	%r501, %r158, %r500;
	add.s32 	%r502, %r159, %r501;
	add.s32 	%r503, %r160, %r502;
	add.s32 	%r504, %r161, %r503;
	add.s32 	%r505, %r162, %r504;
	add.s32 	%r506, %r163, %r505;
	add.s32 	%r507, %r164, %r506;
	add.s32 	%r508, %r165, %r507;
	add.s32 	%r509, %r166, %r508;
	add.s32 	%r464, %r167, %r509;
	mov.b32 	%r462, 1;
	mov.b32 	%r487, 0;
	mov.b32 	%r489, -1;
	// begin inline asm
	{  .reg .s32 r0;  .reg .pred p;  shfl.sync.up.b32 r0|p, %r464, %r462, %r487, %r489;  @p add.s32 r0, r0, %r464;  mov.s32 %r460, r0;}
	// end inline asm
	mov.b32 	%r468, 2;
	// begin inline asm
	{  .reg .s32 r0;  .reg .pred p;  shfl.sync.up.b32 r0|p, %r460, %r468, %r487, %r489;  @p add.s32 r0, r0, %r460;  mov.s32 %r466, r0;}
	// end inline asm
	mov.b32 	%r474, 4;
	// begin inline asm
	{  .reg .s32 r0;  .reg .pred p;  shfl.sync.up.b32 r0|p, %r466, %r474, %r487, %r489;  @p add.s32 r0, r0, %r466;  mov.s32 %r472, r0;}
	// end inline asm
	mov.b32 	%r480, 8;
	// begin inline asm
	{  .reg .s32 r0;  .reg .pred p;  shfl.sync.up.b32 r0|p, %r472, %r480, %r487, %r489;  @p add.s32 r0, r0, %r472;  mov.s32 %r478, r0;}
	// end inline asm
	mov.b32 	%r486, 16;
	// begin inline asm
	{  .reg .s32 r0;  .reg .pred p;  shfl.sync.up.b32 r0|p, %r478, %r486, %r487, %r489;  @p add.s32 r0, r0, %r478;  mov.s32 %r484, r0;}
	// end inline asm
	setp.ne.s32 	%p68, %r257, 31;
	@%p68 bra 	$L__BB5_77;
	shl.b32 	%r510, %r143, 2;
	mov.u32 	%r511, _ZZN3cub18CUB_300001_SM_10006detail4scan16DeviceScanKernelINS2_10policy_hubIiiijN4cuda3std3__44plusIvEEE10Policy1000EN6thrust24THRUST_300001_SM_1000_NS10device_ptrIiEESF_NS0_13ScanTileStateIiLb1EEES9_NS1_10InputValueIiPiEEjiLb0EiEEvT0_T1_T2_iT3_T4_T5_E12temp_storage;
	add.s32 	%r512, %r511, %r510;
	st.shared.u32 	[%r512+16], %r484;
$L__BB5_77:
	bar.sync 	0;
	ld.shared.v4.u32 	{%r513, %r514, %r515, %r516}, [_ZZN3cub18CUB_300001_SM_10006detail4scan16DeviceScanKernelINS2_10policy_hubIiiijN4cuda3std3__44plusIvEEE10Policy1000EN6thrust24THRUST_300001_SM_1000_NS10device_ptrIiEESF_NS0_13ScanTileStateIiLb1EEES9_NS1_10InputValueIiPiEEjiLb0EiEEvT0_T1_T2_iT3_T4_T5_E12temp_storage+16];
	add.s32 	%r517, %r514, %r513;
	setp.eq.s32 	%p69, %r143, 2;
	selp.b32 	%r518, %r517, %r513, %p69;
	add.s32 	%r519, %r517, %r515;
	setp.eq.s32 	%p70, %r143, 3;
	selp.b32 	%r520, %r519, %r518, %p70;
	add.s32 	%r521, %r519, %r516;
	setp.eq.s32 	%p71, %r143, 4;
	selp.b32 	%r522, %r521, %r520, %p71;
	ld.shared.v4.u32 	{%r523, %r524, %r525, %r526}, [_ZZN3cub18CUB_300001_SM_10006detail4scan16DeviceScanKernelINS2_10policy_hubIiiijN4cuda3std3__44plusIvEEE10Policy1000EN6thrust24THRUST_300001_SM_1000_NS10device_ptrIiEESF_NS0_13ScanTileStateIiLb1EEES9_NS1_10InputValueIiPiEEjiLb0EiEEvT0_T1_T2_iT3_T4_T5_E12temp_storage+32];
	add.s32 	%r527, %r521, %r523;
	setp.eq.s32 	%p72, %r143, 5;
	selp.b32 	%r528, %r527, %r522, %p72;
	add.s32 	%r529, %r527, %r524;
	setp.eq.s32 	%p73, %r143, 6;
	selp.b32 	%r530, %r529, %r528, %p73;
	add.s32 	%r531, %r529, %r525;
	setp.eq.s32 	%p74, %r143, 7;
	selp.b32 	%r532, %r531, %r530, %p74;
	add.s32 	%r533, %r531, %r526;
	setp.eq.s32 	%p75, %r143, 8;
	selp.b32 	%r534, %r533, %r532, %p75;
	.pragma "used_bytes_mask 4095";
	ld.shared.v4.u32 	{%r535, %r536, %r537, %r538}, [_ZZN3cub18CUB_300001_SM_10006detail4scan16DeviceScanKernelINS2_10policy_hubIiiijN4cuda3std3__44plusIvEEE10Policy1000EN6thrust24THRUST_300001_SM_1000_NS10device_ptrIiEESF_NS0_13ScanTileStateIiLb1EEES9_NS1_10InputValueIiPiEEjiLb0EiEEvT0_T1_T2_iT3_T4_T5_E12temp_storage+48];
	add.s32 	%r539, %r533, %r535;
	setp.eq.s32 	%p76, %r143, 9;
	selp.b32 	%r540, %r539, %r534, %p76;
	add.s32 	%r541, %r539, %r536;
	setp.eq.s32 	%p77, %r143, 10;
	selp.b32 	%r542, %r541, %r540, %p77;
	add.s32 	%r543, %r541, %r537;
	setp.eq.s32 	%p78, %r143, 11;
	selp.b32 	%r544, %r543, %r542, %p78;
	setp.lt.u32 	%p79, %r85, 32;
	selp.b32 	%r545, 0, %r544, %p79;
	setp.eq.s32 	%p80, %r257, 0;
	sub.s32 	%r546, %r484, %r464;
	selp.b32 	%r547, 0, %r546, %p80;
	add.s32 	%r548, %r547, %r997;
	add.s32 	%r1049, %r548, %r545;
	bra.uni 	$L__BB5_97;
$L__BB5_78:
	add.s32 	%r291, %r147, %r146;
	add.s32 	%r292, %r148, %r291;
	add.s32 	%r293, %r149, %r292;
	add.s32 	%r294, %r150, %r293;
	add.s32 	%r295, %r151, %r294;
	add.s32 	%r296, %r152, %r295;
	add.s32 	%r297, %r153, %r296;
	add.s32 	%r298, %r154, %r297;
	add.s32 	%r299, %r155, %r298;
	add.s32 	%r300, %r156, %r299;
	add.s32 	%r301, %r157, %r300;
	add.s32 	%r302, %r158, %r301;
	add.s32 	%r303, %r159, %r302;
	add.s32 	%r304, %r160, %r303;
	add.s32 	%r305, %r161, %r304;
	add.s32 	%r306, %r162, %r305;
	add.s32 	%r307, %r163, %r306;
	add.s32 	%r308, %r164, %r307;
	add.s32 	%r309, %r165, %r308;
	add.s32 	%r310, %r166, %r309;
	add.s32 	%r265, %r167, %r310;
	mov.b32 	%r263, 1;
	mov.b32 	%r288, 0;
	mov.b32 	%r290, -1;
	// begin inline asm
	{  .reg .s32 r0;  .reg .pred p;  shfl.sync.up.b32 r0|p, %r265, %r263, %r288, %r290;  @p add.s32 r0, r0, %r265;  mov.s32 %r261, r0;}
	// end inline asm
	mov.b32 	%r269, 2;
	// begin inline asm
	{  .reg .s32 r0;  .reg .pred p;  shfl.sync.up.b32 r0|p, %r261, %r269, %r288, %r290;  @p add.s32 r0, r0, %r261;  mov.s32 %r267, r0;}
	// end inline asm
	mov.b32 	%r275, 4;
	// begin inline asm
	{  .reg .s32 r0;  .reg .pred p;  shfl.sync.up.b32 r0|p, %r267, %r275, %r288, %r290;  @p add.s32 r0, r0, %r267;  mov.s32 %r273, r0;}
	// end inline asm
	mov.b32 	%r281, 8;
	// begin inline asm
	{  .reg .s32 r0;  .reg .pred p;  shfl.sync.up.b32 r0|p, %r273, %r281, %r288, %r290;  @p add.s32 r0, r0, %r273;  mov.s32 %r279, r0;}
	// end inline asm
	mov.b32 	%r287, 16;
	// begin inline asm
	{  .reg .s32 r0;  .reg .pred p;  shfl.sync.up.b32 r0|p, %r279, %r287, %r288, %r290;  @p add.s32 r0, r0, %r279;  mov.s32 %r285, r0;}
	// end inline asm
	setp.ne.s32 	%p27, %r257, 31;
	@%p27 bra 	$L__BB5_80;
	shl.b32 	%r311, %r143, 2;
	mov.u32 	%r312, _ZZN3cub18CUB_300001_SM_10006detail4scan16DeviceScanKernelINS2_10policy_hubIiiijN4cuda3std3__44plusIvEEE10Policy1000EN6thrust24THRUST_300001_SM_1000_NS10device_ptrIiEESF_NS0_13ScanTileStateIiLb1EEES9_NS1_10InputValueIiPiEEjiLb0EiEEvT0_T1_T2_iT3_T4_T5_E12temp_storage;
	add.s32 	%r313, %r312, %r311;
	st.shared.u32 	[%r313+16], %r285;
$L__BB5_80:
	sub.s32 	%r314, %r285, %r265;
	bar.sync 	0;
	ld.shared.v4.u32 	{%r315, %r316, %r317, %r318}, [_ZZN3cub18CUB_300001_SM_10006detail4scan16DeviceScanKernelINS2_10policy_hubIiiijN4cuda3std3__44plusIvEEE10Policy1000EN6thrust24THRUST_300001_SM_1000_NS10device_ptrIiEESF_NS0_13ScanTileStateIiLb1EEES9_NS1_10InputValueIiPiEEjiLb0EiEEvT0_T1_T2_iT3_T4_T5_E12temp_storage+16];
	add.s32 	%r319, %r316, %r315;
	setp.eq.s32 	%p28, %r143, 2;
	selp.b32 	%r320, %r319, %r315, %p28;
	add.s32 	%r321, %r319, %r317;
	setp.eq.s32 	%p29, %r143, 3;
	selp.b32 	%r322, %r321, %r320, %p29;
	add.s32 	%r323, %r321, %r318;
	setp.eq.s32 	%p30, %r143, 4;
	selp.b32 	%r324, %r323, %r322, %p30;
	ld.shared.v4.u32 	{%r325, %r326, %r327, %r328}, [_ZZN3cub18CUB_300001_SM_10006detail4scan16DeviceScanKernelINS2_10policy_hubIiiijN4cuda3std3__44plusIvEEE10Policy1000EN6thrust24THRUST_300001_SM_1000_NS10device_ptrIiEESF_NS0_13ScanTileStateIiLb1EEES9_NS1_10InputValueIiPiEEjiLb0EiEEvT0_T1_T2_iT3_T4_T5_E12temp_storage+32];
	add.s32 	%r329, %r323, %r325;
	setp.eq.s32 	%p31, %r143, 5;
	selp.b32 	%r330, %r329, %r324, %p31;
	add.s32 	%r331, %r329, %r326;
	setp.eq.s32 	%p32, %r143, 6;
	selp.b32 	%r332, %r331, %r330, %p32;
	add.s32 	%r333, %r331, %r327;
	setp.eq.s32 	%p33, %r143, 7;
	selp.b32 	%r334, %r333, %r332, %p33;
	add.s32 	%r335, %r333, %r328;
	setp.eq.s32 	%p34, %r143, 8;
	selp.b32 	%r336, %r335, %r334, %p34;
	ld.shared.v4.u32 	{%r337, %r338, %r339, %r340}, [_ZZN3cub18CUB_300001_SM_10006detail4scan16DeviceScanKernelINS2_10policy_hubIiiijN4cuda3std3__44plusIvEEE10Policy1000EN6thrust24THRUST_300001_SM_1000_NS10device_ptrIiEESF_NS0_13ScanTileStateIiLb1EEES9_NS1_10InputValueIiPiEEjiLb0EiEEvT0_T1_T2_iT3_T4_T5_E12temp_storage+48];
	add.s32 	%r341, %r335, %r337;
	setp.eq.s32 	%p35, %r143, 9;
	selp.b32 	%r342, %r341, %r336, %p35;
	add.s32 	%r343, %r341, %r338;
	setp.eq.s32 	%p36, %r143, 10;
	selp.b32 	%r344, %r343, %r342, %p36;
	add.s32 	%r345, %r343, %r339;
	setp.eq.s32 	%p37, %r143, 11;
	selp.b32 	%r346, %r345, %r344, %p37;
	add.s32 	%r173, %r345, %r340;
	setp.gt.u32 	%p38, %r85, 31;
	setp.lt.u32 	%p39, %r85, 32;
	setp.eq.s32 	%p40, %r257, 0;
	selp.b32 	%r347, 0, %r314, %p40;
	add.s32 	%r1048, %r346, %r347;
	selp.b32 	%r175, %r314, %r1048, %p39;
	@%p38 bra 	$L__BB5_96;
	setp.ne.s32 	%p41, %r85, 0;
	mul.wide.s32 	%rd21, %r998, 8;
	add.s64 	%rd11, %rd16, %rd21;
	@%p41 bra 	$L__BB5_83;
	st.shared.u32 	[_ZZN3cub18CUB_300001_SM_10006detail4scan16DeviceScanKernelINS2_10policy_hubIiiijN4cuda3std3__44plusIvEEE10Policy1000EN6thrust24THRUST_300001_SM_1000_NS10device_ptrIiEESF_NS0_13ScanTileStateIiLb1EEES9_NS1_10InputValueIiPiEEjiLb0EiEEvT0_T1_T2_iT3_T4_T5_E12temp_storage+12], %r173;
	add.s64 	%rd22, %rd11, 256;
	mov.b32 	%r348, 100;
	// begin inline asm
	st.relaxed.gpu.v2.u32 [%rd22], {%r348, %r173};
	// end inline asm
$L__BB5_83:
	not.b32 	%r354, %r85;
	add.s32 	%r1043, %r998, %r354;
	mov.b32 	%r350, 830;
	// begin inline asm
	nanosleep.u32 %r350;
	// end inline asm
	mul.wide.s32 	%rd24, %r1043, 8;
	add.s64 	%rd25, %rd16, %rd24;
	add.s64 	%rd23, %rd25, 256;
	// begin inline asm
	ld.relaxed.gpu.v2.u32 {%r1045, %r1037}, [%rd23];
	// end inline asm
	mov.b32 	%r1038, 952;
$L__BB5_84:
	setp.eq.s32 	%p42, %r1045, 99;
	mov.b32 	%r355, -1;
	vote.sync.any.pred 	%p43, %p42, %r355;
	not.pred 	%p44, %p43;
	@%p44 bra 	$L__BB5_86;
	mul.lo.s32 	%r458, %r998, 16807;
	and.b32  	%r998, %r458, 2147483647;
	add.s32 	%r459, %r1038, 1;
	rem.u32 	%r455, %r998, %r459;
	// begin inline asm
	nanosleep.u32 %r455;
	// end inline asm
	shr.u32 	%r1038, %r1038, 1;
	// begin inline asm
	ld.relaxed.gpu.v2.u32 {%r1045, %r1037}, [%rd23];
	// end inline asm
	bra.uni 	$L__BB5_84;
$L__BB5_86:
	setp.eq.s32 	%p45, %r1045, 101;
	mov.b32 	%r382, -1;
	vote.sync.ballot.b32 	%r384, %p45, %r382;
	// begin inline asm
	mov.u32 %r357, %lanemask_ge;
	// end inline asm
	and.b32  	%r385, %r384, %r357;
	or.b32  	%r386, %r385, -2147483648;
	add.s32 	%r387, %r386, -1;
	not.b32 	%r388, %r386;
	and.b32  	%r389, %r388, %r387;
	popc.b32 	%r361, %r389;
	mov.b32 	%r360, 1;
	// begin inline asm
	shfl.sync.down.b32 %r358, %r1037, %r360, %r361, %r382;
	// end inline asm
	setp.lt.s32 	%p47, %r257, %r361;
	selp.b32 	%r390, %r358, 0, %p47;
	add.s32 	%r364, %r390, %r1037;
	mov.b32 	%r365, 2;
	// begin inline asm
	shfl.sync.down.b32 %r363, %r364, %r365, %r361, %r382;
	// end inline asm
	add.s32 	%r391, %r257, 2;
	setp.gt.s32 	%p48, %r391, %r361;
	selp.b32 	%r392, 0, %r363, %p48;
	add.s32 	%r369, %r364, %r392;
	mov.b32 	%r370, 4;
	// begin inline asm
	shfl.sync.down.b32 %r368, %r369, %r370, %r361, %r382;
	// end inline asm
	add.s32 	%r393, %r257, 4;
	setp.gt.s32 	%p49, %r393, %r361;
	selp.b32 	%r394, 0, %r368, %p49;
	add.s32 	%r374, %r369, %r394;
	mov.b32 	%r375, 8;
	// begin inline asm
	shfl.sync.down.b32 %r373, %r374, %r375, %r361, %r382;
	// end inline asm
	add.s32 	%r395, %r257, 8;
	setp.gt.s32 	%p50, %r395, %r361;
	selp.b32 	%r396, 0, %r373, %p50;
	add.s32 	%r379, %r374, %r396;
	mov.b32 	%r380, 16;
	// begin inline asm
	shfl.sync.down.b32 %r378, %r379, %r380, %r361, %r382;
	// end inline asm
	add.s32 	%r397, %r257, 16;
	setp.gt.s32 	%p51, %r397, %r361;
	selp.b32 	%r398, 0, %r378, %p51;
	add.s32 	%r1041, %r379, %r398;
	add.s64 	%rd12, %rd16, 256;
	mov.b32 	%r1039, 952;
$L__BB5_87:
	setp.ne.s32 	%p52, %r1045, 101;
	mov.b32 	%r399, -1;
	vote.sync.all.pred 	%p53, %p52, %r399;
	not.pred 	%p54, %p53;
	@%p54 bra 	$L__BB5_92;
	shr.u32 	%r1039, %r1039, 1;
	mul.wide.s32 	%rd28, %r1043, 8;
	add.s64 	%rd29, %rd12, %rd28;
	add.s64 	%rd27, %rd29, -256;
	// begin inline asm
	ld.relaxed.gpu.v2.u32 {%r1045, %r1046}, [%rd27];
	// end inline asm
	mov.u32 	%r1047, %r1039;
$L__BB5_89:
	setp.eq.s32 	%p58, %r1045, 99;
	mov.b32 	%r407, -1;
	vote.sync.any.pred 	%p59, %p58, %r407;
	not.pred 	%p60, %p59;
	@%p60 bra 	$L__BB5_91;
	mul.lo.s32 	%r453, %r998, 16807;
	and.b32  	%r998, %r453, 2147483647;
	add.s32 	%r454, %r1047, 1;
	rem.u32 	%r450, %r998, %r454;
	// begin inline asm
	nanosleep.u32 %r450;
	// end inline asm
	shr.u32 	%r1047, %r1047, 1;
	// begin inline asm
	ld.relaxed.gpu.v2.u32 {%r1045, %r1046}, [%rd27];
	// end inline asm
	bra.uni 	$L__BB5_89;
$L__BB5_91:
	setp.eq.s32 	%p61, %r1045, 101;
	mov.b32 	%r433, -1;
	vote.sync.ballot.b32 	%r434, %p61, %r433;
	and.b32  	%r435, %r434, %r357;
	or.b32  	%r436, %r435, -2147483648;
	add.s32 	%r437, %r436, -1;
	not.b32 	%r438, %r436;
	and.b32  	%r439, %r438, %r437;
	popc.b32 	%r412, %r439;
	mov.b32 	%r411, 1;
	// begin inline asm
	shfl.sync.down.b32 %r409, %r1046, %r411, %r412, %r433;
	// end inline asm
	setp.lt.s32 	%p63, %r257, %r412;
	selp.b32 	%r440, %r409, 0, %p63;
	add.s32 	%r415, %r440, %r1046;
	mov.b32 	%r416, 2;
	// begin inline asm
	shfl.sync.down.b32 %r414, %r415, %r416, %r412, %r433;
	// end inline asm
	add.s32 	%r441, %r257, 2;
	setp.gt.s32 	%p64, %r441, %r412;
	selp.b32 	%r442, 0, %r414, %p64;
	add.s32 	%r420, %r415, %r442;
	mov.b32 	%r421, 4;
	// begin inline asm
	shfl.sync.down.b32 %r419, %r420, %r421, %r412, %r433;
	// end inline asm
	add.s32 	%r443, %r257, 4;
	setp.gt.s32 	%p65, %r443, %r412;
	selp.b32 	%r444, 0, %r419, %p65;
	add.s32 	%r425, %r420, %r444;
	mov.b32 	%r426, 8;
	// begin inline asm
	shfl.sync.down.b32 %r424, %r425, %r426, %r412, %r433;
	// end inline asm
	add.s32 	%r445, %r257, 8;
	setp.gt.s32 	%p66, %r445, %r412;
	selp.b32 	%r446, 0, %r424, %p66;
	add.s32 	%r430, %r425, %r446;
	mov.b32 	%r431, 16;
	// begin inline asm
	shfl.sync.down.b32 %r429, %r430, %r431, %r412, %r433;
	// end inline asm
	add.s32 	%r447, %r257, 16;
	setp.gt.s32 	%p67, %r447, %r412;
	selp.b32 	%r448, 0, %r429, %p67;
	add.s32 	%r449, %r448, %r1041;
	add.s32 	%r1041, %r449, %r430;
	add.s32 	%r1043, %r1043, -32;
	bra.uni 	$L__BB5_87;
$L__BB5_92:
	@%p41 bra 	$L__BB5_94;
	add.s32 	%r402, %r1041, %r173;
	add.s64 	%rd26, %rd11, 256;
	mov.b32 	%r401, 101;
	// begin inline asm
	st.relaxed.gpu.v2.u32 [%rd26], {%r401, %r402};
	// end inline asm
	st.shared.u32 	[_ZZN3cub18CUB_300001_SM_10006detail4scan16DeviceScanKernelINS2_10policy_hubIiiijN4cuda3std3__44plusIvEEE10Policy1000EN6thrust24THRUST_300001_SM_1000_NS10device_ptrIiEESF_NS0_13ScanTileStateIiLb1EEES9_NS1_10InputValueIiPiEEjiLb0EiEEvT0_T1_T2_iT3_T4_T5_E12temp_storage+4], %r1041;
	st.shared.u32 	[_ZZN3cub18CUB_300001_SM_10006detail4scan16DeviceScanKernelINS2_10policy_hubIiiijN4cuda3std3__44plusIvEEE10Policy1000EN6thrust24THRUST_300001_SM_1000_NS10device_ptrIiEESF_NS0_13ScanTileStateIiLb1EEES9_NS1_10InputValueIiPiEEjiLb0EiEEvT0_T1_T2_iT3_T4_T5_E12temp_storage+8], %r402;
$L__BB5_94:
	setp.ne.s32 	%p56, %r257, 0;
	mov.u32 	%r1048, %r175;
	@%p56 bra 	$L__BB5_96;
	st.shared.u32 	[_ZZN3cub18CUB_300001_SM_10006detail4scan16DeviceScanKernelINS2_10policy_hubIiiijN4cuda3std3__44plusIvEEE10Policy1000EN6thrust24THRUST_300001_SM_1000_NS10device_ptrIiEESF_NS0_13ScanTileStateIiLb1EEES9_NS1_10InputValueIiPiEEjiLb0EiEEvT0_T1_T2_iT3_T4_T5_E12temp_storage+76], %r1041;
	mov.u32 	%r1048, %r1041;
$L__BB5_96:
	bar.sync 	0;
	setp.eq.s32 	%p57, %r85, 0;
	ld.shared.u32 	%r403, [_ZZN3cub18CUB_300001_SM_10006detail4scan16DeviceScanKernelINS2_10policy_hubIiiijN4cuda3std3__44plusIvEEE10Policy1000EN6thrust24THRUST_300001_SM_1000_NS10device_ptrIiEESF_NS0_13ScanTileStateIiLb1EEES9_NS1_10InputValueIiPiEEjiLb0EiEEvT0_T1_T2_iT3_T4_T5_E12temp_storage+76];
	selp.b32 	%r404, 0, %r403, %p57;
	add.s32 	%r1049, %r404, %r1048;
$L__BB5_97:
	add.s32 	%r549, %r1049, %r146;
	add.s32 	%r550, %r147, %r549;
	add.s32 	%r551, %r148, %r550;
	add.s32 	%r552, %r149, %r551;
	add.s32 	%r553, %r150, %r552;
	add.s32 	%r554, %r151, %r553;
	add.s32 	%r555, %r152, %r554;
	add.s32 	%r556, %r153, %r555;
	add.s32 	%r557, %r154, %r556;
	add.s32 	%r558, %r155, %r557;
	add.s32 	%r559, %r156, %r558;
	add.s32 	%r560, %r157, %r559;
	add.s32 	%r561, %r158, %r560;
	add.s32 	%r562, %r159, %r561;
	add.s32 	%r563, %r160, %r562;
	add.s32 	%r564, %r161, %r563;
	add.s32 	%r565, %r162, %r564;
	add.s32 	%r566, %r163, %r565;
	add.s32 	%r567, %r164, %r566;
	add.s32 	%r568, %r165, %r567;
	add.s32 	%r569, %r166, %r568;
	bar.sync 	0;
	st.shared.v2.u32 	[%r145], {%r1049, %r549};
	st.shared.v2.u32 	[%r145+8], {%r550, %r551};
	st.shared.v2.u32 	[%r145+16], {%r552, %r553};
	st.shared.v2.u32 	[%r145+24], {%r554, %r555};
	st.shared.v2.u32 	[%r145+32], {%r556, %r557};
	st.shared.v2.u32 	[%r145+40], {%r558, %r559};
	st.shared.v2.u32 	[%r145+48], {%r560, %r561};
	st.shared.v2.u32 	[%r145+56], {%r562, %r563};
	st.shared.v2.u32 	[%r145+64], {%r564, %r565};
	st.shared.v2.u32 	[%r145+72], {%r566, %r567};
	st.shared.v2.u32 	[%r145+80], {%r568, %r569};
	bar.warp.sync 	-1;
	ld.shared.u32 	%r214, [%r144];
	ld.shared.u32 	%r215, [%r144+128];
	ld.shared.u32 	%r216, [%r144+256];
	ld.shared.u32 	%r217, [%r144+384];
	ld.shared.u32 	%r218, [%r144+512];
	ld.shared.u32 	%r219, [%r144+640];
	ld.shared.u32 	%r220, [%r144+768];
	ld.shared.u32 	%r221, [%r144+896];
	ld.shared.u32 	%r222, [%r144+1024];
	ld.shared.u32 	%r223, [%r144+1152];
	ld.shared.u32 	%r224, [%r144+1280];
	ld.shared.u32 	%r225, [%r144+1408];
	ld.shared.u32 	%r226, [%r144+1536];
	ld.shared.u32 	%r227, [%r144+1664];
	ld.shared.u32 	%r228, [%r144+1792];
	ld.shared.u32 	%r229, [%r144+1920];
	ld.shared.u32 	%r230, [%r144+2048];
	ld.shared.u32 	%r231, [%r144+2176];
	ld.shared.u32 	%r232, [%r144+2304];
	ld.shared.u32 	%r233, [%r144+2432];
	ld.shared.u32 	%r234, [%r144+2560];
	ld.shared.u32 	%r235, [%r144+2688];
	setp.ne.s32 	%p81, %r85, 0;
	@%p81 bra 	$L__BB5_99;
	st.volatile.shared.u32 	[_ZZN3cub18CUB_300001_SM_10006detail4scan16DeviceScanKernelINS2_10policy_hubIiiijN4cuda3std3__44plusIvEEE10Policy1000EN6thrust24THRUST_300001_SM_1000_NS10device_ptrIiEESF_NS0_13ScanTileStateIiLb1EEES9_NS1_10InputValueIiPiEEjiLb0EiEEvT0_T1_T2_iT3_T4_T5_E12temp_storage+33792], %r6;
$L__BB5_99:
	ld.param.u32 	%r996, [_ZN3cub18CUB_300001_SM_10006detail4scan16DeviceScanKernelINS2_10policy_hubIiiijN4cuda3std3__44plusIvEEE10Policy1000EN6thrust24THRUST_300001_SM_1000_NS10device_ptrIiEESF_NS0_13ScanTileStateIiLb1EEES9_NS1_10InputValueIiPiEEjiLb0EiEEvT0_T1_T2_iT3_T4_T5__param_3];
	bar.sync 	0;
	ld.volatile.shared.u32 	%r236, [_ZZN3cub18CUB_300001_SM_10006detail4scan16DeviceScanKernelINS2_10policy_hubIiiijN4cuda3std3__44plusIvEEE10Policy1000EN6thrust24THRUST_300001_SM_1000_NS10device_ptrIiEESF_NS0_13ScanTileStateIiLb1EEES9_NS1_10InputValueIiPiEEjiLb0EiEEvT0_T1_T2_iT3_T4_T5_E12temp_storage+33792];
	cvt.u64.u32 	%rd36, %r87;
	mov.u32 	%r570, %ctaid.x;
	add.s32 	%r571, %r996, %r570;
	mul.lo.s32 	%r572, %r571, 8448;
	cvt.u64.u32 	%rd37, %r572;
	add.s64 	%rd38, %rd36, %rd37;
	setp.ge.s32 	%p82, %r87, %r236;
	shl.b64 	%rd39, %rd38, 2;
	add.s64 	%rd13, %rd4, %rd39;
	@%p82 bra 	$L__BB5_101;
	st.global.u32 	[%rd13], %r214;
$L__BB5_101:
	setp.ge.s32 	%p83, %r90, %r236;
	@%p83 bra 	$L__BB5_103;
	st.global.u32 	[%rd13+128], %r215;
$L__BB5_103:
	setp.ge.s32 	%p84, %r93, %r236;
	@%p84 bra 	$L__BB5_105;
	st.global.u32 	[%rd13+256], %r216;
$L__BB5_105:
	setp.ge.s32 	%p85, %r96, %r236;
	@%p85 bra 	$L__BB5_107;
	st.global.u32 	[%rd13+384], %r217;
$L__BB5_107:
	mov.u32 	%r573, %tid.x;
	and.b32  	%r574, %r573, 992;
	mul.lo.s32 	%r575, %r574, 22;
	and.b32  	%r576, %r573, 31;
	or.b32  	%r577, %r575, %r576;
	add.s32 	%r578, %r577, 128;
	setp.ge.s32 	%p86, %r578, %r236;
	@%p86 bra 	$L__BB5_109;
	st.global.u32 	[%rd13+512], %r218;
$L__BB5_109:
	add.s32 	%r584, %r577, 160;
	setp.ge.s32 	%p87, %r584, %r236;
	@%p87 bra 	$L__BB5_111;
	st.global.u32 	[%rd13+640], %r219;
$L__BB5_111:
	add.s32 	%r590, %r577, 192;
	setp.ge.s32 	%p88, %r590, %r236;
	@%p88 bra 	$L__BB5_113;
	st.global.u32 	[%rd13+768], %r220;
$L__BB5_113:
	add.s32 	%r596, %r577, 224;
	setp.ge.s32 	%p89, %r596, %r236;
	@%p89 bra 	$L__BB5_115;
	st.global.u32 	[%rd13+896], %r221;
$L__BB5_115:
	add.s32 	%r602, %r577, 256;
	setp.ge.s32 	%p90, %r602, %r236;
	@%p90 bra 	$L__BB5_117;
	st.global.u32 	[%rd13+1024], %r222;
$L__BB5_117:
	add.s32 	%r608, %r577, 288;
	setp.ge.s32 	%p91, %r608, %r236;
	@%p91 bra 	$L__BB5_119;
	st.global.u32 	[%rd13+1152], %r223;
$L__BB5_119:
	setp.ge.s32 	%p92, %r111, %r236;
	@%p92 bra 	$L__BB5_121;
	st.global.u32 	[%rd13+1280], %r224;
$L__BB5_121:
	setp.ge.s32 	%p93, %r114, %r236;
	@%p93 bra 	$L__BB5_123;
	st.global.u32 	[%rd13+1408], %r225;
$L__BB5_123:
	setp.ge.s32 	%p94, %r117, %r236;
	@%p94 bra 	$L__BB5_125;
	st.global.u32 	[%rd13+1536], %r226;
$L__BB5_125:
	setp.ge.s32 	%p95, %r120, %r236;
	@%p95 bra 	$L__BB5_127;
	st.global.u32 	[%rd13+1664], %r227;
$L__BB5_127:
	add.s32 	%r614, %r577, 448;
	setp.ge.s32 	%p96, %r614, %r236;
	@%p96 bra 	$L__BB5_129;
	st.global.u32 	[%rd13+1792], %r228;
$L__BB5_129:
	add.s32 	%r620, %r577, 480;
	setp.ge.s32 	%p97, %r620, %r236;
	@%p97 bra 	$L__BB5_131;
	st.global.u32 	[%rd13+1920], %r229;
$L__BB5_131:
	add.s32 	%r626, %r577, 512;
	setp.ge.s32 	%p98, %r626, %r236;
	@%p98 bra 	$L__BB5_133;
	st.global.u32 	[%rd13+2048], %r230;
$L__BB5_133:
	setp.ge.s32 	%p99, %r129, %r236;
	@%p99 bra 	$L__BB5_135;
	st.global.u32 	[%rd13+2176], %r231;
$L__BB5_135:
	setp.ge.s32 	%p100, %r132, %r236;
	@%p100 bra 	$L__BB5_137;
	st.global.u32 	[%rd13+2304], %r232;
$L__BB5_137:
	add.s32 	%r632, %r577, 608;
	setp.ge.s32 	%p101, %r632, %r236;
	@%p101 bra 	$L__BB5_139;
	st.global.u32 	[%rd13+2432], %r233;
$L__BB5_139:
	add.s32 	%r638, %r577, 640;
	setp.ge.s32 	%p102, %r638, %r236;
	@%p102 bra 	$L__BB5_141;
	st.global.u32 	[%rd13+2560], %r234;
$L__BB5_141:
	setp.ge.s32 	%p103, %r139, %r236;
	@%p103 bra 	$L__BB5_143;
	st.global.u32 	[%rd13+2688], %r235;
$L__BB5_143:
	ret;

}
	// .globl	_ZN3cub18CUB_300001_SM_10006detail4scan16DeviceScanKernelINS2_10policy_hubIiiimN4cuda3std3__44plusIvEEE10Policy1000EN6thrust24THRUST_300001_SM_1000_NS10device_ptrIiEESF_NS0_13ScanTileStateIiLb1EEES9_NS1_10InputValueIiPiEEmiLb0EiEEvT0_T1_T2_iT3_T4_T5_
.visible .entry _ZN3cub18CUB_300001_SM_10006detail4scan16DeviceScanKernelINS2_10policy_hubIiiimN4cuda3std3__44plusIvEEE10Policy1000EN6thrust24THRUST_300001_SM_1000_NS10device_ptrIiEESF_NS0_13ScanTileStateIiLb1EEES9_NS1_10InputValueIiPiEEmiLb0EiEEvT0_T1_T2_iT3_T4_T5_(
	.param .align 8 .b8 _ZN3cub18CUB_300001_SM_10006detail4scan16DeviceScanKernelINS2_10policy_hubIiiimN4cuda3std3__44plusIvEEE10Policy1000EN6thrust24THRUST_300001_SM_1000_NS10device_ptrIiEESF_NS0_13ScanTileStateIiLb1EEES9_NS1_10InputValueIiPiEEmiLb0EiEEvT0_T1_T2_iT3_T4_T5__param_0[8],
	.param .align 8 .b8 _ZN3cub18CUB_300001_SM_10006detail4scan16DeviceScanKernelINS2_10policy_hubIiiimN4cuda3std3__44plusIvEEE10Policy1000EN6thrust24THRUST_300001_SM_1000_NS10device_ptrIiEESF_NS0_13ScanTileStateIiLb1EEES9_NS1_10InputValueIiPiEEmiLb0EiEEvT0_T1_T2_iT3_T4_T5__param_1[8],
	.param .align 8 .b8 _ZN3cub18CUB_300001_SM_10006detail4scan16DeviceScanKernelINS2_10policy_hubIiiimN4cuda3std3__44plusIvEEE10Policy1000EN6thrust24THRUST_300001_SM_1000_NS10device_ptrIiEESF_NS0_13ScanTileStateIiLb1EEES9_NS1_10InputValueIiPiEEmiLb0EiEEvT0_T1_T2_iT3_T4_T5__param_2[8],
	.param .u32 _ZN3cub18CUB_300001_SM_10006detail4scan16DeviceScanKernelINS2_10policy_hubIiiimN4cuda3std3__44plusIvEEE10Policy1000EN6thrust24THRUST_300001_SM_1000_NS10device_ptrIiEESF_NS0_13ScanTileStateIiLb1EEES9_NS1_10InputValueIiPiEEmiLb0EiEEvT0_T1_T2_iT3_T4_T5__param_3,
	.param .align 1 .b8 _ZN3cub18CUB_300001_SM_10006detail4scan16DeviceScanKernelINS2_10policy_hubIiiimN4cuda3std3__44plusIvEEE10Policy1000EN6thrust24THRUST_300001_SM_1000_NS10device_ptrIiEESF_NS0_13ScanTileStateIiLb1EEES9_NS1_10InputValueIiPiEEmiLb0EiEEvT0_T1_T2_iT3_T4_T5__param_4[1],
	.param .align 8 .b8 _ZN3cub18CUB_300001_SM_10006detail4scan16DeviceScanKernelINS2_10policy_hubIiiimN4cuda3std3__44plusIvEEE10Policy1000EN6thrust24THRUST_300001_SM_1000_NS10device_ptrIiEESF_NS0_13ScanTileStateIiLb1EEES9_NS1_10InputValueIiPiEEmiLb0EiEEvT0_T1_T2_iT3_T4_T5__param_5[16],
	.param .u64 _ZN3cub18CUB_300001_SM_10006detail4scan16DeviceScanKernelINS2_10policy_hubIiiimN4cuda3std3__44plusIvEEE10Policy1000EN6thrust24THRUST_300001_SM_1000_NS10device_ptrIiEESF_NS0_13ScanTileStateIiLb1EEES9_NS1_10InputValueIiPiEEmiLb0EiEEvT0_T1_T2_iT3_T4_T5__param_6
)
.maxntid 416
{
	.reg .pred 	%p<158>;
	.reg .b16 	%rs<3>;
	.reg .b32 	%r<1003>;
	.reg .b64 	%rd<59>;
	// demoted variable
	.shared .align 16 .b8 _ZZN3cub18CUB_300001_SM_10006detail4scan16DeviceScanKernelINS2_10policy_hubIiiimN4cuda3std3__44plusIvEEE10Policy1000EN6thrust24THRUST_300001_SM_1000_NS10device_ptrIiEESF_NS0_13ScanTileStateIiLb1EEES9_NS1_10InputValueIiPiEEmiLb0EiEEvT0_T1_T2_iT3_T4_T5_E12temp_storage[31632];
	ld.param.u32 	%r206, [_ZN3cub18CUB_300001_SM_10006detail4scan16DeviceScanKernelINS2_10policy_hubIiiimN4cuda3std3__44plusIvEEE10Policy1000EN6thrust24THRUST_300001_SM_1000_NS10device_ptrIiEESF_NS0_13ScanTileStateIiLb1EEES9_NS1_10InputValueIiPiEEmiLb0EiEEvT0_T1_T2_iT3_T4_T5__param_5];
	bfe.u32 	%r207, %r206, 0, 8;
	cvt.u16.u32 	%rs1, %r207;
	and.b16  	%rs2, %rs1, 255;
	ld.param.u64 	%rd18, [_ZN3cub18CUB_300001_SM_10006detail4scan16DeviceScanKernelINS2_10policy_hubIiiimN4cuda3std3__44plusIvEEE10Policy1000EN6thrust24THRUST_300001_SM_1000_NS10device_ptrIiEESF_NS0_13ScanTileStateIiLb1EEES9_NS1_10InputValueIiPiEEmiLb0EiEEvT0_T1_T2_iT3_T4_T5__param_2];
	ld.param.u64 	%rd17, [_ZN3cub18CUB_300001_SM_10006detail4scan16DeviceScanKernelINS2_10policy_hubIiiimN4cuda3std3__44plusIvEEE10Policy1000EN6thrust24THRUST_300001_SM_1000_NS10device_ptrIiEESF_NS0_13ScanTileStateIiLb1EEES9_NS1_10InputValueIiPiEEmiLb0EiEEvT0_T1_T2_iT3_T4_T5__param_1];
	ld.param.u64 	%rd16, [_ZN3cub18CUB_300001_SM_10006detail4scan16DeviceScanKernelINS2_10policy_hubIiiimN4cuda3std3__44plusIvEEE10Policy1000EN6thrust24THRUST_300001_SM_1000_NS10device_ptrIiEESF_NS0_13ScanTileStateIiLb1EEES9_NS1_10InputValueIiPiEEmiLb0EiEEvT0_T1_T2_iT3_T4_T5__param_0];
	ld.param.u64 	%rd1, [_ZN3cub18CUB_300001_SM_10006detail4scan16DeviceScanKernelINS2_10policy_hubIiiimN4cuda3std3__44plusIvEEE10Policy1000EN6thrust24THRUST_300001_SM_1000_NS10device_ptrIiEESF_NS0_13ScanTileStateIiLb1EEES9_NS1_10InputValueIiPiEEmiLb0EiEEvT0_T1_T2_iT3_T4_T5__param_5+8];
	ld.param.u32 	%r205, [_ZN3cub18CUB_300001_SM_10006detail4scan16DeviceScanKernelINS2_10policy_hubIiiimN4cuda3std3__44plusIvEEE10Policy1000EN6thrust24THRUST_300001_SM_1000_NS10device_ptrIiEESF_NS0_13ScanTileStateIiLb1EEES9_NS1_10InputValueIiPiEEmiLb0EiEEvT0_T1_T2_iT3_T4_T5__param_3];
	ld.param.u64 	%rd19, [_ZN3cub18CUB_300001_SM_10006detail4scan16DeviceScanKernelINS2_10policy_hubIiiimN4cuda3std3__44plusIvEEE10Policy1000EN6thrust24THRUST_300001_SM_1000_NS10device_ptrIiEESF_NS0_13ScanTileStateIiLb1EEES9_NS1_10InputValueIiPiEEmiLb0EiEEvT0_T1_T2_iT3_T4_T5__param_6];
	setp.eq.s16 	%p1, %rs2, 0;
	@%p1 bra 	$L__BB6_2;
	cvta.to.global.u64 	%rd20, %rd1;
	ld.global.u32 	%r959, [%rd20];
	bra.uni 	$L__BB6_3;
$L__BB6_2:
	cvt.u32.u64 	%r959, %rd1;
$L__BB6_3:
	cvta.to.global.u64 	%rd3, %rd16;
	cvta.to.global.u64 	%rd4, %rd17;
	mov.u32 	%r208, %ctaid.x;
	add.s32 	%r4, %r205, %r208;
	mul.wide.s32 	%rd5, %r4, 7904;
	sub.s64 	%rd6, %rd19, %rd5;
	setp.lt.u64 	%p2, %rd6, 7905;
	@%p2 bra 	$L__BB6_29;
	mov.u32 	%r5, %tid.x;
	and.b32  	%r617, %r5, 31;
	and.b32  	%r618, %r5, 992;
	mul.lo.s32 	%r619, %r618, 19;
	or.b32  	%r620, %r619, %r617;
	cvt.u64.u32 	%rd42, %r620;
	add.s64 	%rd7, %rd5, %rd42;
	shl.b64 	%rd43, %rd7, 2;
	add.s64 	%rd44, %rd3, %rd43;
	ld.global.u32 	%r621, [%rd44];
	ld.global.u32 	%r622, [%rd44+128];
	ld.global.u32 	%r623, [%rd44+256];
	ld.global.u32 	%r624, [%rd44+384];
	ld.global.u32 	%r625, [%rd44+512];
	ld.global.u32 	%r626, [%rd44+640];
	ld.global.u32 	%r627, [%rd44+768];
	ld.global.u32 	%r628, [%rd44+896];
	ld.global.u32 	%r629, [%rd44+1024];
	ld.global.u32 	%r630, [%rd44+1152];
	ld.global.u32 	%r631, [%rd44+1280];
	ld.global.u32 	%r632, [%rd44+1408];
	ld.global.u32 	%r633, [%rd44+1536];
	ld.global.u32 	%r634, [%rd44+1664];
	ld.global.u32 	%r635, [%rd44+1792];
	ld.global.u32 	%r636, [%rd44+1920];
	ld.global.u32 	%r637, [%rd44+2048];
	ld.global.u32 	%r638, [%rd44+2176];
	ld.global.u32 	%r639, [%rd44+2304];
	// begin inline asm
	mov.u32 %r616, %laneid;
	// end inline asm
	shr.u32 	%r7, %r5, 5;
	mad.lo.s32 	%r640, %r7, 608, %r616;
	shl.b32 	%r641, %r640, 2;
	mov.u32 	%r642, _ZZN3cub18CUB_300001_SM_10006detail4scan16DeviceScanKernelINS2_10policy_hubIiiimN4cuda3std3__44plusIvEEE10Policy1000EN6thrust24THRUST_300001_SM_1000_NS10device_ptrIiEESF_NS0_13ScanTileStateIiLb1EEES9_NS1_10InputValueIiPiEEmiLb0EiEEvT0_T1_T2_iT3_T4_T5_E12temp_storage;
	add.s32 	%r8, %r642, %r641;
	st.shared.u32 	[%r8], %r621;
	st.shared.u32 	[%r8+128], %r622;
	st.shared.u32 	[%r8+256], %r623;
	st.shared.u32 	[%r8+384], %r624;
	st.shared.u32 	[%r8+512], %r625;
	st.shared.u32 	[%r8+640], %r626;
	st.shared.u32 	[%r8+768], %r627;
	st.shared.u32 	[%r8+896], %r628;
	st.shared.u32 	[%r8+1024], %r629;
	st.shared.u32 	[%r8+1152], %r630;
	st.shared.u32 	[%r8+1280], %r631;
	st.shared.u32 	[%r8+1408], %r632;
	st.shared.u32 	[%r8+1536], %r633;
	st.shared.u32 	[%r8+1664], %r634;
	st.shared.u32 	[%r8+1792], %r635;
	st.shared.u32 	[%r8+1920], %r636;
	st.shared.u32 	[%r8+2048], %r637;
	st.shared.u32 	[%r8+2176], %r638;
	st.shared.u32 	[%r8+2304], %r639;
	bar.warp.sync 	-1;
	mad.lo.s32 	%r9, %r616, 72, %r8;
	ld.shared.u32 	%r10, [%r9];
	ld.shared.u32 	%r11, [%r9+4];
	ld.shared.u32 	%r12, [%r9+8];
	ld.shared.u32 	%r13, [%r9+12];
	ld.shared.u32 	%r14, [%r9+16];
	ld.shared.u32 	%r15, [%r9+20];
	ld.shared.u32 	%r16, [%r9+24];
	ld.shared.u32 	%r17, [%r9+28];
	ld.shared.u32 	%r18, [%r9+32];
	ld.shared.u32 	%r19, [%r9+36];
	ld.shared.u32 	%r20, [%r9+40];
	ld.shared.u32 	%r21, [%r9+44];
	ld.shared.u32 	%r22, [%r9+48];
	ld.shared.u32 	%r23, [%r9+52];
	ld.shared.u32 	%r24, [%r9+56];
	ld.shared.u32 	%r25, [%r9+60];
	ld.shared.u32 	%r26, [%r9+64];
	ld.shared.u32 	%r27, [%r9+68];
	ld.shared.u32 	%r28, [%r9+72];
	bar.sync 	0;
	setp.ne.s32 	%p100, %r4, 0;
	@%p100 bra 	$L__BB6_9;
	add.s32 	%r860, %r11, %r10;
	add.s32 	%r861, %r12, %r860;
	add.s32 	%r862, %r13, %r861;
	add.s32 	%r863, %r14, %r862;
	add.s32 	%r864, %r15, %r863;
	add.s32 	%r865, %r16, %r864;
	add.s32 	%r866, %r17, %r865;
	add.s32 	%r867, %r18, %r866;
	add.s32 	%r868, %r19, %r867;
	add.s32 	%r869, %r20, %r868;
	add.s32 	%r870, %r21, %r869;
	add.s32 	%r871, %r22, %r870;
	add.s32 	%r872, %r23, %r871;
	add.s32 	%r873, %r24, %r872;
	add.s32 	%r874, %r25, %r873;
	add.s32 	%r875, %r26, %r874;
	add.s32 	%r876, %r27, %r875;
	add.s32 	%r834, %r28, %r876;
	mov.b32 	%r832, 1;
	mov.b32 	%r857, 0;
	mov.b32 	%r859, -1;
	// begin inline asm
	{  .reg .s32 r0;  .reg .pred p;  shfl.sync.up.b32 r0|p, %r834, %r832, %r857, %r859;  @p add.s32 r0, r0, %r834;  mov.s32 %r830, r0;}
	// end inline asm
	mov.b32 	%r838, 2;
	// begin inline asm
	{  .reg .s32 r0;  .reg .pred p;  shfl.sync.up.b32 r0|p, %r830, %r838, %r857, %r859;  @p add.s32 r0, r0, %r830;  mov.s32 %r836, r0;}
	// end inline asm
	mov.b32 	%r844, 4;
	// begin inline asm
	{  .reg .s32 r0;  .reg .pred p;  shfl.sync.up.b32 r0|p, %r836, %r844, %r857, %r859;  @p add.s32 r0, r0, %r836;  mov.s32 %r842, r0;}
	// end inline asm
	mov.b32 	%r850, 8;
	// begin inline asm
	{  .reg .s32 r0;  .reg .pred p;  shfl.sync.up.b32 r0|p, %r842, %r850, %r857, %r859;  @p add.s32 r0, r0, %r842;  mov.s32 %r848, r0;}
	// end inline asm
	mov.b32 	%r856, 16;
	// begin inline asm
	{  .reg .s32 r0;  .reg .pred p;  shfl.sync.up.b32 r0|p, %r848, %r856, %r857, %r859;  @p add.s32 r0, r0, %r848;  mov.s32 %r854, r0;}
	// end inline asm
	setp.ne.s32 	%p143, %r616, 31;
	@%p143 bra 	$L__BB6_7;
	shl.b32 	%r877, %r7, 2;
	mov.u32 	%r878, _ZZN3cub18CUB_300001_SM_10006detail4scan16DeviceScanKernelINS2_10policy_hubIiiimN4cuda3std3__44plusIvEEE10Policy1000EN6thrust24THRUST_300001_SM_1000_NS10device_ptrIiEESF_NS0_13ScanTileStateIiLb1EEES9_NS1_10InputValueIiPiEEmiLb0EiEEvT0_T1_T2_iT3_T4_T5_E12temp_storage;
	add.s32 	%r879, %r878, %r877;
	st.shared.u32 	[%r879+16], %r854;
$L__BB6_7:
	bar.sync 	0;
	ld.shared.v4.u32 	{%r880, %r881, %r882, %r883}, [_ZZN3cub18CUB_300001_SM_10006detail4scan16DeviceScanKernelINS2_10policy_hubIiiimN4cuda3std3__44plusIvEEE10Policy1000EN6thrust24THRUST_300001_SM_1000_NS10device_ptrIiEESF_NS0_13ScanTileStateIiLb1EEES9_NS1_10InputValueIiPiEEmiLb0EiEEvT0_T1_T2_iT3_T4_T5_E12temp_storage+16];
	add.s32 	%r884, %r881, %r880;
	setp.eq.s32 	%p144, %r7, 2;
	selp.b32 	%r885, %r884, %r880, %p144;
	add.s32 	%r886, %r884, %r882;
	setp.eq.s32 	%p145, %r7, 3;
	selp.b32 	%r887, %r886, %r885, %p145;
	add.s32 	%r888, %r886, %r883;
	setp.eq.s32 	%p146, %r7, 4;
	selp.b32 	%r889, %r888, %r887, %p146;
	ld.shared.v4.u32 	{%r890, %r891, %r892, %r893}, [_ZZN3cub18CUB_300001_SM_10006detail4scan16DeviceScanKernelINS2_10policy_hubIiiimN4cuda3std3__44plusIvEEE10Policy1000EN6thrust24THRUST_300001_SM_1000_NS10device_ptrIiEESF_NS0_13ScanTileStateIiLb1EEES9_NS1_10InputValueIiPiEEmiLb0EiEEvT0_T1_T2_iT3_T4_T5_E12temp_storage+32];
	add.s32 	%r894, %r888, %r890;
	setp.eq.s32 	%p147, %r7, 5;
	selp.b32 	%r895, %r894, %r889, %p147;
	add.s32 	%r896, %r894, %r891;
	setp.eq.s32 	%p148, %r7, 6;
	selp.b32 	%r897, %r896, %r895, %p148;
	add.s32 	%r898, %r896, %r892;
	setp.eq.s32 	%p149, %r7, 7;
	selp.b32 	%r899, %r898, %r897, %p149;
	add.s32 	%r900, %r898, %r893;
	setp.eq.s32 	%p150, %r7, 8;
	selp.b32 	%r901, %r900, %r899, %p150;
	ld.shared.v4.u32 	{%r902, %r903, %r904, %r905}, [_ZZN3cub18CUB_300001_SM_10006detail4scan16DeviceScanKernelINS2_10policy_hubIiiimN4cuda3std3__44plusIvEEE10Policy1000EN6thrust24THRUST_300001_SM_1000_NS10device_ptrIiEESF_NS0_13ScanTileStateIiLb1EEES9_NS1_10InputValueIiPiEEmiLb0EiEEvT0_T1_T2_iT3_T4_T5_E12temp_storage+48];
	add.s32 	%r906, %r900, %r902;
	setp.eq.s32 	%p151, %r7, 9;
	selp.b32 	%r907, %r906, %r901, %p151;
	add.s32 	%r908, %r906, %r903;
	setp.eq.s32 	%p152, %r7, 10;
	selp.b32 	%r909, %r908, %r907, %p152;
	add.s32 	%r910, %r908, %r904;
	setp.eq.s32 	%p153, %r7, 11;
	selp.b32 	%r911, %r910, %r909, %p153;
	add.s32 	%r912, %r910, %r905;
	setp.eq.s32 	%p154, %r7, 12;
	selp.b32 	%r913, %r912, %r911, %p154;
	ld.shared.u32 	%r914, [_ZZN3cub18CUB_300001_SM_10006detail4scan16DeviceScanKernelINS2_10policy_hubIiiimN4cuda3std3__44plusIvEEE10Policy1000EN6thrust24THRUST_300001_SM_1000_NS10device_ptrIiEESF_NS0_13ScanTileStateIiLb1EEES9_NS1_10InputValueIiPiEEmiLb0EiEEvT0_T1_T2_iT3_T4_T5_E12temp_storage+64];
	setp.lt.u32 	%p155, %r5, 32;
	selp.b32 	%r915, 0, %r913, %p155;
	setp.eq.s32 	%p156, %r616, 0;
	sub.s32 	%r916, %r854, %r834;
	selp.b32 	%r917, 0, %r916, %p156;
	add.s32 	%r918, %r917, %r959;
	add.s32 	%r971, %r918, %r915;
	add.s32 	%r919, %r914, %r959;
	add.s32 	%r32, %r919, %r912;
	setp.ne.s32 	%p157, %r5, 0;
	@%p157 bra 	$L__BB6_28;
	add.s64 	%rd56, %rd18, 256;
	mov.b32 	%r920, 101;
	// begin inline asm
	st.relaxed.gpu.v2.u32 [%rd56], {%r920, %r32};
	// end inline asm
	bra.uni 	$L__BB6_28;
$L__BB6_9:
	add.s32 	%r673, %r11, %r10;
	add.s32 	%r674, %r12, %r673;
	add.s32 	%r675, %r13, %r674;
	add.s32 	%r676, %r14, %r675;
	add.s32 	%r677, %r15, %r676;
	add.s32 	%r678, %r16, %r677;
	add.s32 	%r679, %r17, %r678;
	add.s32 	%r680, %r18, %r679;
	add.s32 	%r681, %r19, %r680;
	add.s32 	%r682, %r20, %r681;
	add.s32 	%r683, %r21, %r682;
	add.s32 	%r684, %r22, %r683;
	add.s32 	%r685, %r23, %r684;
	add.s32 	%r686, %r24, %r685;
	add.s32 	%r687, %r25, %r686;
	add.s32 	%r688, %r26, %r687;
	add.s32 	%r689, %r27, %r688;
	add.s32 	%r647, %r28, %r689;
	mov.b32 	%r645, 1;
	mov.b32 	%r670, 0;
	mov.b32 	%r672, -1;
	// begin inline asm
	{  .reg .s32 r0;  .reg .pred p;  shfl.sync.up.b32 r0|p, %r647, %r645, %r670, %r672;  @p add.s32 r0, r0, %r647;  mov.s32 %r643, r0;}
	// end inline asm
	mov.b32 	%r651, 2;
	// begin inline asm
	{  .reg .s32 r0;  .reg .pred p;  shfl.sync.up.b32 r0|p, %r643, %r651, %r670, %r672;  @p add.s32 r0, r0, %r643;  mov.s32 %r649, r0;}
	// end inline asm
	mov.b32 	%r657, 4;
	// begin inline asm
	{  .reg .s32 r0;  .reg .pred p;  shfl.sync.up.b32 r0|p, %r649, %r657, %r670, %r672;  @p add.s32 r0, r0, %r649;  mov.s32 %r655, r0;}
	// end inline asm
	mov.b32 	%r663, 8;
	// begin inline asm
	{  .reg .s32 r0;  .reg .pred p;  shfl.sync.up.b32 r0|p, %r655, %r663, %r670, %r672;  @p add.s32 r0, r0, %r655;  mov.s32 %r661, r0;}
	// end inline asm
	mov.b32 	%r669, 16;
	// begin inline asm
	{  .reg .s32 r0;  .reg .pred p;  shfl.sync.up.b32 r0|p, %r661, %r669, %r670, %r672;  @p add.s32 r0, r0, %r661;  mov.s32 %r667, r0;}
	// end inline asm
	setp.ne.s32 	%p101, %r616, 31;
	@%p101 bra 	$L__BB6_11;
	shl.b32 	%r690, %r7, 2;
	mov.u32 	%r691, _ZZN3cub18CUB_300001_SM_10006detail4scan16DeviceScanKernelINS2_10policy_hubIiiimN4cuda3std3__44plusIvEEE10Policy1000EN6thrust24THRUST_300001_SM_1000_NS10device_ptrIiEESF_NS0_13ScanTileStateIiLb1EEES9_NS1_10InputValueIiPiEEmiLb0EiEEvT0_T1_T2_iT3_T4_T5_E12temp_storage;
	add.s32 	%r692, %r691, %r690;
	st.shared.u32 	[%r692+16], %r667;
$L__BB6_11:
	sub.s32 	%r693, %r667, %r647;
	bar.sync 	0;
	ld.shared.v4.u32 	{%r694, %r695, %r696, %r697}, [_ZZN3cub18CUB_300001_SM_10006detail4scan16DeviceScanKernelINS2_10policy_hubIiiimN4cuda3std3__44plusIvEEE10Policy1000EN6thrust24THRUST_300001_SM_1000_NS10device_ptrIiEESF_NS0_13ScanTileStateIiLb1EEES9_NS1_10InputValueIiPiEEmiLb0EiEEvT0_T1_T2_iT3_T4_T5_E12temp_storage+16];
	add.s32 	%r698, %r695, %r694;
	setp.eq.s32 	%p102, %r7, 2;
	selp.b32 	%r699, %r698, %r694, %p102;
	add.s32 	%r700, %r698, %r696;
	setp.eq.s32 	%p103, %r7, 3;
	selp.b32 	%r701, %r700, %r699, %p103;
	add.s32 	%r702, %r700, %r697;
	setp.eq.s32 	%p104, %r7, 4;
	selp.b32 	%r703, %r702, %r701, %p104;
	ld.shared.v4.u32 	{%r704, %r705, %r706, %r707}, [_ZZN3cub18CUB_300001_SM_10006detail4scan16DeviceScanKernelINS2_10policy_hubIiiimN4cuda3std3__44plusIvEEE10Policy1000EN6thrust24THRUST_300001_SM_1000_NS10device_ptrIiEESF_NS0_13ScanTileStateIiLb1EEES9_NS1_10InputValueIiPiEEmiLb0EiEEvT0_T1_T2_iT3_T4_T5_E12temp_storage+32];
	add.s32 	%r708, %r702, %r704;
	setp.eq.s32 	%p105, %r7, 5;
	selp.b32 	%r709, %r708, %r703, %p105;
	add.s32 	%r710, %r708, %r705;
	setp.eq.s32 	%p106, %r7, 6;
	selp.b32 	%r711, %r710, %r709, %p106;
	add.s32 	%r712, %r710, %r706;
	setp.eq.s32 	%p107, %r7, 7;
	selp.b32 	%r713, %r712, %r711, %p107;
	add.s32 	%r714, %r712, %r707;
	setp.eq.s32 	%p108, %r7, 8;
	selp.b32 	%r715, %r714, %r713, %p108;
	ld.shared.v4.u32 	{%r716, %r717, %r718, %r719}, [_ZZN3cub18CUB_300001_SM_10006detail4scan16DeviceScanKernelINS2_10policy_hubIiiimN4cuda3std3__44plusIvEEE10Policy1000EN6thrust24THRUST_300001_SM_1000_NS10device_ptrIiEESF_NS0_13ScanTileStateIiLb1EEES9_NS1_10InputValueIiPiEEmiLb0EiEEvT0_T1_T2_iT3_T4_T5_E12temp_storage+48];
	add.s32 	%r720, %r714, %r716;
	setp.eq.s32 	%p109, %r7, 9;
	selp.b32 	%r721, %r720, %r715, %p109;
	add.s32 	%r722, %r720, %r717;
	setp.eq.s32 	%p110, %r7, 10;
	selp.b32 	%r723, %r722, %r721, %p110;
	add.s32 	%r724, %r722, %r718;
	setp.eq.s32 	%p111, %r7, 11;
	selp.b32 	%r725, %r724, %r723, %p111;
	add.s32 	%r726, %r724, %r719;
	setp.eq.s32 	%p112, %r7, 12;
	selp.b32 	%r727, %r726, %r725, %p112;
	ld.shared.u32 	%r728, [_ZZN3cub18CUB_300001_SM_10006detail4scan16DeviceScanKernelINS2_10policy_hubIiiimN4cuda3std3__44plusIvEEE10Policy1000EN6thrust24THRUST_300001_SM_1000_NS10device_ptrIiEESF_NS0_13ScanTileStateIiLb1EEES9_NS1_10InputValueIiPiEEmiLb0EiEEvT0_T1_T2_iT3_T4_T5_E12temp_storage+64];
	add.s32 	%r35, %r726, %r728;
	setp.gt.u32 	%p113, %r5, 31;
	setp.lt.u32 	%p114, %r5, 32;
	setp.eq.s32 	%p115, %r616, 0;
	selp.b32 	%r729, 0, %r693, %p115;
	add.s32 	%r970, %r727, %r729;
	selp.b32 	%r37, %r693, %r970, %p114;
	@%p113 bra 	$L__BB6_27;
	setp.ne.s32 	%p116, %r5, 0;
	mul.wide.s32 	%rd45, %r4, 8;
	add.s64 	%rd8, %rd18, %rd45;
	@%p116 bra 	$L__BB6_14;
	st.shared.u32 	[_ZZN3cub18CUB_300001_SM_10006detail4scan16DeviceScanKernelINS2_10policy_hubIiiimN4cuda3std3__44plusIvEEE10Policy1000EN6thrust24THRUST_300001_SM_1000_NS10device_ptrIiEESF_NS0_13ScanTileStateIiLb1EEES9_NS1_10InputValueIiPiEEmiLb0EiEEvT0_T1_T2_iT3_T4_T5_E12temp_storage+12], %r35;
	add.s64 	%rd46, %rd8, 256;
	mov.b32 	%r730, 100;
	// begin inline asm
	st.relaxed.gpu.v2.u32 [%rd46], {%r730, %r35};
	// end inline asm
$L__BB6_14:
	not.b32 	%r736, %r5;
	add.s32 	%r966, %r4, %r736;
	mov.b32 	%r732, 550;
	// begin inline asm
	nanosleep.u32 %r732;
	// end inline asm
	mul.wide.s32 	%rd48, %r966, 8;
	add.s64 	%rd49, %rd18, %rd48;
	add.s64 	%rd47, %rd49, 256;
	// begin inline asm
	ld.relaxed.gpu.v2.u32 {%r967, %r961}, [%rd47];
	// end inline asm
	mov.b32 	%r962, 478;
$L__BB6_15:
	setp.eq.s32 	%p117, %r967, 99;
	mov.b32 	%r737, -1;
	vote.sync.any.pred 	%p118, %p117, %r737;
	not.pred 	%p119, %p118;
	@%p119 bra 	$L__BB6_17;
	// begin inline asm
	nanosleep.u32 %r962;
	// end inline asm
	shr.u32 	%r962, %r962, 1;
	// begin inline asm
	ld.relaxed.gpu.v2.u32 {%r967, %r961}, [%rd47];
	// end inline asm
	bra.uni 	$L__BB6_15;
$L__BB6_17:
	setp.eq.s32 	%p120, %r967, 101;
	mov.b32 	%r764, -1;
	vote.sync.ballot.b32 	%r766, %p120, %r764;
	// begin inline asm
	mov.u32 %r739, %lanemask_ge;
	// end inline asm
	and.b32  	%r767, %r766, %r739;
	or.b32  	%r768, %r767, -2147483648;
	add.s32 	%r769, %r768, -1;
	not.b32 	%r770, %r768;
	and.b32  	%r771, %r770, %r769;
	popc.b32 	%r743, %r771;
	mov.b32 	%r742, 1;
	// begin inline asm
	shfl.sync.down.b32 %r740, %r961, %r742, %r743, %r764;
	// end inline asm
	setp.lt.s32 	%p122, %r616, %r743;
	selp.b32 	%r772, %r740, 0, %p122;
	add.s32 	%r746, %r772, %r961;
	mov.b32 	%r747, 2;
	// begin inline asm
	shfl.sync.down.b32 %r745, %r746, %r747, %r743, %r764;
	// end inline asm
	add.s32 	%r50, %r616, 2;
	setp.gt.s32 	%p123, %r50, %r743;
	selp.b32 	%r773, 0, %r745, %p123;
	add.s32 	%r751, %r746, %r773;
	mov.b32 	%r752, 4;
	// begin inline asm
	shfl.sync.down.b32 %r750, %r751, %r752, %r743, %r764;
	// end inline asm
	add.s32 	%r51, %r616, 4;
	setp.gt.s32 	%p124, %r51, %r743;
	selp.b32 	%r774, 0, %r750, %p124;
	add.s32 	%r756, %r751, %r774;
	mov.b32 	%r757, 8;
	// begin inline asm
	shfl.sync.down.b32 %r755, %r756, %r757, %r743, %r764;
	// end inline asm
	add.s32 	%r52, %r616, 8;
	setp.gt.s32 	%p125, %r52, %r743;
	selp.b32 	%r775, 0, %r755, %p125;
	add.s32 	%r761, %r756, %r775;
	mov.b32 	%r762, 16;
	// begin inline asm
	shfl.sync.down.b32 %r760, %r761, %r762, %r743, %r764;
	// end inline asm
	add.s32 	%r53, %r616, 16;
	setp.gt.s32 	%p126, %r53, %r743;
	selp.b32 	%r776, 0, %r760, %p126;
	add.s32 	%r965, %r761, %r776;
	add.s64 	%rd10, %rd18, 256;
	mov.b32 	%r963, 478;
$L__BB6_18:
	setp.ne.s32 	%p127, %r967, 101;
	mov.b32 	%r777, -1;
	vote.sync.all.pred 	%p128, %p127, %r777;
	not.pred 	%p129, %p128;
	@%p129 bra 	$L__BB6_23;
	shr.u32 	%r963, %r963, 1;
	mul.wide.s32 	%rd52, %r966, 8;
	add.s64 	%rd53, %rd10, %rd52;
	add.s64 	%rd51, %rd53, -256;
	// begin inline asm
	ld.relaxed.gpu.v2.u32 {%r967, %r968}, [%rd51];
	// end inline asm
	mov.u32 	%r969, %r963;
$L__BB6_20:
	setp.eq.s32 	%p133, %r967, 99;
	mov.b32 	%r785, -1;
	vote.sync.any.pred 	%p134, %p133, %r785;
	not.pred 	%p135, %p134;
	@%p135 bra 	$L__BB6_22;
	// begin inline asm
	nanosleep.u32 %r969;
	// end inline asm
	shr.u32 	%r969, %r969, 1;
	// begin inline asm
	ld.relaxed.gpu.v2.u32 {%r967, %r968}, [%rd51];
	// end inline asm
	bra.uni 	$L__BB6_20;
$L__BB6_22:
	setp.eq.s32 	%p136, %r967, 101;
	mov.b32 	%r811, -1;
	vote.sync.ballot.b32 	%r812, %p136, %r811;
	and.b32  	%r813, %r812, %r739;
	or.b32  	%r814, %r813, -2147483648;
	add.s32 	%r815, %r814, -1;
	not.b32 	%r816, %r814;
	and.b32  	%r817, %r816, %r815;
	popc.b32 	%r790, %r817;
	mov.b32 	%r789, 1;
	// begin inline asm
	shfl.sync.down.b32 %r787, %r968, %r789, %r790, %r811;
	// end inline asm
	setp.lt.s32 	%p138, %r616, %r790;
	selp.b32 	%r818, %r787, 0, %p138;
	add.s32 	%r793, %r818, %r968;
	mov.b32 	%r794, 2;
	// begin inline asm
	shfl.sync.down.b32 %r792, %r793, %r794, %r790, %r811;
	// end inline asm
	setp.gt.s32 	%p139, %r50, %r790;
	selp.b32 	%r819, 0, %r792, %p139;
	add.s32 	%r798, %r793, %r819;
	mov.b32 	%r799, 4;
	// begin inline asm
	shfl.sync.down.b32 %r797, %r798, %r799, %r790, %r811;
	// end inline asm
	setp.gt.s32 	%p140, %r51, %r790;
	selp.b32 	%r820, 0, %r797, %p140;
	add.s32 	%r803, %r798, %r820;
	mov.b32 	%r804, 8;
	// begin inline asm
	shfl.sync.down.b32 %r802, %r803, %r804, %r790, %r811;
	// end inline asm
	setp.gt.s32 	%p141, %r52, %r790;
	selp.b32 	%r821, 0, %r802, %p141;
	add.s32 	%r808, %r803, %r821;
	mov.b32 	%r809, 16;
	// begin inline asm
	shfl.sync.down.b32 %r807, %r808, %r809, %r790, %r811;
	// end inline asm
	setp.gt.s32 	%p142, %r53, %r790;
	selp.b32 	%r822, 0, %r807, %p142;
	add.s32 	%r823, %r822, %r965;
	add.s32 	%r965, %r823, %r808;
	add.s32 	%r966, %r966, -32;
	bra.uni 	$L__BB6_18;
$L__BB6_23:
	@%p116 bra 	$L__BB6_25;
	add.s32 	%r780, %r965, %r35;
	add.s64 	%rd50, %rd8, 256;
	mov.b32 	%r779, 101;
	// begin inline asm
	st.relaxed.gpu.v2.u32 [%rd50], {%r779, %r780};
	// end inline asm
	st.shared.u32 	[_ZZN3cub18CUB_300001_SM_10006detail4scan16DeviceScanKernelINS2_10policy_hubIiiimN4cuda3std3__44plusIvEEE10Policy1000EN6thrust24THRUST_300001_SM_1000_NS10device_ptrIiEESF_NS0_13ScanTileStateIiLb1EEES9_NS1_10InputValueIiPiEEmiLb0EiEEvT0_T1_T2_iT3_T4_T5_E12temp_storage+4], %r965;
	st.shared.u32 	[_ZZN3cub18CUB_300001_SM_10006detail4scan16DeviceScanKernelINS2_10policy_hubIiiimN4cuda3std3__44plusIvEEE10Policy1000EN6thrust24THRUST_300001_SM_1000_NS10device_ptrIiEESF_NS0_13ScanTileStateIiLb1EEES9_NS1_10InputValueIiPiEEmiLb0EiEEvT0_T1_T2_iT3_T4_T5_E12temp_storage+8], %r780;
$L__BB6_25:
	setp.ne.s32 	%p131, %r616, 0;
	mov.u32 	%r970, %r37;
	@%p131 bra 	$L__BB6_27;
	st.shared.u32 	[_ZZN3cub18CUB_300001_SM_10006detail4scan16DeviceScanKernelINS2_10policy_hubIiiimN4cuda3std3__44plusIvEEE10Policy1000EN6thrust24THRUST_300001_SM_1000_NS10device_ptrIiEESF_NS0_13ScanTileStateIiLb1EEES9_NS1_10InputValueIiPiEEmiLb0EiEEvT0_T1_T2_iT3_T4_T5_E12temp_storage+84], %r965;
	mov.u32 	%r970, %r965;
$L__BB6_27:
	bar.sync 	0;
	setp.eq.s32 	%p132, %r5, 0;
	ld.shared.u32 	%r781, [_ZZN3cub18CUB_300001_SM_10006detail4scan16DeviceScanKernelINS2_10policy_hubIiiimN4cuda3std3__44plusIvEEE10Policy1000EN6thrust24THRUST_300001_SM_1000_NS10device_ptrIiEESF_NS0_13ScanTileStateIiLb1EEES9_NS1_10InputValueIiPiEEmiLb0EiEEvT0_T1_T2_iT3_T4_T5_E12temp_storage+84];
	selp.b32 	%r782, 0, %r781, %p132;
	add.s32 	%r971, %r782, %r970;
$L__BB6_28:
	add.s32 	%r922, %r971, %r10;
	add.s32 	%r923, %r11, %r922;
	add.s32 	%r924, %r12, %r923;
	add.s32 	%r925, %r13, %r924;
	add.s32 	%r926, %r14, %r925;
	add.s32 	%r927, %r15, %r926;
	add.s32 	%r928, %r16, %r927;
	add.s32 	%r929, %r17, %r928;
	add.s32 	%r930, %r18, %r929;
	add.s32 	%r931, %r19, %r930;
	add.s32 	%r932, %r20, %r931;
	add.s32 	%r933, %r21, %r932;
	add.s32 	%r934, %r22, %r933;
	add.s32 	%r935, %r23, %r934;
	add.s32 	%r936, %r24, %r935;
	add.s32 	%r937, %r25, %r936;
	add.s32 	%r938, %r26, %r937;
	add.s32 	%r939, %r27, %r938;
	bar.sync 	0;
	st.shared.u32 	[%r9], %r971;
	st.shared.u32 	[%r9+4], %r922;
	st.shared.u32 	[%r9+8], %r923;
	st.shared.u32 	[%r9+12], %r924;
	st.shared.u32 	[%r9+16], %r925;
	st.shared.u32 	[%r9+20], %r926;
	st.shared.u32 	[%r9+24], %r927;
	st.shared.u32 	[%r9+28], %r928;
	st.shared.u32 	[%r9+32], %r929;
	st.shared.u32 	[%r9+36], %r930;
	st.shared.u32 	[%r9+40], %r931;
	st.shared.u32 	[%r9+44], %r932;
	st.shared.u32 	[%r9+48], %r933;
	st.shared.u32 	[%r9+52], %r934;
	st.shared.u32 	[%r9+56], %r935;
	st.shared.u32 	[%r9+60], %r936;
	st.shared.u32 	[%r9+64], %r937;
	st.shared.u32 	[%r9+68], %r938;
	st.shared.u32 	[%r9+72], %r939;
	bar.warp.sync 	-1;
	ld.shared.u32 	%r940, [%r8];
	ld.shared.u32 	%r941, [%r8+128];
	ld.shared.u32 	%r942, [%r8+256];
	ld.shared.u32 	%r943, [%r8+384];
	ld.shared.u32 	%r944, [%r8+512];
	ld.shared.u32 	%r945, [%r8+640];
	ld.shared.u32 	%r946, [%r8+768];
	ld.shared.u32 	%r947, [%r8+896];
	ld.shared.u32 	%r948, [%r8+1024];
	ld.shared.u32 	%r949, [%r8+1152];
	ld.shared.u32 	%r950, [%r8+1280];
	ld.shared.u32 	%r951, [%r8+1408];
	ld.shared.u32 	%r952, [%r8+1536];
	ld.shared.u32 	%r953, [%r8+1664];
	ld.shared.u32 	%r954, [%r8+1792];
	ld.shared.u32 	%r955, [%r8+1920];
	ld.shared.u32 	%r956, [%r8+2048];
	ld.shared.u32 	%r957, [%r8+2176];
	ld.shared.u32 	%r958, [%r8+2304];
	add.s64 	%rd58, %rd4, %rd43;
	st.global.u32 	[%rd58], %r940;
	st.global.u32 	[%rd58+128], %r941;
	st.global.u32 	[%rd58+256], %r942;
	st.global.u32 	[%rd58+384], %r943;
	st.global.u32 	[%rd58+512], %r944;
	st.global.u32 	[%rd58+640], %r945;
	st.global.u32 	[%rd58+768], %r946;
	st.global.u32 	[%rd58+896], %r947;
	st.global.u32 	[%rd58+1024], %r948;
	st.global.u32 	[%rd58+1152], %r949;
	st.global.u32 	[%rd58+1280], %r950;
	st.global.u32 	[%rd58+1408], %r951;
	st.global.u32 	[%rd58+1536], %r952;
	st.global.u32 	[%rd58+1664], %r953;
	st.global.u32 	[%rd58+1792], %r954;
	st.global.u32 	[%rd58+1920], %r955;
	st.global.u32 	[%rd58+2048], %r956;
	st.global.u32 	[%rd58+2176], %r957;
	st.global.u32 	[%rd58+2304], %r958;
	bra.uni 	$L__BB6_131;
$L__BB6_29:
	setp.eq.s64 	%p3, %rd6, 0;
	@%p3 bra 	$L__BB6_131;
	cvt.u32.u64 	%r75, %rd6;
	shl.b64 	%rd21, %rd5, 2;
	add.s64 	%rd22, %rd3, %rd21;
	mov.u32 	%r76, %tid.x;
	ld.global.u32 	%r990, [%rd22];
	and.b32  	%r209, %r76, 31;
	and.b32  	%r210, %r76, 992;
	mul.lo.s32 	%r211, %r210, 19;
	or.b32  	%r78, %r211, %r209;
	setp.ge.u32 	%p4, %r78, %r75;
	shl.b32 	%r212, %r78, 2;
	cvt.u64.u32 	%rd23, %r212;
	add.s64 	%rd12, %rd22, %rd23;
	mov.u32 	%r972, %r990;
	@%p4 bra 	$L__BB6_32;
	ld.global.u32 	%r972, [%rd12];
$L__BB6_32:
	add.s32 	%r213, %r78, 32;
	setp.ge.u32 	%p5, %r213, %r75;
	mov.u32 	%r973, %r990;
	@%p5 bra 	$L__BB6_34;
	ld.global.u32 	%r973, [%rd12+128];
$L__BB6_34:
	add.s32 	%r214, %r78, 64;
	setp.ge.u32 	%p6, %r214, %r75;
	mov.u32 	%r974, %r990;
	@%p6 bra 	$L__BB6_36;
	ld.global.u32 	%r974, [%rd12+256];
$L__BB6_36:
	add.s32 	%r215, %r78, 96;
	setp.ge.u32 	%p7, %r215, %r75;
	mov.u32 	%r975, %r990;
	@%p7 bra 	$L__BB6_38;
	ld.global.u32 	%r975, [%rd12+384];
$L__BB6_38:
	add.s32 	%r216, %r78, 128;
	setp.ge.u32 	%p8, %r216, %r75;
	mov.u32 	%r976, %r990;
	@%p8 bra 	$L__BB6_40;
	ld.global.u32 	%r976, [%rd12+512];
$L__BB6_40:
	add.s32 	%r217, %r78, 160;
	setp.ge.u32 	%p9, %r217, %r75;
	mov.u32 	%r977, %r990;
	@%p9 bra 	$L__BB6_42;
	ld.global.u32 	%r977, [%rd12+640];
$L__BB6_42:
	add.s32 	%r218, %r78, 192;
	setp.ge.u32 	%p10, %r218, %r75;
	mov.u32 	%r978, %r990;
	@%p10 bra 	$L__BB6_44;
	ld.global.u32 	%r978, [%rd12+768];
$L__BB6_44:
	add.s32 	%r219, %r78, 224;
	setp.ge.u32 	%p11, %r219, %r75;
	mov.u32 	%r979, %r990;
	@%p11 bra 	$L__BB6_46;
	ld.global.u32 	%r979, [%rd12+896];
$L__BB6_46:
	add.s32 	%r95, %r78, 256;
	setp.ge.u32 	%p12, %r95, %r75;
	mov.u32 	%r980, %r990;
	@%p12 bra 	$L__BB6_48;
	ld.global.u32 	%r980, [%rd12+1024];
$L__BB6_48:
	add.s32 	%r98, %r78, 288;
	setp.ge.u32 	%p13, %r98, %r75;
	mov.u32 	%r981, %r990;
	@%p13 bra 	$L__BB6_50;
	ld.global.u32 	%r981, [%rd12+1152];
$L__BB6_50:
	add.s32 	%r220, %r78, 320;
	setp.ge.u32 	%p14, %r220, %r75;
	mov.u32 	%r982, %r990;
	@%p14 bra 	$L__BB6_52;
	ld.global.u32 	%r982, [%rd12+1280];
$L__BB6_52:
	add.s32 	%r221, %r78, 352;
	setp.ge.u32 	%p15, %r221, %r75;
	mov.u32 	%r983, %r990;
	@%p15 bra 	$L__BB6_54;
	ld.global.u32 	%r983, [%rd12+1408];
$L__BB6_54:
	add.s32 	%r222, %r78, 384;
	setp.ge.u32 	%p16, %r222, %r75;
	mov.u32 	%r984, %r990;
	@%p16 bra 	$L__BB6_56;
	ld.global.u32 	%r984, [%rd12+1536];
$L__BB6_56:
	add.s32 	%r223, %r78, 416;
	setp.ge.u32 	%p17, %r223, %r75;
	mov.u32 	%r985, %r990;
	@%p17 bra 	$L__BB6_58;
	ld.global.u32 	%r985, [%rd12+1664];
$L__BB6_58:
	add.s32 	%r224, %r78, 448;
	setp.ge.u32 	%p18, %r224, %r75;
	mov.u32 	%r986, %r990;
	@%p18 bra 	$L__BB6_60;
	ld.global.u32 	%r986, [%rd12+1792];
$L__BB6_60:
	add.s32 	%r225, %r78, 480;
	setp.ge.u32 	%p19, %r225, %r75;
	mov.u32 	%r987, %r990;
	@%p19 bra 	$L__BB6_62;
	ld.global.u32 	%r987, [%rd12+1920];
$L__BB6_62:
	add.s32 	%r226, %r78, 512;
	setp.ge.u32 	%p20, %r226, %r75;
	mov.u32 	%r988, %r990;
	@%p20 bra 	$L__BB6_64;
	ld.global.u32 	%r988, [%rd12+2048];
$L__BB6_64:
	add.s32 	%r115, %r78, 544;
	setp.ge.u32 	%p21, %r115, %r75;
	mov.u32 	%r989, %r990;
	@%p21 bra 	$L__BB6_66;
	ld.global.u32 	%r989, [%rd12+2176];
$L__BB6_66:
	add.s32 	%r118, %r78, 576;
	setp.ge.u32 	%p22, %r118, %r75;
	@%p22 bra 	$L__BB6_68;
	ld.global.u32 	%r990, [%rd12+2304];
$L__BB6_68:
	// begin inline asm
	mov.u32 %r227, %laneid;
	// end inline asm
	shr.u32 	%r122, %r76, 5;
	mad.lo.s32 	%r228, %r122, 608, %r227;
	shl.b32 	%r229, %r228, 2;
	mov.u32 	%r230, _ZZN3cub18CUB_300001_SM_10006detail4scan16DeviceScanKernelINS2_10policy_hubIiiimN4cuda3std3__44plusIvEEE10Policy1000EN6thrust24THRUST_300001_SM_1000_NS10device_ptrIiEESF_NS0_13ScanTileStateIiLb1EEES9_NS1_10InputValueIiPiEEmiLb0EiEEvT0_T1_T2_iT3_T4_T5_E12temp_storage;
	add.s32 	%r123, %r230, %r229;
	st.shared.u32 	[%r123], %r972;
	st.shared.u32 	[%r123+128], %r973;
	st.shared.u32 	[%r123+256], %r974;
	st.shared.u32 	[%r123+384], %r975;
	st.shared.u32 	[%r123+512], %r976;
	st.shared.u32 	[%r123+640], %r977;
	st.shared.u32 	[%r123+768], %r978;
	st.shared.u32 	[%r123+896], %r979;
	st.shared.u32 	[%r123+1024], %r980;
	st.shared.u32 	[%r123+1152], %r981;
	st.shared.u32 	[%r123+1280], %r982;
	st.shared.u32 	[%r123+1408], %r983;
	st.shared.u32 	[%r123+1536], %r984;
	st.shared.u32 	[%r123+1664], %r985;
	st.shared.u32 	[%r123+1792], %r986;
	st.shared.u32 	[%r123+1920], %r987;
	st.shared.u32 	[%r123+2048], %r988;
	st.shared.u32 	[%r123+2176], %r989;
	st.shared.u32 	[%r123+2304], %r990;
	bar.warp.sync 	-1;
	mad.lo.s32 	%r124, %r227, 72, %r123;
	ld.shared.u32 	%r125, [%r124];
	ld.shared.u32 	%r126, [%r124+4];
	ld.shared.u32 	%r127, [%r124+8];
	ld.shared.u32 	%r128, [%r124+12];
	ld.shared.u32 	%r129, [%r124+16];
	ld.shared.u32 	%r130, [%r124+20];
	ld.shared.u32 	%r131, [%r124+24];
	ld.shared.u32 	%r132, [%r124+28];
	ld.shared.u32 	%r133, [%r124+32];
	ld.shared.u32 	%r134, [%r124+36];
	ld.shared.u32 	%r135, [%r124+40];
	ld.shared.u32 	%r136, [%r124+44];
	ld.shared.u32 	%r137, [%r124+48];
	ld.shared.u32 	%r138, [%r124+52];
	ld.shared.u32 	%r139, [%r124+56];
	ld.shared.u32 	%r140, [%r124+60];
	ld.shared.u32 	%r141, [%r124+64];
	ld.shared.u32 	%r142, [%r124+68];
	ld.shared.u32 	%r143, [%r124+72];
	bar.sync 	0;
	setp.ne.s32 	%p23, %r4, 0;
	@%p23 bra 	$L__BB6_72;
	add.s32 	%r456, %r126, %r125;
	add.s32 	%r457, %r127, %r456;
	add.s32 	%r458, %r128, %r457;
	add.s32 	%r459, %r129, %r458;
	add.s32 	%r460, %r130, %r459;
	add.s32 	%r461, %r131, %r460;
	add.s32 	%r462, %r132, %r461;
	add.s32 	%r463, %r133, %r462;
	add.s32 	%r464, %r134, %r463;
	add.s32 	%r465, %r135, %r464;
	add.s32 	%r466, %r136, %r465;
	add.s32 	%r467, %r137, %r466;
	add.s32 	%r468, %r138, %r467;
	add.s32 	%r469, %r139, %r468;
	add.s32 	%r470, %r140, %r469;
	add.s32 	%r471, %r141, %r470;
	add.s32 	%r472, %r142, %r471;
	add.s32 	%r430, %r143, %r472;
	mov.b32 	%r428, 1;
	mov.b32 	%r453, 0;
	mov.b32 	%r455, -1;
	// begin inline asm
	{  .reg .s32 r0;  .reg .pred p;  shfl.sync.up.b32 r0|p, %r430, %r428, %r453, %r455;  @p add.s32 r0, r0, %r430;  mov.s32 %r426, r0;}
	// end inline asm
	mov.b32 	%r434, 2;
	// begin inline asm
	{  .reg .s32 r0;  .reg .pred p;  shfl.sync.up.b32 r0|p, %r426, %r434, %r453, %r455;  @p add.s32 r0, r0, %r426;  mov.s32 %r432, r0;}
	// end inline asm
	mov.b32 	%r440, 4;
	// begin inline asm
	{  .reg .s32 r0;  .reg .pred p;  shfl.sync.up.b32 r0|p, %r432, %r440, %r453, %r455;  @p add.s32 r0, r0, %r432;  mov.s32 %r438, r0;}
	// end inline asm
	mov.b32 	%r446, 8;
	// begin inline asm
	{  .reg .s32 r0;  .reg .pred p;  shfl.sync.up.b32 r0|p, %r438, %r446, %r453, %r455;  @p add.s32 r0, r0, %r438;  mov.s32 %r444, r0;}
	// end inline asm
	mov.b32 	%r452, 16;
	// begin inline asm
	{  .reg .s32 r0;  .reg .pred p;  shfl.sync.up.b32 r0|p, %r444, %r452, %r453, %r455;  @p add.s32 r0, r0, %r444;  mov.s32 %r450, r0;}
	// end inline asm
	setp.ne.s32 	%p66, %r227, 31;
	@%p66 bra 	$L__BB6_71;
	shl.b32 	%r473, %r122, 2;
	mov.u32 	%r474, _ZZN3cub18CUB_300001_SM_10006detail4scan16DeviceScanKernelINS2_10policy_hubIiiimN4cuda3std3__44plusIvEEE10Policy1000EN6thrust24THRUST_300001_SM_1000_NS10device_ptrIiEESF_NS0_13ScanTileStateIiLb1EEES9_NS1_10InputValueIiPiEEmiLb0EiEEvT0_T1_T2_iT3_T4_T5_E12temp_storage;
	add.s32 	%r475, %r474, %r473;
	st.shared.u32 	[%r475+16], %r450;
$L__BB6_71:
	bar.sync 	0;
	ld.shared.v4.u32 	{%r476, %r477, %r478, %r479}, [_ZZN3cub18CUB_300001_SM_10006detail4scan16DeviceScanKernelINS2_10policy_hubIiiimN4cuda3std3__44plusIvEEE10Policy1000EN6thrust24THRUST_300001_SM_1000_NS10device_ptrIiEESF_NS0_13ScanTileStateIiLb1EEES9_NS1_10InputValueIiPiEEmiLb0EiEEvT0_T1_T2_iT3_T4_T5_E12temp_storage+16];
	add.s32 	%r480, %r477, %r476;
	setp.eq.s32 	%p67, %r122, 2;
	selp.b32 	%r481, %r480, %r476, %p67;
	add.s32 	%r482, %r480, %r478;
	setp.eq.s32 	%p68, %r122, 3;
	selp.b32 	%r483, %r482, %r481, %p68;
	add.s32 	%r484, %r482, %r479;
	setp.eq.s32 	%p69, %r122, 4;
	selp.b32 	%r485, %r484, %r483, %p69;
	ld.shared.v4.u32 	{%r486, %r487, %r488, %r489}, [_ZZN3cub18CUB_300001_SM_10006detail4scan16DeviceScanKernelINS2_10policy_hubIiiimN4cuda3std3__44plusIvEEE10Policy1000EN6thrust24THRUST_300001_SM_1000_NS10device_ptrIiEESF_NS0_13ScanTileStateIiLb1EEES9_NS1_10InputValueIiPiEEmiLb0EiEEvT0_T1_T2_iT3_T4_T5_E12temp_storage+32];
	add.s32 	%r490, %r484, %r486;
	setp.eq.s32 	%p70, %r122, 5;
	selp.b32 	%r491, %r490, %r485, %p70;
	add.s32 	%r492, %r490, %r487;
	setp.eq.s32 	%p71, %r122, 6;
	selp.b32 	%r493, %r492, %r491, %p71;
	add.s32 	%r494, %r492, %r488;
	setp.eq.s32 	%p72, %r122, 7;
	selp.b32 	%r495, %r494, %r493, %p72;
	add.s32 	%r496, %r494, %r489;
	setp.eq.s32 	%p73, %r122, 8;
	selp.b32 	%r497, %r496, %r495, %p73;
	ld.shared.v4.u32 	{%r498, %r499, %r500, %r501}, [_ZZN3cub18CUB_300001_SM_10006detail4scan16DeviceScanKernelINS2_10policy_hubIiiimN4cuda3std3__44plusIvEEE10Policy1000EN6thrust24THRUST_300001_SM_1000_NS10device_ptrIiEESF_NS0_13ScanTileStateIiLb1EEES9_NS1_10InputValueIiPiEEmiLb0EiEEvT0_T1_T2_iT3_T4_T5_E12temp_storage+48];
	add.s32 	%r502, %r496, %r498;
	setp.eq.s32 	%p74, %r122, 9;
	selp.b32 	%r503, %r502, %r497, %p74;
	add.s32 	%r504, %r502, %r499;
	setp.eq.s32 	%p75, %r122, 10;
	selp.b32 	%r505, %r504, %r503, %p75;
	add.s32 	%r506, %r504, %r500;
	setp.eq.s32 	%p76, %r122, 11;
	selp.b32 	%r507, %r506, %r505, %p76;
	add.s32 	%r508, %r506, %r501;
	setp.eq.s32 	%p77, %r122, 12;
	selp.b32 	%r509, %r508, %r507, %p77;
	setp.lt.u32 	%p78, %r76, 32;
	selp.b32 	%r510, 0, %r509, %p78;
	setp.eq.s32 	%p79, %r227, 0;
	sub.s32 	%r511, %r450, %r430;
	selp.b32 	%r512, 0, %r511, %p79;
	add.s32 	%r513, %r512, %r959;
	add.s32 	%r1002, %r513, %r510;
	bra.uni 	$L__BB6_91;
$L__BB6_72:
	add.s32 	%r261, %r126, %r125;
	add.s32 	%r262, %r127, %r261;
	add.s32 	%r263, %r128, %r262;
	add.s32 	%r264, %r129, %r263;
	add.s32 	%r265, %r130, %r264;
	add.s32 	%r266, %r131, %r265;
	add.s32 	%r267, %r132, %r266;
	add.s32 	%r268, %r133, %r267;
	add.s32 	%r269, %r134, %r268;
	add.s32 	%r270, %r135, %r269;
	add.s32 	%r271, %r136, %r270;
	add.s32 	%r272, %r137, %r271;
	add.s32 	%r273, %r138, %r272;
	add.s32 	%r274, %r139, %r273;
	add.s32 	%r275, %r140, %r274;
	add.s32 	%r276, %r141, %r275;
	add.s32 	%r277, %r142, %r276;
	add.s32 	%r235, %r143, %r277;
	mov.b32 	%r233, 1;
	mov.b32 	%r258, 0;
	mov.b32 	%r260, -1;
	// begin inline asm
	{  .reg .s32 r0;  .reg .pred p;  shfl.sync.up.b32 r0|p, %r235, %r233, %r258, %r260;  @p add.s32 r0, r0, %r235;  mov.s32 %r231, r0;}
	// end inline asm
	mov.b32 	%r239, 2;
	// begin inline asm
	{  .reg .s32 r0;  .reg .pred p;  shfl.sync.up.b32 r0|p, %r231, %r239, %r258, %r260;  @p add.s32 r0, r0, %r231;  mov.s32 %r237, r0;}
	// end inline asm
	mov.b32 	%r245, 4;
	// begin inline asm
	{  .reg .s32 r0;  .reg .pred p;  shfl.sync.up.b32 r0|p, %r237, %r245, %r258, %r260;  @p add.s32 r0, r0, %r237;  mov.s32 %r243, r0;}
	// end inline asm
	mov.b32 	%r251, 8;
	// begin inline asm
	{  .reg .s32 r0;  .reg .pred p;  shfl.sync.up.b32 r0|p, %r243, %r251, %r258, %r260;  @p add.s32 r0, r0, %r243;  mov.s32 %r249, r0;}
	// end inline asm
	mov.b32 	%r257, 16;
	// begin inline asm
	{  .reg .s32 r0;  .reg .pred p;  shfl.sync.up.b32 r0|p, %r249, %r257, %r258, %r260;  @p add.s32 r0, r0, %r249;  mov.s32 %r255, r0;}
	// end inline asm
	setp.ne.s32 	%p24, %r227, 31;
	@%p24 bra 	$L__BB6_74;
	shl.b32 	%r278, %r122, 2;
	mov.u32 	%r279, _ZZN3cub18CUB_300001_SM_10006detail4scan16DeviceScanKernelINS2_10policy_hubIiiimN4cuda3std3__44plusIvEEE10Policy1000EN6thrust24THRUST_300001_SM_1000_NS10device_ptrIiEESF_NS0_13ScanTileStateIiLb1EEES9_NS1_10InputValueIiPiEEmiLb0EiEEvT0_T1_T2_iT3_T4_T5_E12temp_storage;
	add.s32 	%r280, %r279, %r278;
	st.shared.u32 	[%r280+16], %r255;
$L__BB6_74:
	sub.s32 	%r281, %r255, %r235;
	bar.sync 	0;
	ld.shared.v4.u32 	{%r282, %r283, %r284, %r285}, [_ZZN3cub18CUB_300001_SM_10006detail4scan16DeviceScanKernelINS2_10policy_hubIiiimN4cuda3std3__44plusIvEEE10Policy1000EN6thrust24THRUST_300001_SM_1000_NS10device_ptrIiEESF_NS0_13ScanTileStateIiLb1EEES9_NS1_10InputValueIiPiEEmiLb0EiEEvT0_T1_T2_iT3_T4_T5_E12temp_storage+16];
	add.s32 	%r286, %r283, %r282;
	setp.eq.s32 	%p25, %r122, 2;
	selp.b32 	%r287, %r286, %r282, %p25;
	add.s32 	%r288, %r286, %r284;
	setp.eq.s32 	%p26, %r122, 3;
	selp.b32 	%r289, %r288, %r287, %p26;
	add.s32 	%r290, %r288, %r285;
	setp.eq.s32 	%p27, %r122, 4;
	selp.b32 	%r291, %r290, %r289, %p27;
	ld.shared.v4.u32 	{%r292, %r293, %r294, %r295}, [_ZZN3cub18CUB_300001_SM_10006detail4scan16DeviceScanKernelINS2_10policy_hubIiiimN4cuda3std3__44plusIvEEE10Policy1000EN6thrust24THRUST_300001_SM_1000_NS10device_ptrIiEESF_NS0_13ScanTileStateIiLb1EEES9_NS1_10InputValueIiPiEEmiLb0EiEEvT0_T1_T2_iT3_T4_T5_E12temp_storage+32];
	add.s32 	%r296, %r290, %r292;
	setp.eq.s32 	%p28, %r122, 5;
	selp.b32 	%r297, %r296, %r291, %p28;
	add.s32 	%r298, %r296, %r293;
	setp.eq.s32 	%p29, %r122, 6;
	selp.b32 	%r299, %r298, %r297, %p29;
	add.s32 	%r300, %r298, %r294;
	setp.eq.s32 	%p30, %r122, 7;
	selp.b32 	%r301, %r300, %r299, %p30;
	add.s32 	%r302, %r300, %r295;
	setp.eq.s32 	%p31, %r122, 8;
	selp.b32 	%r303, %r302, %r301, %p31;
	ld.shared.v4.u32 	{%r304, %r305, %r306, %r307}, [_ZZN3cub18CUB_300001_SM_10006detail4scan16DeviceScanKernelINS2_10policy_hubIiiimN4cuda3std3__44plusIvEEE10Policy1000EN6thrust24THRUST_300001_SM_1000_NS10device_ptrIiEESF_NS0_13ScanTileStateIiLb1EEES9_NS1_10InputValueIiPiEEmiLb0EiEEvT0_T1_T2_iT3_T4_T5_E12temp_storage+48];
	add.s32 	%r308, %r302, %r304;
	setp.eq.s32 	%p32, %r122, 9;
	selp.b32 	%r309, %r308, %r303, %p32;
	add.s32 	%r310, %r308, %r305;
	setp.eq.s32 	%p33, %r122, 10;
	selp.b32 	%r311, %r310, %r309, %p33;
	add.s32 	%r312, %r310, %r306;
	setp.eq.s32 	%p34, %r122, 11;
	selp.b32 	%r313, %r312, %r311, %p34;
	add.s32 	%r314, %r312, %r307;
	setp.eq.s32 	%p35, %r122, 12;
	selp.b32 	%r315, %r314, %r313, %p35;
	ld.shared.u32 	%r316, [_ZZN3cub18CUB_300001_SM_10006detail4scan16DeviceScanKernelINS2_10policy_hubIiiimN4cuda3std3__44plusIvEEE10Policy1000EN6thrust24THRUST_300001_SM_1000_NS10device_ptrIiEESF_NS0_13ScanTileStateIiLb1EEES9_NS1_10InputValueIiPiEEmiLb0EiEEvT0_T1_T2_iT3_T4_T5_E12temp_storage+64];
	add.s32 	%r149, %r314, %r316;
	setp.gt.u32 	%p36, %r76, 31;
	setp.lt.u32 	%p37, %r76, 32;
	setp.eq.s32 	%p38, %r227, 0;
	selp.b32 	%r317, 0, %r281, %p38;
	add.s32 	%r1001, %r315, %r317;
	selp.b32 	%r151, %r281, %r1001, %p37;
	@%p36 bra 	$L__BB6_90;
	setp.ne.s32 	%p39, %r76, 0;
	mul.wide.s32 	%rd24, %r4, 8;
	add.s64 	%rd13, %rd18, %rd24;
	@%p39 bra 	$L__BB6_77;
	st.shared.u32 	[_ZZN3cub18CUB_300001_SM_10006detail4scan16DeviceScanKernelINS2_10policy_hubIiiimN4cuda3std3__44plusIvEEE10Policy1000EN6thrust24THRUST_300001_SM_1000_NS10device_ptrIiEESF_NS0_13ScanTileStateIiLb1EEES9_NS1_10InputValueIiPiEEmiLb0EiEEvT0_T1_T2_iT3_T4_T5_E12temp_storage+12], %r149;
	add.s64 	%rd25, %rd13, 256;
	mov.b32 	%r318, 100;
	// begin inline asm
	st.relaxed.gpu.v2.u32 [%rd25], {%r318, %r149};
	// end inline asm
$L__BB6_77:
	not.b32 	%r324, %r76;
	add.s32 	%r997, %r4, %r324;
	mov.b32 	%r320, 550;
	// begin inline asm
	nanosleep.u32 %r320;
	// end inline asm
	mul.wide.s32 	%rd27, %r997, 8;
	add.s64 	%rd28, %rd18, %rd27;
	add.s64 	%rd26, %rd28, 256;
	// begin inline asm
	ld.relaxed.gpu.v2.u32 {%r998, %r992}, [%rd26];
	// end inline asm
	mov.b32 	%r993, 478;
$L__BB6_78:
	setp.eq.s32 	%p40, %r998, 99;
	mov.b32 	%r325, -1;
	vote.sync.any.pred 	%p41, %p40, %r325;
	not.pred 	%p42, %p41;
	@%p42 bra 	$L__BB6_80;
	// begin inline asm
	nanosleep.u32 %r993;
	// end inline asm
	shr.u32 	%r993, %r993, 1;
	// begin inline asm
	ld.relaxed.gpu.v2.u32 {%r998, %r992}, [%rd26];
	// end inline asm
	bra.uni 	$L__BB6_78;
$L__BB6_80:
	setp.eq.s32 	%p43, %r998, 101;
	mov.b32 	%r352, -1;
	vote.sync.ballot.b32 	%r354, %p43, %r352;
	// begin inline asm
	mov.u32 %r327, %lanemask_ge;
	// end inline asm
	and.b32  	%r355, %r354, %r327;
	or.b32  	%r356, %r355, -2147483648;
	add.s32 	%r357, %r356, -1;
	not.b32 	%r358, %r356;
	and.b32  	%r359, %r358, %r357;
	popc.b32 	%r331, %r359;
	mov.b32 	%r330, 1;
	// begin inline asm
	shfl.sync.down.b32 %r328, %r992, %r330, %r331, %r352;
	// end inline asm
	setp.lt.s32 	%p45, %r227, %r331;
	selp.b32 	%r360, %r328, 0, %p45;
	add.s32 	%r334, %r360, %r992;
	mov.b32 	%r335, 2;
	// begin inline asm
	shfl.sync.down.b32 %r333, %r334, %r335, %r331, %r352;
	// end inline asm
	add.s32 	%r361, %r227, 2;
	setp.gt.s32 	%p46, %r361, %r331;
	selp.b32 	%r362, 0, %r333, %p46;
	add.s32 	%r339, %r334, %r362;
	mov.b32 	%r340, 4;
	// begin inline asm
	shfl.sync.down.b32 %r338, %r339, %r340, %r331, %r352;
	// end inline asm
	add.s32 	%r363, %r227, 4;
	setp.gt.s32 	%p47, %r363, %r331;
	selp.b32 	%r364, 0, %r338, %p47;
	add.s32 	%r344, %r339, %r364;
	mov.b32 	%r345, 8;
	// begin inline asm
	shfl.sync.down.b32 %r343, %r344, %r345, %r331, %r352;
	// end inline asm
	add.s32 	%r365, %r227, 8;
	setp.gt.s32 	%p48, %r365, %r331;
	selp.b32 	%r366, 0, %r343, %p48;
	add.s32 	%r349, %r344, %r366;
	mov.b32 	%r350, 16;
	// begin inline asm
	shfl.sync.down.b32 %r348, %r349, %r350, %r331, %r352;
	// end inline asm
	add.s32 	%r367, %r227, 16;
	setp.gt.s32 	%p49, %r367, %r331;
	selp.b32 	%r368, 0, %r348, %p49;
	add.s32 	%r994, %r349, %r368;
	add.s64 	%rd14, %rd18, 256;
	mov.b32 	%r995, 478;
$L__BB6_81:
	setp.ne.s32 	%p50, %r998, 101;
	mov.b32 	%r369, -1;
	vote.sync.all.pred 	%p51, %p50, %r369;
	not.pred 	%p52, %p51;
	@%p52 bra 	$L__BB6_86;
	shr.u32 	%r995, %r995, 1;
	mul.wide.s32 	%rd31, %r997, 8;
	add.s64 	%rd32, %rd14, %rd31;
	add.s64 	%rd30, %rd32, -256;
	// begin inline asm
	ld.relaxed.gpu.v2.u32 {%r998, %r999}, [%rd30];
	// end inline asm
	mov.u32 	%r1000, %r995;
$L__BB6_83:
	setp.eq.s32 	%p56, %r998, 99;
	mov.b32 	%r377, -1;
	vote.sync.any.pred 	%p57, %p56, %r377;
	not.pred 	%p58, %p57;
	@%p58 bra 	$L__BB6_85;
	// begin inline asm
	nanosleep.u32 %r1000;
	// end inline asm
	shr.u32 	%r1000, %r1000, 1;
	// begin inline asm
	ld.relaxed.gpu.v2.u32 {%r998, %r999}, [%rd30];
	// end inline asm
	bra.uni 	$L__BB6_83;
$L__BB6_85:
	setp.eq.s32 	%p59, %r998, 101;
	mov.b32 	%r403, -1;
	vote.sync.ballot.b32 	%r404, %p59, %r403;
	and.b32  	%r405, %r404, %r327;
	or.b32  	%r406, %r405, -2147483648;
	add.s32 	%r407, %r406, -1;
	not.b32 	%r408, %r406;
	and.b32  	%r409, %r408, %r407;
	popc.b32 	%r382, %r409;
	mov.b32 	%r381, 1;
	// begin inline asm
	shfl.sync.down.b32 %r379, %r999, %r381, %r382, %r403;
	// end inline asm
	setp.lt.s32 	%p61, %r227, %r382;
	selp.b32 	%r410, %r379, 0, %p61;
	add.s32 	%r385, %r410, %r999;
	mov.b32 	%r386, 2;
	// begin inline asm
	shfl.sync.down.b32 %r384, %r385, %r386, %r382, %r403;
	// end inline asm
	add.s32 	%r411, %r227, 2;
	setp.gt.s32 	%p62, %r411, %r382;
	selp.b32 	%r412, 0, %r384, %p62;
	add.s32 	%r390, %r385, %r412;
	mov.b32 	%r391, 4;
	// begin inline asm
	shfl.sync.down.b32 %r389, %r390, %r391, %r382, %r403;
	// end inline asm
	add.s32 	%r413, %r227, 4;
	setp.gt.s32 	%p63, %r413, %r382;
	selp.b32 	%r414, 0, %r389, %p63;
	add.s32 	%r395, %r390, %r414;
	mov.b32 	%r396, 8;
	// begin inline asm
	shfl.sync.down.b32 %r394, %r395, %r396, %r382, %r403;
	// end inline asm
	add.s32 	%r415, %r227, 8;
	setp.gt.s32 	%p64, %r415, %r382;
	selp.b32 	%r416, 0, %r394, %p64;
	add.s32 	%r400, %r395, %r416;
	mov.b32 	%r401, 16;
	// begin inline asm
	shfl.sync.down.b32 %r399, %r400, %r401, %r382, %r403;
	// end inline asm
	add.s32 	%r417, %r227, 16;
	setp.gt.s32 	%p65, %r417, %r382;
	selp.b32 	%r418, 0, %r399, %p65;
	add.s32 	%r419, %r418, %r994;
	add.s32 	%r994, %r419, %r400;
	add.s32 	%r997, %r997, -32;
	bra.uni 	$L__BB6_81;
$L__BB6_86:
	@%p39 bra 	$L__BB6_88;
	add.s32 	%r372, %r994, %r149;
	add.s64 	%rd29, %rd13, 256;
	mov.b32 	%r371, 101;
	// begin inline asm
	st.relaxed.gpu.v2.u32 [%rd29], {%r371, %r372};
	// end inline asm
	st.shared.u32 	[_ZZN3cub18CUB_300001_SM_10006detail4scan16DeviceScanKernelINS2_10policy_hubIiiimN4cuda3std3__44plusIvEEE10Policy1000EN6thrust24THRUST_300001_SM_1000_NS10device_ptrIiEESF_NS0_13ScanTileStateIiLb1EEES9_NS1_10InputValueIiPiEEmiLb0EiEEvT0_T1_T2_iT3_T4_T5_E12temp_storage+4], %r994;
	st.shared.u32 	[_ZZN3cub18CUB_300001_SM_10006detail4scan16DeviceScanKernelINS2_10policy_hubIiiimN4cuda3std3__44plusIvEEE10Policy1000EN6thrust24THRUST_300001_SM_1000_NS10device_ptrIiEESF_NS0_13ScanTileStateIiLb1EEES9_NS1_10InputValueIiPiEEmiLb0EiEEvT0_T1_T2_iT3_T4_T5_E12temp_storage+8], %r372;
$L__BB6_88:
	setp.ne.s32 	%p54, %r227, 0;
	mov.u32 	%r1001, %r151;
	@%p54 bra 	$L__BB6_90;
	st.shared.u32 	[_ZZN3cub18CUB_300001_SM_10006detail4scan16DeviceScanKernelINS2_10policy_hubIiiimN4cuda3std3__44plusIvEEE10Policy1000EN6thrust24THRUST_300001_SM_1000_NS10device_ptrIiEESF_NS0_13ScanTileStateIiLb1EEES9_NS1_10InputValueIiPiEEmiLb0EiEEvT0_T1_T2_iT3_T4_T5_E12temp_storage+84], %r994;
	mov.u32 	%r1001, %r994;
$L__BB6_90:
	bar.sync 	0;
	setp.eq.s32 	%p55, %r76, 0;
	ld.shared.u32 	%r373, [_ZZN3cub18CUB_300001_SM_10006detail4scan16DeviceScanKernelINS2_10policy_hubIiiimN4cuda3std3__44plusIvEEE10Policy1000EN6thrust24THRUST_300001_SM_1000_NS10device_ptrIiEESF_NS0_13ScanTileStateIiLb1EEES9_NS1_10InputValueIiPiEEmiLb0EiEEvT0_T1_T2_iT3_T4_T5_E12temp_storage+84];
	selp.b32 	%r374, 0, %r373, %p55;
	add.s32 	%r1002, %r374, %r1001;
$L__BB6_91:
	add.s32 	%r514, %r1002, %r125;
	add.s32 	%r515, %r126, %r514;
	add.s32 	%r516, %r127, %r515;
	add.s32 	%r517, %r128, %r516;
	add.s32 	%r518, %r129, %r517;
	add.s32 	%r519, %r130, %r518;
	add.s32 	%r520, %r131, %r519;
	add.s32 	%r521, %r132, %r520;
	add.s32 	%r522, %r133, %r521;
	add.s32 	%r523, %r134, %r522;
	add.s32 	%r524, %r135, %r523;
	add.s32 	%r525, %r136, %r524;
	add.s32 	%r526, %r137, %r525;
	add.s32 	%r527, %r138, %r526;
	add.s32 	%r528, %r139, %r527;
	add.s32 	%r529, %r140, %r528;
	add.s32 	%r530, %r141, %r529;
	add.s32 	%r531, %r142, %r530;
	bar.sync 	0;
	st.shared.u32 	[%r124], %r1002;
	st.shared.u32 	[%r124+4], %r514;
	st.shared.u32 	[%r124+8], %r515;
	st.shared.u32 	[%r124+12], %r516;
	st.shared.u32 	[%r124+16], %r517;
	st.shared.u32 	[%r124+20], %r518;
	st.shared.u32 	[%r124+24], %r519;
	st.shared.u32 	[%r124+28], %r520;
	st.shared.u32 	[%r124+32], %r521;
	st.shared.u32 	[%r124+36], %r522;
	st.shared.u32 	[%r124+40], %r523;
	st.shared.u32 	[%r124+44], %r524;
	st.shared.u32 	[%r124+48], %r525;
	st.shared.u32 	[%r124+52], %r526;
	st.shared.u32 	[%r124+56], %r527;
	st.shared.u32 	[%r124+60], %r528;
	st.shared.u32 	[%r124+64], %r529;
	st.shared.u32 	[%r124+68], %r530;
	st.shared.u32 	[%r124+72], %r531;
	bar.warp.sync 	-1;
	ld.shared.u32 	%r185, [%r123];
	ld.shared.u32 	%r186, [%r123+128];
	ld.shared.u32 	%r187, [%r123+256];
	ld.shared.u32 	%r188, [%r123+384];
	ld.shared.u32 	%r189, [%r123+512];
	ld.shared.u32 	%r190, [%r123+640];
	ld.shared.u32 	%r191, [%r123+768];
	ld.shared.u32 	%r192, [%r123+896];
	ld.shared.u32 	%r193, [%r123+1024];
	ld.shared.u32 	%r194, [%r123+1152];
	ld.shared.u32 	%r195, [%r123+1280];
	ld.shared.u32 	%r196, [%r123+1408];
	ld.shared.u32 	%r197, [%r123+1536];
	ld.shared.u32 	%r198, [%r123+1664];
	ld.shared.u32 	%r199, [%r123+1792];
	ld.shared.u32 	%r200, [%r123+1920];
	ld.shared.u32 	%r201, [%r123+2048];
	ld.shared.u32 	%r202, [%r123+2176];
	ld.shared.u32 	%r203, [%r123+2304];
	setp.ne.s32 	%p80, %r76, 0;
	@%p80 bra 	$L__BB6_93;
	st.volatile.shared.u32 	[_ZZN3cub18CUB_300001_SM_10006detail4scan16DeviceScanKernelINS2_10policy_hubIiiimN4cuda3std3__44plusIvEEE10Policy1000EN6thrust24THRUST_300001_SM_1000_NS10device_ptrIiEESF_NS0_13ScanTileStateIiLb1EEES9_NS1_10InputValueIiPiEEmiLb0EiEEvT0_T1_T2_iT3_T4_T5_E12temp_storage+31616], %r75;
$L__BB6_93:
	bar.sync 	0;
	ld.volatile.shared.u32 	%r204, [_ZZN3cub18CUB_300001_SM_10006detail4scan16DeviceScanKernelINS2_10policy_hubIiiimN4cuda3std3__44plusIvEEE10Policy1000EN6thrust24THRUST_300001_SM_1000_NS10device_ptrIiEESF_NS0_13ScanTileStateIiLb1EEES9_NS1_10InputValueIiPiEEmiLb0EiEEvT0_T1_T2_iT3_T4_T5_E12temp_storage+31616];
	cvt.u64.u32 	%rd39, %r78;
	add.s64 	%rd40, %rd5, %rd39;
	setp.ge.s32 	%p81, %r78, %r204;
	shl.b64 	%rd41, %rd40, 2;
	add.s64 	%rd15, %rd4, %rd41;
	@%p81 bra 	$L__BB6_95;
	st.global.u32 	[%rd15], %r185;
$L__BB6_95:
	mov.u32 	%r532, %tid.x;
	and.b32  	%r533, %r532, 992;
	mul.lo.s32 	%r534, %r533, 19;
	and.b32  	%r535, %r532, 31;
	or.b32  	%r536, %r534, %r535;
	add.s32 	%r537, %r536, 32;
	setp.ge.s32 	%p82, %r537, %r204;
	@%p82 bra 	$L__BB6_97;
	st.global.u32 	[%rd15+128], %r186;
$L__BB6_97:
	add.s32 	%r543, %r536, 64;
	setp.ge.s32 	%p83, %r543, %r204;
	@%p83 bra 	$L__BB6_99;
	st.global.u32 	[%rd15+256], %r187;
$L__BB6_99:
	add.s32 	%r549, %r536, 96;
	setp.ge.s32 	%p84, %r549, %r204;
	@%p84 bra 	$L__BB6_101;
	st.global.u32 	[%rd15+384], %r188;
$L__BB6_101:
	add.s32 	%r555, %r536, 128;
	setp.ge.s32 	%p85, %r555, %r204;
	@%p85 bra 	$L__BB6_103;
	st.global.u32 	[%rd15+512], %r189;
$L__BB6_103:
	add.s32 	%r561, %r536, 160;
	setp.ge.s32 	%p86, %r561, %r204;
	@%p86 bra 	$L__BB6_105;
	st.global.u32 	[%rd15+640], %r190;
$L__BB6_105:
	add.s32 	%r567, %r536, 192;
	setp.ge.s32 	%p87, %r567, %r204;
	@%p87 bra 	$L__BB6_107;
	st.global.u32 	[%rd15+768], %r191;
$L__BB6_107:
	add.s32 	%r573, %r536, 224;
	setp.ge.s32 	%p88, %r573, %r204;
	@%p88 bra 	$L__BB6_109;
	st.global.u32 	[%rd15+896], %r192;
$L__BB6_109:
	setp.ge.s32 	%p89, %r95, %r204;
	@%p89 bra 	$L__BB6_111;
	st.global.u32 	[%rd15+1024], %r193;
$L__BB6_111:
	setp.ge.s32 	%p90, %r98, %r204;
	@%p90 bra 	$L__BB6_113;
	st.global.u32 	[%rd15+1152], %r194;
$L__BB6_113:
	add.s32 	%r579, %r536, 320;
	setp.ge.s32 	%p91, %r579, %r204;
	@%p91 bra 	$L__BB6_115;
	st.global.u32 	[%rd15+1280], %r195;
$L__BB6_115:
	add.s32 	%r585, %r536, 352;
	setp.ge.s32 	%p92, %r585, %r204;
	@%p92 bra 	$L__BB6_117;
	st.global.u32 	[%rd15+1408], %r196;
$L__BB6_117:
	add.s32 	%r591, %r536, 384;
	setp.ge.s32 	%p93, %r591, %r204;
	@%p93 bra 	$L__BB6_119;
	st.global.u32 	[%rd15+1536], %r197;
$L__BB6_119:
	add.s32 	%r597, %r536, 416;
	setp.ge.s32 	%p94, %r597, %r204;
	@%p94 bra 	$L__BB6_121;
	st.global.u32 	[%rd15+1664], %r198;
$L__BB6_121:
	add.s32 	%r603, %r536, 448;
	setp.ge.s32 	%p95, %r603, %r204;
	@%p95 bra 	$L__BB6_123;
	st.global.u32 	[%rd15+1792], %r199;
$L__BB6_123:
	add.s32 	%r609, %r536, 480;
	setp.ge.s32 	%p96, %r609, %r204;
	@%p96 bra 	$L__BB6_125;
	st.global.u32 	[%rd15+1920], %r200;
$L__BB6_125:
	add.s32 	%r615, %r536, 512;
	setp.ge.s32 	%p97, %r615, %r204;
	@%p97 bra 	$L__BB6_127;
	st.global.u32 	[%rd15+2048], %r201;
$L__BB6_127:
	setp.ge.s32 	%p98, %r115, %r204;
	@%p98 bra 	$L__BB6_129;
	st.global.u32 	[%rd15+2176], %r202;
$L__BB6_129:
	setp.ge.s32 	%p99, %r118, %r204;
	@%p99 bra 	$L__BB6_131;
	st.global.u32 	[%rd15+2304], %r203;
$L__BB6_131:
	ret;

}


// ===== COMPILED SASS (sm_100) =====

	.target	sm_100

	.elftype	@"ET_EXEC"


//--------------------- .note.nv.tkinfo           --------------------------
	.section	.note.nv.tkinfo,"",@"SHT_NOTE"
	.sectionflags	@"SHF_NOTE_NV_TKINFO"
	.tkinfo
        /*0018*/ 	.word	0x00000002
        /*0030*/ 	.string	""
        /*0030*/ 	.string	"ptxas"
        /*0030*/ 	.string	"Cuda compilation tools, release 13.0, V13.0.88"
        /*0030*/ 	.string	"Build cuda_13.0.r13.0/compiler.36424714_0"
        /*0030*/ 	.string	"-arch sm_100 -m 64 "



//--------------------- .note.nv.cuinfo           --------------------------
	.section	.note.nv.cuinfo,"",@"SHT_NOTE"
	.sectionflags	@"SHF_NOTE_NV_CUINFO"
        /*0018*/ 	.short	0x0002
        /*001a*/ 	.short	0x0064
        /*001c*/ 	.short	0x0082
	.zero		2


//--------------------- .nv.info                  --------------------------
	.section	.nv.info,"",@"SHT_CUDA_INFO"
	.align	4


	//----- nvinfo : EIATTR_REGCOUNT
	.align		4
        /*0000*/ 	.byte	0x04, 0x2f
        /*0002*/ 	.short	(.L_44 - .L_43)
	.align		4
.L_43:
        /*0004*/ 	.word	index@(_Z15computarDigitosPjPhii)
        /*0008*/ 	.word	0x0000000a


	//----- nvinfo : EIATTR_FRAME_SIZE
	.align		4
.L_44:
        /*000c*/ 	.byte	0x04, 0x11
        /*000e*/ 	.short	(.L_46 - .L_45)
	.align		4
.L_45:
        /*0010*/ 	.word	index@(_Z15computarDigitosPjPhii)
        /*0014*/ 	.word	0x00000000


	//----- nvinfo : EIATTR_REGCOUNT
	.align		4
.L_46:
        /*0018*/ 	.byte	0x04, 0x2f
        /*001a*/ 	.short	(.L_48 - .L_47)
	.align		4
.L_47:
        /*001c*/ 	.word	index@(_Z16histogramaKernelPhPii)
        /*0020*/ 	.word	0x0000000a


	//----- nvinfo : EIATTR_FRAME_SIZE
	.align		4
.L_48:
        /*0024*/ 	.byte	0x04, 0x11
        /*0026*/ 	.short	(.L_50 - .L_49)
	.align		4
.L_49:
        /*0028*/ 	.word	index@(_Z16histogramaKernelPhPii)
        /*002c*/ 	.word	0x00000000


	//----- nvinfo : EIATTR_REGCOUNT
	.align		4
.L_50:
        /*0030*/ 	.byte	0x04, 0x2f
        /*0032*/ 	.short	(.L_52 - .L_51)
	.align		4
.L_51:
        /*0034*/ 	.word	index@(_Z15reordenarKernelPjPhPiS1_S_i)
        /*0038*/ 	.word	0x00000010


	//----- nvinfo : EIATTR_FRAME_SIZE
	.align		4
.L_52:
        /*003c*/ 	.byte	0x04, 0x11
        /*003e*/ 	.short	(.L_54 - .L_53)
	.align		4
.L_53:
        /*0040*/ 	.word	index@(_Z15reordenarKernelPjPhPiS1_S_i)
        /*0044*/ 	.word	0x00000000


	//----- nvinfo : EIATTR_REGCOUNT
	.align		4
.L_54:
        /*0048*/ 	.byte	0x04, 0x2f
        /*004a*/ 	.short	(.L_56 - .L_55)
	.align		4
.L_55:
        /*004c*/ 	.word	index@(_ZN3cub18CUB_300001_SM_10006detail11EmptyKernelIvEEvv)
        /*0050*/ 	.word	0x00000004


	//----- nvinfo : EIATTR_FRAME_SIZE
	.align		4
.L_56:
        /*0054*/ 	.byte	0x04, 0x11
        /*0056*/ 	.short	(.L_58 - .L_57)
	.align		4
.L_57:
        /*0058*/ 	.word	index@(_ZN3cub18CUB_300001_SM_10006detail11EmptyKernelIvEEvv)
        /*005c*/ 	.word	0x00000000


	//----- nvinfo : EIATTR_REGCOUNT
	.align		4
.L_58:
        /*0060*/ 	.byte	0x04, 0x2f
        /*0062*/ 	.short	(.L_60 - .L_59)
	.align		4
.L_59:
        /*0064*/ 	.word	index@(_ZN3cub18CUB_300001_SM_10006detail4scan20DeviceScanInitKernelINS0_13ScanTileStateIiLb1EEEEEvT_i)
        /*0068*/ 	.word	0x00000008


	//----- nvinfo : EIATTR_FRAME_SIZE
	.align		4
.L_60:
        /*006c*/ 	.byte	0x04, 0x11
        /*006e*/ 	.short	(.L_62 - .L_61)
	.align		4
.L_61:
        /*0070*/ 	.word	index@(_ZN3cub18CUB_300001_SM_10006detail4scan20DeviceScanInitKernelINS0_13ScanTileStateIiLb1EEEEEvT_i)
        /*0074*/ 	.word	0x00000000


	//----- nvinfo : EIATTR_REGCOUNT
	.align		4
.L_62:
        /*0078*/ 	.byte	0x04, 0x2f
        /*007a*/ 	.short	(.L_64 - .L_63)
	.align		4
.L_63:
        /*007c*/ 	.word	index@(_ZN3cub18CUB_300001_SM_10006detail4scan16DeviceScanKernelINS2_10policy_hubIiiijN4cuda3std3__44plusIvEEE10Policy1000EN6thrust24THRUST_300001_SM_1000_NS10device_ptrIiEESF_NS0_13ScanTileStateIiLb1EEES9_NS1_10InputValueIiPiEEjiLb0EiEEvT0_T1_T2_iT3_T4_T5_)
        /*0080*/ 	.word	0x00000038


	//----- nvinfo : EIATTR_FRAME_SIZE
	.align		4
.L_64:
        /*0084*/ 	.byte	0x04, 0x11
        /*0086*/ 	.short	(.L_66 - .L_65)
	.align		4
.L_65:
        /*0088*/ 	.word	index@(_ZN3cub18CUB_300001_SM_10006detail4scan16DeviceScanKernelINS2_10policy_hubIiiijN4cuda3std3__44plusIvEEE10Policy1000EN6thrust24THRUST_300001_SM_1000_NS10device_ptrIiEESF_NS0_13ScanTileStateIiLb1EEES9_NS1_10InputValueIiPiEEjiLb0EiEEvT0_T1_T2_iT3_T4_T5_)
        /*008c*/ 	.word	0x00000000


	//----- nvinfo : EIATTR_REGCOUNT
	.align		4
.L_66:
        /*0090*/ 	.byte	0x04, 0x2f
        /*0092*/ 	.short	(.L_68 - .L_67)
	.align		4
.L_67:
        /*0094*/ 	.word	index@(_ZN3cub18CUB_300001_SM_10006detail4scan16DeviceScanKernelINS2_10policy_hubIiiimN4cuda3std3__44plusIvEEE10Policy1000EN6thrust24THRUST_300001_SM_1000_NS10device_ptrIiEESF_NS0_13ScanTileStateIiLb1EEES9_NS1_10InputValueIiPiEEmiLb0EiEEvT0_T1_T2_iT3_T4_T5_)
        /*0098*/ 	.word	0x00000030


	//----- nvinfo : EIATTR_FRAME_SIZE
	.align		4
.L_68:
        /*009c*/ 	.byte	0x04, 0x11
        /*009e*/ 	.short	(.L_70 - .L_69)
	.align		4
.L_69:
        /*00a0*/ 	.word	index@(_ZN3cub18CUB_300001_SM_10006detail4scan16DeviceScanKernelINS2_10policy_hubIiiimN4cuda3std3__44plusIvEEE10Policy1000EN6thrust24THRUST_300001_SM_1000_NS10device_ptrIiEESF_NS0_13ScanTileStateIiLb1EEES9_NS1_10InputValueIiPiEEmiLb0EiEEvT0_T1_T2_iT3_T4_T5_)
        /*00a4*/ 	.word	0x00000000


	//----- nvinfo : EIATTR_MIN_STACK_SIZE
	.align		4
.L_70:
        /*00a8*/ 	.byte	0x04, 0x12
        /*00aa*/ 	.short	(.L_72 - .L_71)
	.align		4
.L_71:
        /*00ac*/ 	.word	index@(_ZN3cub18CUB_300001_SM_10006detail4scan16DeviceScanKernelINS2_10policy_hubIiiimN4cuda3std3__44plusIvEEE10Policy1000EN6thrust24THRUST_300001_SM_1000_NS10device_ptrIiEESF_NS0_13ScanTileStateIiLb1EEES9_NS1_10InputValueIiPiEEmiLb0EiEEvT0_T1_T2_iT3_T4_T5_)
        /*00b0*/ 	.word	0x00000000


	//----- nvinfo : EIATTR_MIN_STACK_SIZE
	.align		4
.L_72:
        /*00b4*/ 	.byte	0x04, 0x12
        /*00b6*/ 	.short	(.L_74 - .L_73)
	.align		4
.L_73:
        /*00b8*/ 	.word	index@(_ZN3cub18CUB_300001_SM_10006detail4scan16DeviceScanKernelINS2_10policy_hubIiiijN4cuda3std3__44plusIvEEE10Policy1000EN6thrust24THRUST_300001_SM_1000_NS10device_ptrIiEESF_NS0_13ScanTileStateIiLb1EEES9_NS1_10InputValueIiPiEEjiLb0EiEEvT0_T1_T2_iT3_T4_T5_)
        /*00bc*/ 	.word	0x00000000


	//----- nvinfo : EIATTR_MIN_STACK_SIZE
	.align		4
.L_74:
        /*00c0*/ 	.byte	0x04, 0x12
        /*00c2*/ 	.short	(.L_76 - .L_75)
	.align		4
.L_75:
        /*00c4*/ 	.word	index@(_ZN3cub18CUB_300001_SM_10006detail4scan20DeviceScanInitKernelINS0_13ScanTileStateIiLb1EEEEEvT_i)
        /*00c8*/ 	.word	0x00000000


	//----- nvinfo : EIATTR_MIN_STACK_SIZE
	.align		4
.L_76:
        /*00cc*/ 	.byte	0x04, 0x12
        /*00ce*/ 	.short	(.L_78 - .L_77)
	.align		4
.L_77:
        /*00d0*/ 	.word	index@(_ZN3cub18CUB_300001_SM_10006detail11EmptyKernelIvEEvv)
        /*00d4*/ 	.word	0x00000000


	//----- nvinfo : EIATTR_MIN_STACK_SIZE
	.align		4
.L_78:
        /*00d8*/ 	.byte	0x04, 0x12
        /*00da*/ 	.short	(.L_80 - .L_79)
	.align		4
.L_79:
        /*00dc*/ 	.word	index@(_Z15reordenarKernelPjPhPiS1_S_i)
        /*00e0*/ 	.word	0x00000000


	//----- nvinfo : EIATTR_MIN_STACK_SIZE
	.align		4
.L_80:
        /*00e4*/ 	.byte	0x04, 0x12
        /*00e6*/ 	.short	(.L_82 - .L_81)
	.align		4
.L_81:
        /*00e8*/ 	.word	index@(_Z16histogramaKernelPhPii)
        /*00ec*/ 	.word	0x00000000


	//----- nvinfo : EIATTR_MIN_STACK_SIZE
	.align		4
.L_82:
        /*00f0*/ 	.byte	0x04, 0x12
        /*00f2*/ 	.short	(.L_84 - .L_83)
	.align		4
.L_83:
        /*00f4*/ 	.word	index@(_Z15computarDigitosPjPhii)
        /*00f8*/ 	.word	0x00000000
.L_84:


//--------------------- .nv.compat                --------------------------
	.section	.nv.compat,"",@"SHT_CUDA_COMPAT_INFO"
	.align	4
        /*0000*/ 	.byte	0x02, 0x09, 0x00, 0x00, 0x02, 0x02, 0x01, 0x00, 0x02, 0x05, 0x05, 0x00, 0x03, 0x07, 0x01, 0x01
        /*0010*/ 	.byte	0x02, 0x03, 0x00, 0x00, 0x02, 0x06, 0x01, 0x00, 0x04, 0x0b, 0x08, 0x00, 0x09, 0x00, 0x00, 0x00
        /*0020*/ 	.byte	0x00, 0x00, 0x00, 0x00


//--------------------- .nv.info._ZN3cub18CUB_300001_SM_10006detail4scan16DeviceScanKernelINS2_10policy_hubIiiimN4cuda3std3__44plusIvEEE10Policy1000EN6thrust24THRUST_300001_SM_1000_NS10device_ptrIiEESF_NS0_13ScanTileStateIiLb1EEES9_NS1_10InputValueIiPiEEmiLb0EiEEvT0_T1_T2_iT3_T4_T5_ --------------------------
	.section	.nv.info._ZN3cub18CUB_300001_SM_10006detail4scan16DeviceScanKernelINS2_10policy_hubIiiimN4cuda3std3__44plusIvEEE10Policy1000EN6thrust24THRUST_300001_SM_1000_NS10device_ptrIiEESF_NS0_13ScanTileStateIiLb1EEES9_NS1_10InputValueIiPiEEmiLb0EiEEvT0_T1_T2_iT3_T4_T5_,"",@"SHT_CUDA_INFO"
	.sectionflags	@""
	.align	4


	//----- nvinfo : EIATTR_CUDA_API_VERSION
	.align		4
        /*0000*/ 	.byte	0x04, 0x37
        /*0002*/ 	.short	(.L_86 - .L_85)
.L_85:
        /*0004*/ 	.word	0x00000082


	//----- nvinfo : EIATTR_KPARAM_INFO
	.align		4
.L_86:
        /*0008*/ 	.byte	0x04, 0x17
        /*000a*/ 	.short	(.L_88 - .L_87)
.L_87:
        /*000c*/ 	.word	0x00000000
        /*0010*/ 	.short	0x0006
        /*0012*/ 	.short	0x0030
        /*0014*/ 	.byte	0x00, 0xf0, 0x21, 0x00


	//----- nvinfo : EIATTR_KPARAM_INFO
	.align		4
.L_88:
        /*0018*/ 	.byte	0x04, 0x17
        /*001a*/ 	.short	(.L_90 - .L_89)
.L_89:
        /*001c*/ 	.word	0x00000000
        /*0020*/ 	.short	0x0005
        /*0022*/ 	.short	0x0020
        /*0024*/ 	.byte	0x00, 0xf0, 0x41, 0x00


	//----- nvinfo : EIATTR_KPARAM_INFO
	.align		4
.L_90:
        /*0028*/ 	.byte	0x04, 0x17
        /*002a*/ 	.short	(.L_92 - .L_91)
.L_91:
        /*002c*/ 	.word	0x00000000
        /*0030*/ 	.short	0x0004
        /*0032*/ 	.short	0x001c
        /*0034*/ 	.byte	0x00, 0xf0, 0x05, 0x00


	//----- nvinfo : EIATTR_KPARAM_INFO
	.align		4
.L_92:
        /*0038*/ 	.byte	0x04, 0x17
        /*003a*/ 	.short	(.L_94 - .L_93)
.L_93:
        /*003c*/ 	.word	0x00000000
        /*0040*/ 	.short	0x0003
        /*0042*/ 	.short	0x0018
        /*0044*/ 	.byte	0x00, 0xf0, 0x11, 0x00


	//----- nvinfo : EIATTR_KPARAM_INFO
	.align		4
.L_94:
        /*0048*/ 	.byte	0x04, 0x17
        /*004a*/ 	.short	(.L_96 - .L_95)
.L_95:
        /*004c*/ 	.word	0x00000000
        /*0050*/ 	.short	0x0002
        /*0052*/ 	.short	0x0010
        /*0054*/ 	.byte	0x00, 0xf0, 0x21, 0x00


	//----- nvinfo : EIATTR_KPARAM_INFO
	.align		4
.L_96:
        /*0058*/ 	.byte	0x04, 0x17
        /*005a*/ 	.short	(.L_98 - .L_97)
.L_97:
        /*005c*/ 	.word	0x00000000
        /*0060*/ 	.short	0x0001
        /*0062*/ 	.short	0x0008
        /*0064*/ 	.byte	0x00, 0xf0, 0x21, 0x00


	//----- nvinfo : EIATTR_KPARAM_INFO
	.align		4
.L_98:
        /*0068*/ 	.byte	0x04, 0x17
        /*006a*/ 	.short	(.L_100 - .L_99)
.L_99:
        /*006c*/ 	.word	0x00000000
        /*0070*/ 	.short	0x0000
        /*0072*/ 	.short	0x0000
        /*0074*/ 	.byte	0x00, 0xf0, 0x21, 0x00


	//----- nvinfo : EIATTR_SPARSE_MMA_MASK
	.align		4
.L_100:
        /*0078*/ 	.byte	0x03, 0x50
        /*007a*/ 	.short	0x0000


	//----- nvinfo : EIATTR_MAXREG_COUNT
	.align		4
        /*007c*/ 	.byte	0x03, 0x1b
        /*007e*/ 	.short	0x0080


	//----- nvinfo : EIATTR_NUM_BARRIERS
	.align		4
        /*0080*/ 	.byte	0x02, 0x4c
        /*0082*/ 	.byte	0x01
	.zero		1


	//----- nvinfo : EIATTR_MERCURY_ISA_VERSION
	.align		4
        /*0084*/ 	.byte	0x03, 0x5f
        /*0086*/ 	.short	0x0101


	//----- nvinfo : EIATTR_COOP_GROUP_MASK_REGIDS
	.align		4
        /*0088*/ 	.byte	0x04, 0x29
        /*008a*/ 	.short	(.L_102 - .L_101)


	//   ....[0]....
.L_101:
        /*008c*/ 	.word	0xffffffff


	//   ....[1]....
        /*0090*/ 	.word	0xffffffff


	//   ....[2]....
        /*0094*/ 	.word	0xffffffff


	//   ....[3]....
        /*0098*/ 	.word	0xffffffff


	//   ....[4]....
        /*009c*/ 	.word	0xffffffff


	//   ....[5]....
        /*00a0*/ 	.word	0xffffffff


	//   ....[6]....
        /*00a4*/ 	.word	0xffffffff


	//   ....[7]....
        /*00a8*/ 	.word	0xffffffff


	//   ....[8]....
        /*00ac*/ 	.word	0xffffffff


	//   ....[9]....
        /*00b0*/ 	.word	0xffffffff


	//   ....[10]....
        /*00b4*/ 	.word	0xffffffff


	//   ....[11]....
        /*00b8*/ 	.word	0xffffffff


	//   ....[12]....
        /*00bc*/ 	.word	0xffffffff


	//   ....[13]....
        /*00c0*/ 	.word	0xffffffff


	//   ....[14]....
        /*00c4*/ 	.word	0xffffffff


	//   ....[15]....
        /*00c8*/ 	.word	0xffffffff


	//   ....[16]....
        /*00cc*/ 	.word	0xffffffff


	//   ....[17]....
        /*00d0*/ 	.word	0xffffffff


	//   ....[18]....
        /*00d4*/ 	.word	0xffffffff


	//   ....[19]....
        /*00d8*/ 	.word	0xffffffff


	//   ....[20]....
        /*00dc*/ 	.word	0xffffffff


	//   ....[21]....
        /*00e0*/ 	.word	0xffffffff


	//   ....[22]....
        /*00e4*/ 	.word	0xffffffff


	//   ....[23]....
        /*00e8*/ 	.word	0xffffffff


	//   ....[24]....
        /*00ec*/ 	.word	0xffffffff


	//   ....[25]....
        /*00f0*/ 	.word	0xffffffff


	//   ....[26]....
        /*00f4*/ 	.word	0xffffffff


	//   ....[27]....
        /*00f8*/ 	.word	0xffffffff


	//   ....[28]....
        /*00fc*/ 	.word	0xffffffff


	//   ....[29]....
        /*0100*/ 	.word	0xffffffff


	//   ....[30]....
        /*0104*/ 	.word	0xffffffff


	//   ....[31]....
        /*0108*/ 	.word	0xffffffff


	//   ....[32]....
        /*010c*/ 	.word	0xffffffff


	//   ....[33]....
        /*0110*/ 	.word	0xffffffff


	//   ....[34]....
        /*0114*/ 	.word	0xffffffff


	//   ....[35]....
        /*0118*/ 	.word	0xffffffff


	//   ....[36]....
        /*011c*/ 	.word	0xffffffff


	//   ....[37]....
        /*0120*/ 	.word	0xffffffff


	//   ....[38]....
        /*0124*/ 	.word	0xffffffff


	//   ....[39]....
        /*0128*/ 	.word	0xffffffff


	//   ....[40]....
        /*012c*/ 	.word	0xffffffff


	//   ....[41]....
        /*0130*/ 	.word	0xffffffff


	//   ....[42]....
        /*0134*/ 	.word	0xffffffff


	//   ....[43]....
        /*0138*/ 	.word	0xffffffff


	//   ....[44]....
        /*013c*/ 	.word	0xffffffff


	//   ....[45]....
        /*0140*/ 	.word	0xffffffff


	//   ....[46]....
        /*0144*/ 	.word	0xffffffff


	//   ....[47]....
        /*0148*/ 	.word	0xffffffff


	//   ....[48]....
        /*014c*/ 	.word	0xffffffff


	//   ....[49]....
        /*0150*/ 	.word	0xffffffff


	//   ....[50]....
        /*0154*/ 	.word	0xffffffff


	//   ....[51]....
        /*0158*/ 	.word	0xffffffff


	//   ....[52]....
        /*015c*/ 	.word	0xffffffff


	//   ....[53]....
        /*0160*/ 	.word	0xffffffff


	//   ....[54]....
        /*0164*/ 	.word	0xffffffff


	//   ....[55]....
        /*0168*/ 	.word	0xffffffff


	//   ....[56]....
        /*016c*/ 	.word	0xffffffff


	//   ....[57]....
        /*0170*/ 	.word	0xffffffff


	//   ....[58]....
        /*0174*/ 	.word	0xffffffff


	//   ....[59]....
        /*0178*/ 	.word	0xffffffff


	//   ....[60]....
        /*017c*/ 	.word	0x0500000a


	//   ....[61]....
        /*0180*/ 	.word	0x0500000a


	//   ....[62]....
        /*0184*/ 	.word	0x0500000a


	//   ....[63]....
        /*0188*/ 	.word	0x0500000a


	//   ....[64]....
        /*018c*/ 	.word	0x0500000a


	//   ....[65]....
        /*0190*/ 	.word	0x0500000a


	//   ....[66]....
        /*0194*/ 	.word	0x0500000a


	//   ....[67]....
        /*0198*/ 	.word	0x0500000a


	//   ....[68]....
        /*019c*/ 	.word	0x0500000a


	//   ....[69]....
        /*01a0*/ 	.word	0x0500000a


	//   ....[70]....
        /*01a4*/ 	.word	0x0500000a


	//   ....[71]....
        /*01a8*/ 	.word	0x0500000a


	//   ....[72]....
        /*01ac*/ 	.word	0x0500000a


	//   ....[73]....
        /*01b0*/ 	.word	0x0500000a


	//   ....[74]....
        /*01b4*/ 	.word	0x0500000a


	//   ....[75]....
        /*01b8*/ 	.word	0x0500000a


	//   ....[76]....
        /*01bc*/ 	.word	0x0500000a


	//   ....[77]....
        /*01c0*/ 	.word	0x0500000a


	//   ....[78]....
        /*01c4*/ 	.word	0x0500000a


	//   ....[79]....
        /*01c8*/ 	.word	0x0500000a


	//   ....[80]....
        /*01cc*/ 	.word	0x0500000a


	//   ....[81]....
        /*01d0*/ 	.word	0x0500000a


	//   ....[82]....
        /*01d4*/ 	.word	0x0500000a


	//   ....[83]....
        /*01d8*/ 	.word	0x0500000a


	//   ....[84]....
        /*01dc*/ 	.word	0x0500000a


	//   ....[85]....
        /*01e0*/ 	.word	0x0500000a


	//   ....[86]....
        /*01e4*/ 	.word	0x0500000a


	//   ....[87]....
        /*01e8*/ 	.word	0x0500000a


	//   ....[88]....
        /*01ec*/ 	.word	0x0500000a


	//   ....[89]....
        /*01f0*/ 	.word	0x0500000a


	//   ....[90]....
        /*01f4*/ 	.word	0x0500000a


	//   ....[91]....
        /*01f8*/ 	.word	0x0500000a


	//   ....[92]....
        /*01fc*/ 	.word	0x0500000a


	//   ....[93]....
        /*0200*/ 	.word	0x0500000a


	//   ....[94]....
        /*0204*/ 	.word	0x0500000a


	//   ....[95]....
        /*0208*/ 	.word	0x0500000a


	//----- nvinfo : EIATTR_COOP_GROUP_INSTR_OFFSETS
	.align		4
.L_102:
        /*020c*/ 	.byte	0x04, 0x28
        /*020e*/ 	.short	(.L_104 - .L_103)


	//   ....[0]....
.L_103:
        /*0210*/ 	.word	0x000004d0


	//   ....[1]....
        /*0214*/ 	.word	0x000006f0


	//   ....[2]....
        /*0218*/ 	.word	0x00000710


	//   ....[3]....
        /*021c*/ 	.word	0x00000730


	//   ....[4]....
        /*0220*/ 	.word	0x00000750


	//   ....[5]....
        /*0224*/ 	.word	0x00000770


	//   ....[6]....
        /*0228*/ 	.word	0x00000b80


	//   ....[7]....
        /*022c*/ 	.word	0x00000ba0


	//   ....[8]....
        /*0230*/ 	.word	0x00000bc0


	//   ....[9]....
        /*0234*/ 	.word	0x00000be0


	//   ....[10]....
        /*0238*/ 	.word	0x00000c00


	//   ....[11]....
        /*023c*/ 	.word	0x00001000


	//   ....[12]....
        /*0240*/ 	.word	0x00001090


	//   ....[13]....
        /*0244*/ 	.word	0x000010f0


	//   ....[14]....
        /*0248*/ 	.word	0x00001160


	//   ....[15]....
        /*024c*/ 	.word	0x000011c0


	//   ....[16]....
        /*0250*/ 	.word	0x00001210


	//   ....[17]....
        /*0254*/ 	.word	0x00001270


	//   ....[18]....
        /*0258*/ 	.word	0x000012c0


	//   ....[19]....
        /*025c*/ 	.word	0x000012e0


	//   ....[20]....
        /*0260*/ 	.word	0x000013a0


	//   ....[21]....
        /*0264*/ 	.word	0x00001430


	//   ....[22]....
        /*0268*/ 	.word	0x00001480


	//   ....[23]....
        /*026c*/ 	.word	0x000014e0


	//   ....[24]....
        /*0270*/ 	.word	0x00001540


	//   ....[25]....
        /*0274*/ 	.word	0x00001580


	//   ....[26]....
        /*0278*/ 	.word	0x000015c0


	//   ....[27]....
        /*027c*/ 	.word	0x00001600


	//   ....[28]....
        /*0280*/ 	.word	0x00001610


	//   ....[29]....
        /*0284*/ 	.word	0x00001a50


	//   ....[30]....
        /*0288*/ 	.word	0x00002430


	//   ....[31]....
        /*028c*/ 	.word	0x00002650


	//   ....[32]....
        /*0290*/ 	.word	0x00002670


	//   ....[33]....
        /*0294*/ 	.word	0x00002690


	//   ....[34]....
        /*0298*/ 	.word	0x000026b0


	//   ....[35]....
        /*029c*/ 	.word	0x000026d0


	//   ....[36]....
        /*02a0*/ 	.word	0x00002a60


	//   ....[37]....
        /*02a4*/ 	.word	0x00002a80


	//   ....[38]....
        /*02a8*/ 	.word	0x00002aa0


	//   ....[39]....
        /*02ac*/ 	.word	0x00002ac0


	//   ....[40]....
        /*02b0*/ 	.word	0x00002ae0


	//   ....[41]....
        /*02b4*/ 	.word	0x00002ee0


	//   ....[42]....
        /*02b8*/ 	.word	0x00002f70


	//   ....[43]....
        /*02bc*/ 	.word	0x00002fd0


	//   ....[44]....
        /*02c0*/ 	.word	0x00003030


	//   ....[45]....
        /*02c4*/ 	.word	0x00003090


	//   ....[46]....
        /*02c8*/ 	.word	0x000030f0


	//   ....[47]....
        /*02cc*/ 	.word	0x00003140


	//   ....[48]....
        /*02d0*/ 	.word	0x000031b0


	//   ....[49]....
        /*02d4*/ 	.word	0x000031c0


	//   ....[50]....
        /*02d8*/ 	.word	0x00003280


	//   ....[51]....
        /*02dc*/ 	.word	0x00003310


	//   ....[52]....
        /*02e0*/ 	.word	0x00003360


	//   ....[53]....
        /*02e4*/ 	.word	0x000033d0


	//   ....[54]....
        /*02e8*/ 	.word	0x00003430


	//   ....[55]....
        /*02ec*/ 	.word	0x00003480


	//   ....[56]....
        /*02f0*/ 	.word	0x000034c0


	//   ....[57]....
        /*02f4*/ 	.word	0x00003520


	//   ....[58]....
        /*02f8*/ 	.word	0x00003530


	//   ....[59]....
        /*02fc*/ 	.word	0x000039a0


	//   ....[60]....
        /*0300*/ 	.word	0x00003f30


	//   ....[61]....
        /*0304*/ 	.word	0x00003fb0


	//   ....[62]....
        /*0308*/ 	.word	0x00004040


	//   ....[63]....
        /*030c*/ 	.word	0x00004120


	//   ....[64]....
        /*0310*/ 	.word	0x000041a0


	//   ....[65]....
        /*0314*/ 	.word	0x00004230


	//   ....[66]....
        /*0318*/ 	.word	0x000042b0


	//   ....[67]....
        /*031c*/ 	.word	0x00004330


	//   ....[68]....
        /*0320*/ 	.word	0x00004360


	//   ....[69]....
        /*0324*/ 	.word	0x00004430


	//   ....[70]....
        /*0328*/ 	.word	0x000044b0


	//   ....[71]....
        /*032c*/ 	.word	0x00004530


	//   ....[72]....
        /*0330*/ 	.word	0x000045e0


	//   ....[73]....
        /*0334*/ 	.word	0x00004670


	//   ....[74]....
        /*0338*/ 	.word	0x000046f0


	//   ....[75]....
        /*033c*/ 	.word	0x00004760


	//   ....[76]....
        /*0340*/ 	.word	0x000047e0


	//   ....[77]....
        /*0344*/ 	.word	0x00004840


	//   ....[78]....
        /*0348*/ 	.word	0x000048b0


	//   ....[79]....
        /*034c*/ 	.word	0x00004930


	//   ....[80]....
        /*0350*/ 	.word	0x000049d0


	//   ....[81]....
        /*0354*/ 	.word	0x00004a90


	//   ....[82]....
        /*0358*/ 	.word	0x00004b30


	//   ....[83]....
        /*035c*/ 	.word	0x00004bc0


	//   ....[84]....
        /*0360*/ 	.word	0x00004c50


	//   ....[85]....
        /*0364*/ 	.word	0x00004cc0


	//   ....[86]....
        /*0368*/ 	.word	0x00004cf0


	//   ....[87]....
        /*036c*/ 	.word	0x00004dc0


	//   ....[88]....
        /*0370*/ 	.word	0x00004e40


	//   ....[89]....
        /*0374*/ 	.word	0x00004ec0


	//   ....[90]....
        /*0378*/ 	.word	0x00004f80


	//   ....[91]....
        /*037c*/ 	.word	0x00005020


	//   ....[92]....
        /*0380*/ 	.word	0x000050b0


	//   ....[93]....
        /*0384*/ 	.word	0x00005140


	//   ....[94]....
        /*0388*/ 	.word	0x000051d0


	//   ....[95]....
        /*038c*/ 	.word	0x00005230


	//----- nvinfo : EIATTR_VRC_CTA_INIT_COUNT
	.align		4
.L_104:
        /*0390*/ 	.byte	0x02, 0x4a
	.zero		1
	.zero		1


	//----- nvinfo : EIATTR_EXIT_INSTR_OFFSETS
	.align		4
        /*0394*/ 	.byte	0x04, 0x1c
        /*0396*/ 	.short	(.L_106 - .L_105)


	//   ....[0]....
.L_105:
        /*0398*/ 	.word	0x00001ce0


	//   ....[1]....
        /*039c*/ 	.word	0x00001d10


	//   ....[2]....
        /*03a0*/ 	.word	0x00003ec0


	//   ....[3]....
        /*03a4*/ 	.word	0x00003ee0


	//----- nvinfo : EIATTR_MAX_THREADS
	.align		4
.L_106:
        /*03a8*/ 	.byte	0x04, 0x05
        /*03aa*/ 	.short	(.L_108 - .L_107)
.L_107:
        /*03ac*/ 	.word	0x000001a0
        /*03b0*/ 	.word	0x00000001
        /*03b4*/ 	.word	0x00000001


	//----- nvinfo : EIATTR_CRS_STACK_SIZE
	.align		4
.L_108:
        /*03b8*/ 	.byte	0x04, 0x1e
        /*03ba*/ 	.short	(.L_110 - .L_109)
.L_109:
        /*03bc*/ 	.word	0x00000000


	//----- nvinfo : EIATTR_CBANK_PARAM_SIZE
	.align		4
.L_110:
        /*03c0*/ 	.byte	0x03, 0x19
        /*03c2*/ 	.short	0x0038


	//----- nvinfo : EIATTR_PARAM_CBANK
	.align		4
        /*03c4*/ 	.byte	0x04, 0x0a
        /*03c6*/ 	.short	(.L_112 - .L_111)
	.align		4
.L_111:
        /*03c8*/ 	.word	index@(.nv.constant0._ZN3cub18CUB_300001_SM_10006detail4scan16DeviceScanKernelINS2_10policy_hubIiiimN4cuda3std3__44plusIvEEE10Policy1000EN6thrust24THRUST_300001_SM_1000_NS10device_ptrIiEESF_NS0_13ScanTileStateIiLb1EEES9_NS1_10InputValueIiPiEEmiLb0EiEEvT0_T1_T2_iT3_T4_T5_)
        /*03cc*/ 	.short	0x0380
        /*03ce*/ 	.short	0x0038


	//----- nvinfo : EIATTR_SW_WAR
	.align		4
.L_112:
        /*03d0*/ 	.byte	0x04, 0x36
        /*03d2*/ 	.short	(.L_114 - .L_113)
.L_113:
        /*03d4*/ 	.word	0x00000008
.L_114:


//--------------------- .nv.info._ZN3cub18CUB_300001_SM_10006detail4scan16DeviceScanKernelINS2_10policy_hubIiiijN4cuda3std3__44plusIvEEE10Policy1000EN6thrust24THRUST_300001_SM_1000_NS10device_ptrIiEESF_NS0_13ScanTileStateIiLb1EEES9_NS1_10InputValueIiPiEEjiLb0EiEEvT0_T1_T2_iT3_T4_T5_ --------------------------
	.section	.nv.info._ZN3cub18CUB_300001_SM_10006detail4scan16DeviceScanKernelINS2_10policy_hubIiiijN4cuda3std3__44plusIvEEE10Policy1000EN6thrust24THRUST_300001_SM_1000_NS10device_ptrIiEESF_NS0_13ScanTileStateIiLb1EEES9_NS1_10InputValueIiPiEEjiLb0EiEEvT0_T1_T2_iT3_T4_T5_,"",@"SHT_CUDA_INFO"
	.sectionflags	@""
	.align	4


	//----- nvinfo : EIATTR_CUDA_API_VERSION
	.align		4
        /*0000*/ 	.byte	0x04, 0x37
        /*0002*/ 	.short	(.L_116 - .L_115)
.L_115:
        /*0004*/ 	.word	0x00000082


	//----- nvinfo : EIATTR_KPARAM_INFO
	.align		4
.L_116:
        /*0008*/ 	.byte	0x04, 0x17
        /*000a*/ 	.short	(.L_118 - .L_117)
.L_117:
        /*000c*/ 	.word	0x00000000
        /*0010*/ 	.short	0x0006
        /*0012*/ 	.short	0x0030
        /*0014*/ 	.byte	0x00, 0xf0, 0x11, 0x00


	//----- nvinfo : EIATTR_KPARAM_INFO
	.align		4
.L_118:
        /*0018*/ 	.byte	0x04, 0x17
        /*001a*/ 	.short	(.L_120 - .L_119)
.L_119:
        /*001c*/ 	.word	0x00000000
        /*0020*/ 	.short	0x0005
        /*0022*/ 	.short	0x0020
        /*0024*/ 	.byte	0x00, 0xf0, 0x41, 0x00


	//----- nvinfo : EIATTR_KPARAM_INFO
	.align		4
.L_120:
        /*0028*/ 	.byte	0x04, 0x17
        /*002a*/ 	.short	(.L_122 - .L_121)
.L_121:
        /*002c*/ 	.word	0x00000000
        /*0030*/ 	.short	0x0004
        /*0032*/ 	.short	0x001c
        /*0034*/ 	.byte	0x00, 0xf0, 0x05, 0x00


	//----- nvinfo : EIATTR_KPARAM_INFO
	.align		4
.L_122:
        /*0038*/ 	.byte	0x04, 0x17
        /*003a*/ 	.short	(.L_124 - .L_123)
.L_123:
        /*003c*/ 	.word	0x00000000
        /*0040*/ 	.short	0x0003
        /*0042*/ 	.short	0x0018
        /*0044*/ 	.byte	0x00, 0xf0, 0x11, 0x00


	//----- nvinfo : EIATTR_KPARAM_INFO
	.align		4
.L_124:
        /*0048*/ 	.byte	0x04, 0x17
        /*004a*/ 	.short	(.L_126 - .L_125)
.L_125:
        /*004c*/ 	.word	0x00000000
        /*0050*/ 	.short	0x0002
        /*0052*/ 	.short	0x0010
        /*0054*/ 	.byte	0x00, 0xf0, 0x21, 0x00


	//----- nvinfo : EIATTR_KPARAM_INFO
	.align		4
.L_126:
        /*0058*/ 	.byte	0x04, 0x17
        /*005a*/ 	.short	(.L_128 - .L_127)
.L_127:
        /*005c*/ 	.word	0x00000000
        /*0060*/ 	.short	0x0001
        /*0062*/ 	.short	0x0008
        /*0064*/ 	.byte	0x00, 0xf0, 0x21, 0x00


	//----- nvinfo : EIATTR_KPARAM_INFO
	.align		4
.L_128:
        /*0068*/ 	.byte	0x04, 0x17
        /*006a*/ 	.short	(.L_130 - .L_129)
.L_129:
        /*006c*/ 	.word	0x00000000
        /*0070*/ 	.short	0x0000
        /*0072*/ 	.short	0x0000
        /*0074*/ 	.byte	0x00, 0xf0, 0x21, 0x00


	//----- nvinfo : EIATTR_SPARSE_MMA_MASK
	.align		4
.L_130:
        /*0078*/ 	.byte	0x03, 0x50
        /*007a*/ 	.short	0x0000


	//----- nvinfo : EIATTR_MAXREG_COUNT
	.align		4
        /*007c*/ 	.byte	0x03, 0x1b
        /*007e*/ 	.short	0x00a8


	//----- nvinfo : EIATTR_NUM_BARRIERS
	.align		4
        /*0080*/ 	.byte	0x02, 0x4c
        /*0082*/ 	.byte	0x01
	.zero		1


	//----- nvinfo : EIATTR_MERCURY_ISA_VERSION
	.align		4
        /*0084*/ 	.byte	0x03, 0x5f
        /*0086*/ 	.short	0x0101


	//----- nvinfo : EIATTR_UNUSED_LOAD_BYTE_OFFSET
	.align		4
        /*0088*/ 	.byte	0x04, 0x44
        /*008a*/ 	.short	(.L_132 - .L_131)


	//   ....[0]....
.L_131:
        /*008c*/ 	.word	0x00002a80
        /*0090*/ 	.word	0x00000fff


	//----- nvinfo : EIATTR_COOP_GROUP_MASK_REGIDS
	.align		4
.L_132:
        /*0094*/ 	.byte	0x04, 0x29
        /*0096*/ 	.short	(.L_134 - .L_133)


	//   ....[0]....
.L_133:
        /*0098*/ 	.word	0xffffffff


	//   ....[1]....
        /*009c*/ 	.word	0xffffffff


	//   ....[2]....
        /*00a0*/ 	.word	0xffffffff


	//   ....[3]....
        /*00a4*/ 	.word	0xffffffff


	//   ....[4]....
        /*00a8*/ 	.word	0xffffffff


	//   ....[5]....
        /*00ac*/ 	.word	0xffffffff


	//   ....[6]....
        /*00b0*/ 	.word	0xffffffff


	//   ....[7]....
        /*00b4*/ 	.word	0xffffffff


	//   ....[8]....
        /*00b8*/ 	.word	0xffffffff


	//   ....[9]....
        /*00bc*/ 	.word	0xffffffff


	//   ....[10]....
        /*00c0*/ 	.word	0xffffffff


	//   ....[11]....
        /*00c4*/ 	.word	0xffffffff


	//   ....[12]....
        /*00c8*/ 	.word	0xffffffff


	//   ....[13]....
        /*00cc*/ 	.word	0xffffffff


	//   ....[14]....
        /*00d0*/ 	.word	0xffffffff


	//   ....[15]....
        /*00d4*/ 	.word	0xffffffff


	//   ....[16]....
        /*00d8*/ 	.word	0xffffffff


	//   ....[17]....
        /*00dc*/ 	.word	0xffffffff


	//   ....[18]....
        /*00e0*/ 	.word	0xffffffff


	//   ....[19]....
        /*00e4*/ 	.word	0xffffffff


	//   ....[20]....
        /*00e8*/ 	.word	0xffffffff


	//   ....[21]....
        /*00ec*/ 	.word	0xffffffff


	//   ....[22]....
        /*00f0*/ 	.word	0xffffffff


	//   ....[23]....
        /*00f4*/ 	.word	0xffffffff


	//   ....[24]....
        /*00f8*/ 	.word	0xffffffff


	//   ....[25]....
        /*00fc*/ 	.word	0xffffffff


	//   ....[26]....
        /*0100*/ 	.word	0xffffffff


	//   ....[27]....
        /*0104*/ 	.word	0xffffffff


	//   ....[28]....
        /*0108*/ 	.word	0xffffffff


	//   ....[29]....
        /*010c*/ 	.word	0xffffffff


	//   ....[30]....
        /*0110*/ 	.word	0xffffffff


	//   ....[31]....
        /*0114*/ 	.word	0xffffffff


	//   ....[32]....
        /*0118*/ 	.word	0xffffffff


	//   ....[33]....
        /*011c*/ 	.word	0xffffffff


	//   ....[34]....
        /*0120*/ 	.word	0xffffffff


	//   ....[35]....
        /*0124*/ 	.word	0xffffffff


	//   ....[36]....
        /*0128*/ 	.word	0xffffffff


	//   ....[37]....
        /*012c*/ 	.word	0xffffffff


	//   ....[38]....
        /*0130*/ 	.word	0xffffffff


	//   ....[39]....
        /*0134*/ 	.word	0xffffffff


	//   ....[40]....
        /*0138*/ 	.word	0xffffffff


	//   ....[41]....
        /*013c*/ 	.word	0xffffffff


	//   ....[42]....
        /*0140*/ 	.word	0xffffffff


	//   ....[43]....
        /*0144*/ 	.word	0xffffffff


	//   ....[44]....
        /*0148*/ 	.word	0xffffffff


	//   ....[45]....
        /*014c*/ 	.word	0xffffffff


	//   ....[46]....
        /*0150*/ 	.word	0xffffffff


	//   ....[47]....
        /*0154*/ 	.word	0xffffffff


	//   ....[48]....
        /*0158*/ 	.word	0xffffffff


	//   ....[49]....
        /*015c*/ 	.word	0xffffffff


	//   ....[50]....
        /*0160*/ 	.word	0xffffffff


	//   ....[51]....
        /*0164*/ 	.word	0xffffffff


	//   ....[52]....
        /*0168*/ 	.word	0xffffffff


	//   ....[53]....
        /*016c*/ 	.word	0xffffffff


	//   ....[54]....
        /*0170*/ 	.word	0xffffffff


	//   ....[55]....
        /*0174*/ 	.word	0xffffffff


	//   ....[56]....
        /*0178*/ 	.word	0xffffffff


	//   ....[57]....
        /*017c*/ 	.word	0xffffffff


	//   ....[58]....
        /*0180*/ 	.word	0xffffffff


	//   ....[59]....
        /*0184*/ 	.word	0xffffffff


	//   ....[60]....
        /*0188*/ 	.word	0x05000015


	//   ....[61]....
        /*018c*/ 	.word	0x05000015


	//   ....[62]....
        /*0190*/ 	.word	0x05000015


	//   ....[63]....
        /*0194*/ 	.word	0x05000015


	//   ....[64]....
        /*0198*/ 	.word	0x05000015


	//   ....[65]....
        /*019c*/ 	.word	0x05000015


	//   ....[66]....
        /*01a0*/ 	.word	0x05000015


	//   ....[67]....
        /*01a4*/ 	.word	0x05000015


	//   ....[68]....
        /*01a8*/ 	.word	0x05000015


	//   ....[69]....
        /*01ac*/ 	.word	0x05000015


	//   ....[70]....
        /*01b0*/ 	.word	0x05000015


	//   ....[71]....
        /*01b4*/ 	.word	0x05000015


	//   ....[72]....
        /*01b8*/ 	.word	0x05000015


	//   ....[73]....
        /*01bc*/ 	.word	0x05000015


	//   ....[74]....
        /*01c0*/ 	.word	0x05000015


	//   ....[75]....
        /*01c4*/ 	.word	0x05000015


	//   ....[76]....
        /*01c8*/ 	.word	0x05000015


	//   ....[77]....
        /*01cc*/ 	.word	0x05000015


	//   ....[78]....
        /*01d0*/ 	.word	0x05000015


	//   ....[79]....
        /*01d4*/ 	.word	0x05000015


	//   ....[80]....
        /*01d8*/ 	.word	0x05000015


	//   ....[81]....
        /*01dc*/ 	.word	0x05000015


	//   ....[82]....
        /*01e0*/ 	.word	0x05000015


	//   ....[83]....
        /*01e4*/ 	.word	0x05000015


	//   ....[84]....
        /*01e8*/ 	.word	0x05000015


	//   ....[85]....
        /*01ec*/ 	.word	0x05000015


	//   ....[86]....
        /*01f0*/ 	.word	0x05000015


	//   ....[87]....
        /*01f4*/ 	.word	0x05000015


	//   ....[88]....
        /*01f8*/ 	.word	0x05000015


	//   ....[89]....
        /*01fc*/ 	.word	0x05000015


	//   ....[90]....
        /*0200*/ 	.word	0x05000015


	//   ....[91]....
        /*0204*/ 	.word	0x05000015


	//   ....[92]....
        /*0208*/ 	.word	0x05000015


	//   ....[93]....
        /*020c*/ 	.word	0x05000015


	//   ....[94]....
        /*0210*/ 	.word	0x05000015


	//   ....[95]....
        /*0214*/ 	.word	0x05000015


	//----- nvinfo : EIATTR_COOP_GROUP_INSTR_OFFSETS
	.align		4
.L_134:
        /*0218*/ 	.byte	0x04, 0x28
        /*021a*/ 	.short	(.L_136 - .L_135)


	//   ....[0]....
.L_135:
        /*021c*/ 	.word	0x00000510


	//   ....[1]....
        /*0220*/ 	.word	0x000006d0


	//   ....[2]....
        /*0224*/ 	.word	0x000006f0


	//   ....[3]....
        /*0228*/ 	.word	0x00000710


	//   ....[4]....
        /*022c*/ 	.word	0x00000730


	//   ....[5]....
        /*0230*/ 	.word	0x00000750


	//   ....[6]....
        /*0234*/ 	.word	0x00000b40


	//   ....[7]....
        /*0238*/ 	.word	0x00000b60


	//   ....[8]....
        /*023c*/ 	.word	0x00000b80


	//   ....[9]....
        /*0240*/ 	.word	0x00000ba0


	//   ....[10]....
        /*0244*/ 	.word	0x00000bc0


	//   ....[11]....
        /*0248*/ 	.word	0x00000f70


	//   ....[12]....
        /*024c*/ 	.word	0x00001140


	//   ....[13]....
        /*0250*/ 	.word	0x000011a0


	//   ....[14]....
        /*0254*/ 	.word	0x00001240


	//   ....[15]....
        /*0258*/ 	.word	0x000012b0


	//   ....[16]....
        /*025c*/ 	.word	0x00001300


	//   ....[17]....
        /*0260*/ 	.word	0x00001340


	//   ....[18]....
        /*0264*/ 	.word	0x00001380


	//   ....[19]....
        /*0268*/ 	.word	0x00001390


	//   ....[20]....
        /*026c*/ 	.word	0x00001470


	//   ....[21]....
        /*0270*/ 	.word	0x00001640


	//   ....[22]....
        /*0274*/ 	.word	0x00001690


	//   ....[23]....
        /*0278*/ 	.word	0x000016f0


	//   ....[24]....
        /*027c*/ 	.word	0x00001750


	//   ....[25]....
        /*0280*/ 	.word	0x00001790


	//   ....[26]....
        /*0284*/ 	.word	0x000017d0


	//   ....[27]....
        /*0288*/ 	.word	0x00001810


	//   ....[28]....
        /*028c*/ 	.word	0x00001820


	//   ....[29]....
        /*0290*/ 	.word	0x00001cd0


	//   ....[30]....
        /*0294*/ 	.word	0x000027b0


	//   ....[31]....
        /*0298*/ 	.word	0x00002970


	//   ....[32]....
        /*029c*/ 	.word	0x00002990


	//   ....[33]....
        /*02a0*/ 	.word	0x000029b0


	//   ....[34]....
        /*02a4*/ 	.word	0x000029d0


	//   ....[35]....
        /*02a8*/ 	.word	0x000029f0


	//   ....[36]....
        /*02ac*/ 	.word	0x00002d70


	//   ....[37]....
        /*02b0*/ 	.word	0x00002d90


	//   ....[38]....
        /*02b4*/ 	.word	0x00002db0


	//   ....[39]....
        /*02b8*/ 	.word	0x00002dd0


	//   ....[40]....
        /*02bc*/ 	.word	0x00002df0


	//   ....[41]....
        /*02c0*/ 	.word	0x000031a0


	//   ....[42]....
        /*02c4*/ 	.word	0x00003370


	//   ....[43]....
        /*02c8*/ 	.word	0x000033d0


	//   ....[44]....
        /*02cc*/ 	.word	0x00003440


	//   ....[45]....
        /*02d0*/ 	.word	0x000034b0


	//   ....[46]....
        /*02d4*/ 	.word	0x00003500


	//   ....[47]....
        /*02d8*/ 	.word	0x00003550


	//   ....[48]....
        /*02dc*/ 	.word	0x000035b0


	//   ....[49]....
        /*02e0*/ 	.word	0x000035c0


	//   ....[50]....
        /*02e4*/ 	.word	0x00003680


	//   ....[51]....
        /*02e8*/ 	.word	0x00003850


	//   ....[52]....
        /*02ec*/ 	.word	0x000038a0


	//   ....[53]....
        /*02f0*/ 	.word	0x00003910


	//   ....[54]....
        /*02f4*/ 	.word	0x00003970


	//   ....[55]....
        /*02f8*/ 	.word	0x000039c0


	//   ....[56]....
        /*02fc*/ 	.word	0x00003a20


	//   ....[57]....
        /*0300*/ 	.word	0x00003a60


	//   ....[58]....
        /*0304*/ 	.word	0x00003a70


	//   ....[59]....
        /*0308*/ 	.word	0x00003ee0


	//   ....[60]....
        /*030c*/ 	.word	0x00004560


	//   ....[61]....
        /*0310*/ 	.word	0x000045e0


	//   ....[62]....
        /*0314*/ 	.word	0x00004670


	//   ....[63]....
        /*0318*/ 	.word	0x00004760


	//   ....[64]....
        /*031c*/ 	.word	0x00004800


	//   ....[65]....
        /*0320*/ 	.word	0x00004880


	//   ....[66]....
        /*0324*/ 	.word	0x00004910


	//   ....[67]....
        /*0328*/ 	.word	0x00004990


	//   ....[68]....
        /*032c*/ 	.word	0x000049c0


	//   ....[69]....
        /*0330*/ 	.word	0x00004a70


	//   ....[70]....
        /*0334*/ 	.word	0x00004af0


	//   ....[71]....
        /*0338*/ 	.word	0x00004b70


	//   ....[72]....
        /*033c*/ 	.word	0x00004c30


	//   ....[73]....
        /*0340*/ 	.word	0x00004cc0


	//   ....[74]....
        /*0344*/ 	.word	0x00004d40


	//   ....[75]....
        /*0348*/ 	.word	0x00004dc0


	//   ....[76]....
        /*034c*/ 	.word	0x00004e40


	//   ....[77]....
        /*0350*/ 	.word	0x00004ea0


	//   ....[78]....
        /*0354*/ 	.word	0x00004f10


	//   ....[79]....
        /*0358*/ 	.word	0x00004f90


	//   ....[80]....
        /*035c*/ 	.word	0x00005020


	//   ....[81]....
        /*0360*/ 	.word	0x000050d0


	//   ....[82]....
        /*0364*/ 	.word	0x00005180


	//   ....[83]....
        /*0368*/ 	.word	0x00005210


	//   ....[84]....
        /*036c*/ 	.word	0x000052a0


	//   ....[85]....
        /*0370*/ 	.word	0x00005340


	//   ....[86]....
        /*0374*/ 	.word	0x00005370


	//   ....[87]....
        /*0378*/ 	.word	0x00005420


	//   ....[88]....
        /*037c*/ 	.word	0x000054a0


	//   ....[89]....
        /*0380*/ 	.word	0x00005520


	//   ....[90]....
        /*0384*/ 	.word	0x000055e0


	//   ....[91]....
        /*0388*/ 	.word	0x00005690


	//   ....[92]....
        /*038c*/ 	.word	0x00005720


	//   ....[93]....
        /*0390*/ 	.word	0x000057a0


	//   ....[94]....
        /*0394*/ 	.word	0x00005830


	//   ....[95]....
        /*0398*/ 	.word	0x00005890


	//----- nvinfo : EIATTR_VRC_CTA_INIT_COUNT
	.align		4
.L_136:
        /*039c*/ 	.byte	0x02, 0x4a
	.zero		1
	.zero		1


	//----- nvinfo : EIATTR_EXIT_INSTR_OFFSETS
	.align		4
        /*03a0*/ 	.byte	0x04, 0x1c
        /*03a2*/ 	.short	(.L_138 - .L_137)


	//   ....[0]....
.L_137:
        /*03a4*/ 	.word	0x00001fa0


	//   ....[1]....
        /*03a8*/ 	.word	0x00001fc0


	//   ....[2]....
        /*03ac*/ 	.word	0x000044f0


	//   ....[3]....
        /*03b0*/ 	.word	0x00004510


	//----- nvinfo : EIATTR_MAX_THREADS
	.align		4
.L_138:
        /*03b4*/ 	.byte	0x04, 0x05
        /*03b6*/ 	.short	(.L_140 - .L_139)
.L_139:
        /*03b8*/ 	.word	0x00000180
        /*03bc*/ 	.word	0x00000001
        /*03c0*/ 	.word	0x00000001


	//----- nvinfo : EIATTR_CRS_STACK_SIZE
	.align		4
.L_140:
        /*03c4*/ 	.byte	0x04, 0x1e
        /*03c6*/ 	.short	(.L_142 - .L_141)
.L_141:
        /*03c8*/ 	.word	0x00000000


	//----- nvinfo : EIATTR_CBANK_PARAM_SIZE
	.align		4
.L_142:
        /*03cc*/ 	.byte	0x03, 0x19
        /*03ce*/ 	.short	0x0034


	//----- nvinfo : EIATTR_PARAM_CBANK
	.align		4
        /*03d0*/ 	.byte	0x04, 0x0a
        /*03d2*/ 	.short	(.L_144 - .L_143)
	.align		4
.L_143:
        /*03d4*/ 	.word	index@(.nv.constant0._ZN3cub18CUB_300001_SM_10006detail4scan16DeviceScanKernelINS2_10policy_hubIiiijN4cuda3std3__44plusIvEEE10Policy1000EN6thrust24THRUST_300001_SM_1000_NS10device_ptrIiEESF_NS0_13ScanTileStateIiLb1EEES9_NS1_10InputValueIiPiEEjiLb0EiEEvT0_T1_T2_iT3_T4_T5_)
        /*03d8*/ 	.short	0x0380
        /*03da*/ 	.short	0x0034


	//----- nvinfo : EIATTR_SW_WAR
	.align		4
.L_144:
        /*03dc*/ 	.byte	0x04, 0x36
        /*03de*/ 	.short	(.L_146 - .L_145)
.L_145:
        /*03e0*/ 	.word	0x00000008
.L_146:


//--------------------- .nv.info._ZN3cub18CUB_300001_SM_10006detail4scan20DeviceScanInitKernelINS0_13ScanTileStateIiLb1EEEEEvT_i --------------------------
	.section	.nv.info._ZN3cub18CUB_300001_SM_10006detail4scan20DeviceScanInitKernelINS0_13ScanTileStateIiLb1EEEEEvT_i,"",@"SHT_CUDA_INFO"
	.sectionflags	@""
	.align	4


	//----- nvinfo : EIATTR_CUDA_API_VERSION
	.align		4
        /*0000*/ 	.byte	0x04, 0x37
        /*0002*/ 	.short	(.L_148 - .L_147)
.L_147:
        /*0004*/ 	.word	0x00000082


	//----- nvinfo : EIATTR_KPARAM_INFO
	.align		4
.L_148:
        /*0008*/ 	.byte	0x04, 0x17
        /*000a*/ 	.short	(.L_150 - .L_149)
.L_149:
        /*000c*/ 	.word	0x00000000
        /*0010*/ 	.short	0x0001
        /*0012*/ 	.short	0x0008
        /*0014*/ 	.byte	0x00, 0xf0, 0x11, 0x00


	//----- nvinfo : EIATTR_KPARAM_INFO
	.align		4
.L_150:
        /*0018*/ 	.byte	0x04, 0x17
        /*001a*/ 	.short	(.L_152 - .L_151)
.L_151:
        /*001c*/ 	.word	0x00000000
        /*0020*/ 	.short	0x0000
        /*0022*/ 	.short	0x0000
        /*0024*/ 	.byte	0x00, 0xf0, 0x21, 0x00


	//----- nvinfo : EIATTR_SPARSE_MMA_MASK
	.align		4
.L_152:
        /*0028*/ 	.byte	0x03, 0x50
        /*002a*/ 	.short	0x0000


	//----- nvinfo : EIATTR_MAXREG_COUNT
	.align		4
        /*002c*/ 	.byte	0x03, 0x1b
        /*002e*/ 	.short	0x00ff


	//----- nvinfo : EIATTR_MERCURY_ISA_VERSION
	.align		4
        /*0030*/ 	.byte	0x03, 0x5f
        /*0032*/ 	.short	0x0101


	//----- nvinfo : EIATTR_VRC_CTA_INIT_COUNT
	.align		4
        /*0034*/ 	.byte	0x02, 0x4a
	.zero		1
	.zero		1


	//----- nvinfo : EIATTR_EXIT_INSTR_OFFSETS
	.align		4
        /*0038*/ 	.byte	0x04, 0x1c
        /*003a*/ 	.short	(.L_154 - .L_153)


	//   ....[0]....
.L_153:
        /*003c*/ 	.word	0x000000f0


	//   ....[1]....
        /*0040*/ 	.word	0x00000130


	//----- nvinfo : EIATTR_CBANK_PARAM_SIZE
	.align		4
.L_154:
        /*0044*/ 	.byte	0x03, 0x19
        /*0046*/ 	.short	0x000c


	//----- nvinfo : EIATTR_PARAM_CBANK
	.align		4
        /*0048*/ 	.byte	0x04, 0x0a
        /*004a*/ 	.short	(.L_156 - .L_155)
	.align		4
.L_155:
        /*004c*/ 	.word	index@(.nv.constant0._ZN3cub18CUB_300001_SM_10006detail4scan20DeviceScanInitKernelINS0_13ScanTileStateIiLb1EEEEEvT_i)
        /*0050*/ 	.short	0x0380
        /*0052*/ 	.short	0x000c


	//----- nvinfo : EIATTR_SW_WAR
	.align		4
.L_156:
        /*0054*/ 	.byte	0x04, 0x36
        /*0056*/ 	.short	(.L_158 - .L_157)
.L_157:
        /*0058*/ 	.word	0x00000008
.L_158:


//--------------------- .nv.info._ZN3cub18CUB_300001_SM_10006detail11EmptyKernelIvEEvv --------------------------
	.section	.nv.info._ZN3cub18CUB_300001_SM_10006detail11EmptyKernelIvEEvv,"",@"SHT_CUDA_INFO"
	.sectionflags	@""
	.align	4


	//----- nvinfo : EIATTR_CUDA_API_VERSION
	.align		4
        /*0000*/ 	.byte	0x04, 0x37
        /*0002*/ 	.short	(.L_160 - .L_159)
.L_159:
        /*0004*/ 	.word	0x00000082


	//----- nvinfo : EIATTR_SPARSE_MMA_MASK
	.align		4
.L_160:
        /*0008*/ 	.byte	0x03, 0x50
        /*000a*/ 	.short	0x0000


	//----- nvinfo : EIATTR_MAXREG_COUNT
	.align		4
        /*000c*/ 	.byte	0x03, 0x1b
        /*000e*/ 	.short	0x00ff


	//----- nvinfo : EIATTR_MERCURY_ISA_VERSION
	.align		4
        /*0010*/ 	.byte	0x03, 0x5f
        /*0012*/ 	.short	0x0101


	//----- nvinfo : EIATTR_VRC_CTA_INIT_COUNT
	.align		4
        /*0014*/ 	.byte	0x02, 0x4a
	.zero		1
	.zero		1


	//----- nvinfo : EIATTR_EXIT_INSTR_OFFSETS
	.align		4
        /*0018*/ 	.byte	0x04, 0x1c
        /*001a*/ 	.short	(.L_162 - .L_161)


	//   ....[0]....
.L_161:
        /*001c*/ 	.word	0x00000010


	//----- nvinfo : EIATTR_SW_WAR
	.align		4
.L_162:
        /*0020*/ 	.byte	0x04, 0x36
        /*0022*/ 	.short	(.L_164 - .L_163)
.L_163:
        /*0024*/ 	.word	0x00000008
.L_164:


//--------------------- .nv.info._Z15reordenarKernelPjPhPiS1_S_i --------------------------
	.section	.nv.info._Z15reordenarKernelPjPhPiS1_S_i,"",@"SHT_CUDA_INFO"
	.sectionflags	@""
	.align	4


	//----- nvinfo : EIATTR_CUDA_API_VERSION
	.align		4
        /*0000*/ 	.byte	0x04, 0x37
        /*0002*/ 	.short	(.L_166 - .L_165)
.L_165:
        /*0004*/ 	.word	0x00000082


	//----- nvinfo : EIATTR_KPARAM_INFO
	.align		4
.L_166:
        /*0008*/ 	.byte	0x04, 0x17
        /*000a*/ 	.short	(.L_168 - .L_167)
.L_167:
        /*000c*/ 	.word	0x00000000
        /*0010*/ 	.short	0x0005
        /*0012*/ 	.short	0x0028
        /*0014*/ 	.byte	0x00, 0xf0, 0x11, 0x00


	//----- nvinfo : EIATTR_KPARAM_INFO
	.align		4
.L_168:
        /*0018*/ 	.byte	0x04, 0x17
        /*001a*/ 	.short	(.L_170 - .L_169)
.L_169:
        /*001c*/ 	.word	0x00000000
        /*0020*/ 	.short	0x0004
        /*0022*/ 	.short	0x0020
        /*0024*/ 	.byte	0x00, 0xf5, 0x21, 0x00


	//----- nvinfo : EIATTR_KPARAM_INFO
	.align		4
.L_170:
        /*0028*/ 	.byte	0x04, 0x17
        /*002a*/ 	.short	(.L_172 - .L_171)
.L_171:
        /*002c*/ 	.word	0x00000000
        /*0030*/ 	.short	0x0003
        /*0032*/ 	.short	0x0018
        /*0034*/ 	.byte	0x00, 0xf5, 0x21, 0x00


	//----- nvinfo : EIATTR_KPARAM_INFO
	.align		4
.L_172:
        /*0038*/ 	.byte	0x04, 0x17
        /*003a*/ 	.short	(.L_174 - .L_173)
.L_173:
        /*003c*/ 	.word	0x00000000
        /*0040*/ 	.short	0x0002
        /*0042*/ 	.short	0x0010
        /*0044*/ 	.byte	0x00, 0xf5, 0x21, 0x00


	//----- nvinfo : EIATTR_KPARAM_INFO
	.align		4
.L_174:
        /*0048*/ 	.byte	0x04, 0x17
        /*004a*/ 	.short	(.L_176 - .L_175)
.L_175:
        /*004c*/ 	.word	0x00000000
        /*0050*/ 	.short	0x0001
        /*0052*/ 	.short	0x0008
        /*0054*/ 	.byte	0x00, 0xf5, 0x21, 0x00


	//----- nvinfo : EIATTR_KPARAM_INFO
	.align		4
.L_176:
        /*0058*/ 	.byte	0x04, 0x17
        /*005a*/ 	.short	(.L_178 - .L_177)
.L_177:
        /*005c*/ 	.word	0x00000000
        /*0060*/ 	.short	0x0000
        /*0062*/ 	.short	0x0000
        /*0064*/ 	.byte	0x00, 0xf5, 0x21, 0x00


	//----- nvinfo : EIATTR_SPARSE_MMA_MASK
	.align		4
.L_178:
        /*0068*/ 	.byte	0x03, 0x50
        /*006a*/ 	.short	0x0000


	//----- nvinfo : EIATTR_MAXREG_COUNT
	.align		4
        /*006c*/ 	.byte	0x03, 0x1b
        /*006e*/ 	.short	0x00ff


	//----- nvinfo : EIATTR_MERCURY_ISA_VERSION
	.align		4
        /*0070*/ 	.byte	0x03, 0x5f
        /*0072*/ 	.short	0x0101


	//----- nvinfo : EIATTR_VRC_CTA_INIT_COUNT
	.align		4
        /*0074*/ 	.byte	0x02, 0x4a
	.zero		1
	.zero		1


	//----- nvinfo : EIATTR_EXIT_INSTR_OFFSETS
	.align		4
        /*0078*/ 	.byte	0x04, 0x1c
        /*007a*/ 	.short	(.L_180 - .L_179)


	//   ....[0]....
.L_179:
        /*007c*/ 	.word	0x00000070


	//   ....[1]....
        /*0080*/ 	.word	0x000001b0


	//----- nvinfo : EIATTR_CBANK_PARAM_SIZE
	.align		4
.L_180:
        /*0084*/ 	.byte	0x03, 0x19
        /*0086*/ 	.short	0x002c


	//----- nvinfo : EIATTR_PARAM_CBANK
	.align		4
        /*0088*/ 	.byte	0x04, 0x0a
        /*008a*/ 	.short	(.L_182 - .L_181)
	.align		4
.L_181:
        /*008c*/ 	.word	index@(.nv.constant0._Z15reordenarKernelPjPhPiS1_S_i)
        /*0090*/ 	.short	0x0380
        /*0092*/ 	.short	0x002c


	//----- nvinfo : EIATTR_SW_WAR
	.align		4
.L_182:
        /*0094*/ 	.byte	0x04, 0x36
        /*0096*/ 	.short	(.L_184 - .L_183)
.L_183:
        /*0098*/ 	.word	0x00000008
.L_184:


//--------------------- .nv.info._Z16histogramaKernelPhPii --------------------------
	.section	.nv.info._Z16histogramaKernelPhPii,"",@"SHT_CUDA_INFO"
	.sectionflags	@""
	.align	4


	//----- nvinfo : EIATTR_CUDA_API_VERSION
	.align		4
        /*0000*/ 	.byte	0x04, 0x37
        /*0002*/ 	.short	(.L_186 - .L_185)
.L_185:
        /*0004*/ 	.word	0x00000082


	//----- nvinfo : EIATTR_KPARAM_INFO
	.align		4
.L_186:
        /*0008*/ 	.byte	0x04, 0x17
        /*000a*/ 	.short	(.L_188 - .L_187)
.L_187:
        /*000c*/ 	.word	0x00000000
        /*0010*/ 	.short	0x0002
        /*0012*/ 	.short	0x0010
        /*0014*/ 	.byte	0x00, 0xf0, 0x11, 0x00


	//----- nvinfo : EIATTR_KPARAM_INFO
	.align		4
.L_188:
        /*0018*/ 	.byte	0x04, 0x17
        /*001a*/ 	.short	(.L_190 - .L_189)
.L_189:
        /*001c*/ 	.word	0x00000000
        /*0020*/ 	.short	0x0001
        /*0022*/ 	.short	0x0008
        /*0024*/ 	.byte	0x00, 0xf5, 0x21, 0x00


	//----- nvinfo : EIATTR_KPARAM_INFO
	.align		4
.L_190:
        /*0028*/ 	.byte	0x04, 0x17
        /*002a*/ 	.short	(.L_192 - .L_191)
.L_191:
        /*002c*/ 	.word	0x00000000
        /*0030*/ 	.short	0x0000
        /*0032*/ 	.short	0x0000
        /*0034*/ 	.byte	0x00, 0xf5, 0x21, 0x00


	//----- nvinfo : EIATTR_SPARSE_MMA_MASK
	.align		4
.L_192:
        /*0038*/ 	.byte	0x03, 0x50
        /*003a*/ 	.short	0x0000


	//----- nvinfo : EIATTR_MAXREG_COUNT
	.align		4
        /*003c*/ 	.byte	0x03, 0x1b
        /*003e*/ 	.short	0x00ff


	//----- nvinfo : EIATTR_NUM_BARRIERS
	.align		4
        /*0040*/ 	.byte	0x02, 0x4c
        /*0042*/ 	.byte	0x01
	.zero		1


	//----- nvinfo : EIATTR_MERCURY_ISA_VERSION
	.align		4
        /*0044*/ 	.byte	0x03, 0x5f
        /*0046*/ 	.short	0x0101


	//----- nvinfo : EIATTR_VRC_CTA_INIT_COUNT
	.align		4
        /*0048*/ 	.byte	0x02, 0x4a
	.zero		1
	.zero		1


	//----- nvinfo : EIATTR_EXIT_INSTR_OFFSETS
	.align		4
        /*004c*/ 	.byte	0x04, 0x1c
        /*004e*/ 	.short	(.L_194 - .L_193)


	//   ....[0]....
.L_193:
        /*0050*/ 	.word	0x00000190


	//   ....[1]....
        /*0054*/ 	.word	0x000001e0


	//----- nvinfo : EIATTR_CRS_STACK_SIZE
	.align		4
.L_194:
        /*0058*/ 	.byte	0x04, 0x1e
        /*005a*/ 	.short	(.L_196 - .L_195)
.L_195:
        /*005c*/ 	.word	0x00000000


	//----- nvinfo : EIATTR_CBANK_PARAM_SIZE
	.align		4
.L_196:
        /*0060*/ 	.byte	0x03, 0x19
        /*0062*/ 	.short	0x0014


	//----- nvinfo : EIATTR_PARAM_CBANK
	.align		4
        /*0064*/ 	.byte	0x04, 0x0a
        /*0066*/ 	.short	(.L_198 - .L_197)
	.align		4
.L_197:
        /*0068*/ 	.word	index@(.nv.constant0._Z16histogramaKernelPhPii)
        /*006c*/ 	.short	0x0380
        /*006e*/ 	.short	0x0014


	//----- nvinfo : EIATTR_SW_WAR
	.align		4
.L_198:
        /*0070*/ 	.byte	0x04, 0x36
        /*0072*/ 	.short	(.L_200 - .L_199)
.L_199:
        /*0074*/ 	.word	0x00000008
.L_200:


//--------------------- .nv.info._Z15computarDigitosPjPhii --------------------------
	.section	.nv.info._Z15computarDigitosPjPhii,"",@"SHT_CUDA_INFO"
	.sectionflags	@""
	.align	4


	//----- nvinfo : EIATTR_CUDA_API_VERSION
	.align		4
        /*0000*/ 	.byte	0x04, 0x37
        /*0002*/ 	.short	(.L_202 - .L_201)
.L_201:
        /*0004*/ 	.word	0x00000082


	//----- nvinfo : EIATTR_KPARAM_INFO
	.align		4
.L_202:
        /*0008*/ 	.byte	0x04, 0x17
        /*000a*/ 	.short	(.L_204 - .L_203)
.L_203:
        /*000c*/ 	.word	0x00000000
        /*0010*/ 	.short	0x0003
        /*0012*/ 	.short	0x0014
        /*0014*/ 	.byte	0x00, 0xf0, 0x11, 0x00


	//----- nvinfo : EIATTR_KPARAM_INFO
	.align		4
.L_204:
        /*0018*/ 	.byte	0x04, 0x17
        /*001a*/ 	.short	(.L_206 - .L_205)
.L_205:
        /*001c*/ 	.word	0x00000000
        /*0020*/ 	.short	0x0002
        /*0022*/ 	.short	0x0010
        /*0024*/ 	.byte	0x00, 0xf0, 0x11, 0x00


	//----- nvinfo : EIATTR_KPARAM_INFO
	.align		4
.L_206:
        /*0028*/ 	.byte	0x04, 0x17
        /*002a*/ 	.short	(.L_208 - .L_207)
.L_207:
        /*002c*/ 	.word	0x00000000
        /*0030*/ 	.short	0x0001
        /*0032*/ 	.short	0x0008
        /*0034*/ 	.byte	0x00, 0xf5, 0x21, 0x00


	//----- nvinfo : EIATTR_KPARAM_INFO
	.align		4
.L_208:
        /*0038*/ 	.byte	0x04, 0x17
        /*003a*/ 	.short	(.L_210 - .L_209)
.L_209:
        /*003c*/ 	.word	0x00000000
        /*0040*/ 	.short	0x0000
        /*0042*/ 	.short	0x0000
        /*0044*/ 	.byte	0x00, 0xf5, 0x21, 0x00


	//----- nvinfo : EIATTR_SPARSE_MMA_MASK
	.align		4
.L_210:
        /*0048*/ 	.byte	0x03, 0x50
        /*004a*/ 	.short	0x0000


	//----- nvinfo : EIATTR_MAXREG_COUNT
	.align		4
        /*004c*/ 	.byte	0x03, 0x1b
        /*004e*/ 	.short	0x00ff


	//----- nvinfo : EIATTR_MERCURY_ISA_VERSION
	.align		4
        /*0050*/ 	.byte	0x03, 0x5f
        /*0052*/ 	.short	0x0101


	//----- nvinfo : EIATTR_VRC_CTA_INIT_COUNT
	.align		4
        /*0054*/ 	.byte	0x02, 0x4a
	.zero		1
	.zero		1


	//----- nvinfo : EIATTR_EXIT_INSTR_OFFSETS
	.align		4
        /*0058*/ 	.byte	0x04, 0x1c
        /*005a*/ 	.short	(.L_212 - .L_211)


	//   ....[0]....
.L_211:
        /*005c*/ 	.word	0x00000070


	//   ....[1]....
        /*0060*/ 	.word	0x00000120


	//----- nvinfo : EIATTR_CBANK_PARAM_SIZE
	.align		4
.L_212:
        /*0064*/ 	.byte	0x03, 0x19
        /*0066*/ 	.short	0x0018


	//----- nvinfo : EIATTR_PARAM_CBANK
	.align		4
        /*0068*/ 	.byte	0x04, 0x0a
        /*006a*/ 	.short	(.L_214 - .L_213)
	.align		4
.L_213:
        /*006c*/ 	.word	index@(.nv.constant0._Z15computarDigitosPjPhii)
        /*0070*/ 	.short	0x0380
        /*0072*/ 	.short	0x0018


	//----- nvinfo : EIATTR_SW_WAR
	.align		4
.L_214:
        /*0074*/ 	.byte	0x04, 0x36
        /*0076*/ 	.short	(.L_216 - .L_215)
.L_215:
        /*0078*/ 	.word	0x00000008
.L_216:


//--------------------- .nv.callgraph             --------------------------
	.section	.nv.callgraph,"",@"SHT_CUDA_CALLGRAPH"
	.align	4
	.sectionentsize	8
	.align		4
        /*0000*/ 	.word	0x00000000
	.align		4
        /*0004*/ 	.word	0xffffffff
	.align		4
        /*0008*/ 	.word	0x00000000
	.align		4
        /*000c*/ 	.word	0xfffffffe
	.align		4
        /*0010*/ 	.word	0x00000000
	.align		4
        /*0014*/ 	.word	0xfffffffd
	.align		4
        /*0018*/ 	.word	0x00000000
	.align		4
        /*001c*/ 	.word	0xfffffffc


//--------------------- .nv.constant4             --------------------------
	.section	.nv.constant4,"a",@progbits
	.align	8
	.align		8
.nv.constant4:
        /*0000*/ 	.dword	_ZN34_INTERNAL_a3f540d2_4_k_cu_31e8755d4cuda3std3__45__cpo5beginE
	.align		8
        /*0008*/ 	.dword	_ZN34_INTERNAL_a3f540d2_4_k_cu_31e8755d4cuda3std3__45__cpo3endE
	.align		8
        /*0010*/ 	.dword	_ZN34_INTERNAL_a3f540d2_4_k_cu_31e8755d4cuda3std3__45__cpo6cbeginE
	.align		8
        /*0018*/ 	.dword	_ZN34_INTERNAL_a3f540d2_4_k_cu_31e8755d4cuda3std3__45__cpo4cendE
	.align		8
        /*0020*/ 	.dword	_ZN34_INTERNAL_a3f540d2_4_k_cu_31e8755d4cuda3std3__45__cpo6rbeginE
	.align		8
        /*0028*/ 	.dword	_ZN34_INTERNAL_a3f540d2_4_k_cu_31e8755d4cuda3std3__45__cpo4rendE
	.align		8
        /*0030*/ 	.dword	_ZN34_INTERNAL_a3f540d2_4_k_cu_31e8755d4cuda3std3__45__cpo7crbeginE
	.align		8
        /*0038*/ 	.dword	_ZN34_INTERNAL_a3f540d2_4_k_cu_31e8755d4cuda3std3__45__cpo5crendE
	.align		8
        /*0040*/ 	.dword	_ZN34_INTERNAL_a3f540d2_4_k_cu_31e8755d4cuda3std3__436_GLOBAL__N__a3f540d2_4_k_cu_31e8755d6ignoreE
	.align		8
        /*0048*/ 	.dword	_ZN34_INTERNAL_a3f540d2_4_k_cu_31e8755d4cuda3std3__419piecewise_constructE
	.align		8
        /*0050*/ 	.dword	_ZN34_INTERNAL_a3f540d2_4_k_cu_31e8755d4cuda3std3__48in_placeE
	.align		8
        /*0058*/ 	.dword	_ZN34_INTERNAL_a3f540d2_4_k_cu_31e8755d4cuda3std3__420unreachable_sentinelE
	.align		8
        /*0060*/ 	.dword	_ZN34_INTERNAL_a3f540d2_4_k_cu_31e8755d4cuda3std3__47nulloptE
	.align		8
        /*0068*/ 	.dword	_ZN34_INTERNAL_a3f540d2_4_k_cu_31e8755d4cuda3std3__48unexpectE
	.align		8
        /*0070*/ 	.dword	_ZN34_INTERNAL_a3f540d2_4_k_cu_31e8755d4cuda3std6ranges3__45__cpo4swapE
	.align		8
        /*0078*/ 	.dword	_ZN34_INTERNAL_a3f540d2_4_k_cu_31e8755d4cuda3std6ranges3__45__cpo9iter_moveE
	.align		8
        /*0080*/ 	.dword	_ZN34_INTERNAL_a3f540d2_4_k_cu_31e8755d4cuda3std6ranges3__45__cpo5beginE
	.align		8
        /*0088*/ 	.dword	_ZN34_INTERNAL_a3f540d2_4_k_cu_31e8755d4cuda3std6ranges3__45__cpo3endE
	.align		8
        /*0090*/ 	.dword	_ZN34_INTERNAL_a3f540d2_4_k_cu_31e8755d4cuda3std6ranges3__45__cpo6cbeginE
	.align		8
        /*0098*/ 	.dword	_ZN34_INTERNAL_a3f540d2_4_k_cu_31e8755d4cuda3std6ranges3__45__cpo4cendE
	.align		8
        /*00a0*/ 	.dword	_ZN34_INTERNAL_a3f540d2_4_k_cu_31e8755d4cuda3std6ranges3__45__cpo7advanceE
	.align		8
        /*00a8*/ 	.dword	_ZN34_INTERNAL_a3f540d2_4_k_cu_31e8755d4cuda3std6ranges3__45__cpo9iter_swapE
	.align		8
        /*00b0*/ 	.dword	_ZN34_INTERNAL_a3f540d2_4_k_cu_31e8755d4cuda3std6ranges3__45__cpo4nextE
	.align		8
        /*00b8*/ 	.dword	_ZN34_INTERNAL_a3f540d2_4_k_cu_31e8755d4cuda3std6ranges3__45__cpo4prevE
	.align		8
        /*00c0*/ 	.dword	_ZN34_INTERNAL_a3f540d2_4_k_cu_31e8755d4cuda3std6ranges3__45__cpo4dataE
	.align		8
        /*00c8*/ 	.dword	_ZN34_INTERNAL_a3f540d2_4_k_cu_31e8755d4cuda3std6ranges3__45__cpo5cdataE
	.align		8
        /*00d0*/ 	.dword	_ZN34_INTERNAL_a3f540d2_4_k_cu_31e8755d4cuda3std6ranges3__45__cpo4sizeE
	.align		8
        /*00d8*/ 	.dword	_ZN34_INTERNAL_a3f540d2_4_k_cu_31e8755d4cuda3std6ranges3__45__cpo5ssizeE
	.align		8
        /*00e0*/ 	.dword	_ZN34_INTERNAL_a3f540d2_4_k_cu_31e8755d4cuda3std6ranges3__45__cpo8distanceE
	.align		8
        /*00e8*/ 	.dword	_ZN34_INTERNAL_a3f540d2_4_k_cu_31e8755d6thrust24THRUST_300001_SM_1000_NS8cuda_cub3parE
	.align		8
        /*00f0*/ 	.dword	_ZN34_INTERNAL_a3f540d2_4_k_cu_31e8755d6thrust24THRUST_300001_SM_1000_NS8cuda_cub10par_nosyncE
	.align		8
        /*00f8*/ 	.dword	_ZN34_INTERNAL_a3f540d2_4_k_cu_31e8755d6thrust24THRUST_300001_SM_1000_NS6system6detail10sequential3seqE
	.align		8
        /*0100*/ 	.dword	_ZN34_INTERNAL_a3f540d2_4_k_cu_31e8755d6thrust24THRUST_300001_SM_1000_NS12placeholders2_1E
	.align		8
        /*0108*/ 	.dword	_ZN34_INTERNAL_a3f540d2_4_k_cu_31e8755d6thrust24THRUST_300001_SM_1000_NS12placeholders2_2E
	.align		8
        /*0110*/ 	.dword	_ZN34_INTERNAL_a3f540d2_4_k_cu_31e8755d6thrust24THRUST_300001_SM_1000_NS12placeholders2_3E
	.align		8
        /*0118*/ 	.dword	_ZN34_INTERNAL_a3f540d2_4_k_cu_31e8755d6thrust24THRUST_300001_SM_1000_NS12placeholders2_4E
	.align		8
        /*0120*/ 	.dword	_ZN34_INTERNAL_a3f540d2_4_k_cu_31e8755d6thrust24THRUST_300001_SM_1000_NS12placeholders2_5E
	.align		8
        /*0128*/ 	.dword	_ZN34_INTERNAL_a3f540d2_4_k_cu_31e8755d6thrust24THRUST_300001_SM_1000_NS12placeholders2_6E
	.align		8
        /*0130*/ 	.dword	_ZN34_INTERNAL_a3f540d2_4_k_cu_31e8755d6thrust24THRUST_300001_SM_1000_NS12placeholders2_7E
	.align		8
        /*0138*/ 	.dword	_ZN34_INTERNAL_a3f540d2_4_k_cu_31e8755d6thrust24THRUST_300001_SM_1000_NS12placeholders2_8E
	.align		8
        /*0140*/ 	.dword	_ZN34_INTERNAL_a3f540d2_4_k_cu_31e8755d6thrust24THRUST_300001_SM_1000_NS12placeholders2_9E
	.align		8
        /*0148*/ 	.dword	_ZN34_INTERNAL_a3f540d2_4_k_cu_31e8755d6thrust24THRUST_300001_SM_1000_NS12placeholders3_10E
	.align		8
        /*0150*/ 	.dword	_ZN34_INTERNAL_a3f540d2_4_k_cu_31e8755d6thrust24THRUST_300001_SM_1000_NS3seqE


//--------------------- .text._ZN3cub18CUB_300001_SM_10006detail4scan16DeviceScanKernelINS2_10policy_hubIiiimN4cuda3std3__44plusIvEEE10Policy1000EN6thrust24THRUST_300001_SM_1000_NS10device_ptrIiEESF_NS0_13ScanTileStateIiLb1EEES9_NS1_10InputValueIiPiEEmiLb0EiEEvT0_T1_T2_iT3_T4_T5_ --------------------------
	.section	.text._ZN3cub18CUB_300001_SM_10006detail4scan16DeviceScanKernelINS2_10policy_hubIiiimN4cuda3std3__44plusIvEEE10Policy1000EN6thrust24THRUST_300001_SM_1000_NS10device_ptrIiEESF_NS0_13ScanTileStateIiLb1EEES9_NS1_10InputValueIiPiEEmiLb0EiEEvT0_T1_T2_iT3_T4_T5_,"ax",@progbits
	.align	128
        .global         _ZN3cub18CUB_300001_SM_10006detail4scan16DeviceScanKernelINS2_10policy_hubIiiimN4cuda3std3__44plusIvEEE10Policy1000EN6thrust24THRUST_300001_SM_1000_NS10device_ptrIiEESF_NS0_13ScanTileStateIiLb1EEES9_NS1_10InputValueIiPiEEmiLb0EiEEvT0_T1_T2_iT3_T4_T5_
        .type           _ZN3cub18CUB_300001_SM_10006detail4scan16DeviceScanKernelINS2_10policy_hubIiiimN4cuda3std3__44plusIvEEE10Policy1000EN6thrust24THRUST_300001_SM_1000_NS10device_ptrIiEESF_NS0_13ScanTileStateIiLb1EEES9_NS1_10InputValueIiPiEEmiLb0EiEEvT0_T1_T2_iT3_T4_T5_,@function
        .size           _ZN3cub18CUB_300001_SM_10006detail4scan16DeviceScanKernelINS2_10policy_hubIiiimN4cuda3std3__44plusIvEEE10Policy1000EN6thrust24THRUST_300001_SM_1000_NS10device_ptrIiEESF_NS0_13ScanTileStateIiLb1EEES9_NS1_10InputValueIiPiEEmiLb0EiEEvT0_T1_T2_iT3_T4_T5_,(.L_x_193 - _ZN3cub18CUB_300001_SM_10006detail4scan16DeviceScanKernelINS2_10policy_hubIiiimN4cuda3std3__44plusIvEEE10Policy1000EN6thrust24THRUST_300001_SM_1000_NS10device_ptrIiEESF_NS0_13ScanTileStateIiLb1EEES9_NS1_10InputValueIiPiEEmiLb0EiEEvT0_T1_T2_iT3_T4_T5_)
        .other          _ZN3cub18CUB_300001_SM_10006detail4scan16DeviceScanKernelINS2_10policy_hubIiiimN4cuda3std3__44plusIvEEE10Policy1000EN6thrust24THRUST_300001_SM_1000_NS10device_ptrIiEESF_NS0_13ScanTileStateIiLb1EEES9_NS1_10InputValueIiPiEEmiLb0EiEEvT0_T1_T2_iT3_T4_T5_,@"STO_CUDA_ENTRY STV_DEFAULT"
_ZN3cub18CUB_300001_SM_10006detail4scan16DeviceScanKernelINS2_10policy_hubIiiimN4cuda3std3__44plusIvEEE10Policy1000EN6thrust24THRUST_300001_SM_1000_NS10device_ptrIiEESF_NS0_13ScanTileStateIiLb1EEES9_NS1_10InputValueIiPiEEmiLb0EiEEvT0_T1_T2_iT3_T4_T5_:
.text._ZN3cub18CUB_300001_SM_10006detail4scan16DeviceScanKernelINS2_10policy_hubIiiimN4cuda3std3__44plusIvEEE10Policy1000EN6thrust24THRUST_300001_SM_1000_NS10device_ptrIiEESF_NS0_13ScanTileStateIiLb1EEES9_NS1_10InputValueIiPiEEmiLb0EiEEvT0_T1_T2_iT3_T4_T5_:
[----:B------:R-:W-:Y:S01]  /*0000*/  LDC R1, c[0x0][0x37c] ;  /* 0x0000df00ff017b82 */ /* 0x000fe20000000800 */
[----:B------:R-:W0:Y:S01]  /*0010*/  LDCU UR4, c[0x0][0x3a0] ;  /* 0x00007400ff0477ac */ /* 0x000e220008000800 */
[----:B------:R-:W1:Y:S06]  /*0020*/  LDCU.64 UR12, c[0x0][0x358] ;  /* 0x00006b00ff0c77ac */ /* 0x000e6c0008000a00 */
[----:B------:R-:W2:Y:S01]  /*0030*/  S2UR UR6, SR_CTAID.X ;  /* 0x00000000000679c3 */ /* 0x000ea20000002500 */
[----:B------:R-:W3:Y:S01]  /*0040*/  LDCU.64 UR8, c[0x0][0x3b0] ;  /* 0x00007600ff0877ac */ /* 0x000ee20008000a00 */
[----:B0-----:R-:W-:-:S06]  /*0050*/  UPRMT UR4, UR4, 0x7770, URZ ;  /* 0x0000777004047896 */ /* 0x001fcc00080000ff */
[----:B------:R-:W-:-:S05]  /*0060*/  ISETP.NE.AND P0, PT, RZ, UR4, PT ;  /* 0x00000004ff007c0c */ /* 0x000fca000bf05270 */
[----:B------:R-:W2:Y:S08]  /*0070*/  LDCU UR4, c[0x0][0x398] ;  /* 0x00007300ff0477ac */ /* 0x000eb00008000800 */
[----:B------:R-:W1:Y:S02]  /*0080*/  @P0 LDC.64 R2, c[0x0][0x3a8] ;  /* 0x0000ea00ff020b82 */ /* 0x000e640000000a00 */
[----:B-1----:R0:W5:Y:S01]  /*0090*/  @P0 LDG.E R39, desc[UR12][R2.64] ;  /* 0x0000000c02270981 */ /* 0x002162000c1e1900 */
[----:B--2---:R-:W-:-:S04]  /*00a0*/  UIADD3 UR6, UPT, UPT, UR6, UR4, URZ ;  /* 0x0000000406067290 */ /* 0x004fc8000fffe0ff */
[----:B------:R-:W-:-:S04]  /*00b0*/  UIMAD.WIDE UR10, UR6, 0x1ee0, URZ ;  /* 0x00001ee0060a78a5 */ /* 0x000fc8000f8e02ff */
[----:B---3--:R-:W-:-:S04]  /*00c0*/  UIADD3 UR7, UP0, UPT, -UR10, UR8, URZ ;  /* 0x000000080a077290 */ /* 0x008fc8000ff1e1ff */
[----:B------:R-:W-:Y:S02]  /*00d0*/  UIADD3.X UR4, UPT, UPT, ~UR11, UR9, URZ, UP0, !UPT ;  /* 0x000000090b047290 */ /* 0x000fe400087fe5ff */
[----:B------:R-:W-:-:S04]  /*00e0*/  UISETP.GE.U32.AND UP0, UPT, UR7, 0x1ee1, UPT ;  /* 0x00001ee10700788c */ /* 0x000fc8000bf06070 */
[----:B------:R-:W-:Y:S01]  /*00f0*/  UISETP.GE.U32.AND.EX UP0, UPT, UR4, URZ, UPT, UP0 ;  /* 0x000000ff0400728c */ /* 0x000fe2000bf06100 */
[----:B------:R-:W1:Y:S08]  /*0100*/  @!P0 LDC R39, c[0x0][0x3a8] ;  /* 0x0000ea00ff278b82 */ /* 0x000e700000000800 */
[----:B0-----:R-:W-:Y:S05]  /*0110*/  BRA.U !UP0, `(.L_x_0) ;  /* 0x0000001908f47547 */ /* 0x001fea000b800000 */
[----:B------:R-:W0:Y:S01]  /*0120*/  S2R R35, SR_TID.X ;  /* 0x0000000000237919 */ /* 0x000e220000002100 */
[----:B------:R-:W2:Y:S01]  /*0130*/  LDCU.64 UR4, c[0x0][0x380] ;  /* 0x00007000ff0477ac */ /* 0x000ea20008000a00 */
[C---:B0-----:R-:W-:Y:S02]  /*0140*/  LOP3.LUT R0, R35.reuse, 0x1f, RZ, 0xc0, !PT ;  /* 0x0000001f23007812 */ /* 0x041fe400078ec0ff */
[----:B------:R-:W-:-:S05]  /*0150*/  LOP3.LUT R3, R35, 0x3e0, RZ, 0xc0, !PT ;  /* 0x000003e023037812 */ /* 0x000fca00078ec0ff */
[----:B------:R-:W-:-:S05]  /*0160*/  IMAD R0, R3, 0x13, R0 ;  /* 0x0000001303007824 */ /* 0x000fca00078e0200 */
[----:B------:R-:W-:-:S05]  /*0170*/  IADD3 R0, P0, PT, R0, UR10, RZ ;  /* 0x0000000a00007c10 */ /* 0x000fca000ff1e0ff */
[----:B------:R-:W-:Y:S02]  /*0180*/  IMAD.X R3, RZ, RZ, UR11, P0 ;  /* 0x0000000bff037e24 */ /* 0x000fe400080e06ff */
[----:B------:R-:W-:-:S03]  /*0190*/  IMAD.SHL.U32 R31, R0, 0x4, RZ ;  /* 0x00000004001f7824 */ /* 0x000fc600078e00ff */
[----:B------:R-:W-:Y:S02]  /*01a0*/  SHF.L.U64.HI R30, R0, 0x2, R3 ;  /* 0x00000002001e7819 */ /* 0x000fe40000010203 */
[----:B--2---:R-:W-:-:S04]  /*01b0*/  IADD3 R2, P0, PT, R31, UR4, RZ ;  /* 0x000000041f027c10 */ /* 0x004fc8000ff1e0ff */
[----:B------:R-:W-:-:S05]  /*01c0*/  IADD3.X R3, PT, PT, R30, UR5, RZ, P0, !PT ;  /* 0x000000051e037c10 */ /* 0x000fca00087fe4ff */
[----:B------:R-:W2:Y:S04]  /*01d0*/  LDG.E R5, desc[UR12][R2.64] ;  /* 0x0000000c02057981 */ /* 0x000ea8000c1e1900 */
[----:B------:R-:W3:Y:S04]  /*01e0*/  LDG.E R7, desc[UR12][R2.64+0x80] ;  /* 0x0000800c02077981 */ /* 0x000ee8000c1e1900 */
[----:B------:R-:W4:Y:S04]  /*01f0*/  LDG.E R9, desc[UR12][R2.64+0x100] ;  /* 0x0001000c02097981 */ /* 0x000f28000c1e1900 */
        /* <DEDUP_REMOVED lines=15> */
[----:B------:R-:W4:Y:S01]  /*02f0*/  LDG.E R8, desc[UR12][R2.64+0x900] ;  /* 0x0009000c02087981 */ /* 0x000f22000c1e1900 */
[----:B------:R-:W0:Y:S01]  /*0300*/  S2UR UR5, SR_CgaCtaId ;  /* 0x00000000000579c3 */ /* 0x000e220000008800 */
[----:B------:R-:W-:Y:S01]  /*0310*/  SHF.R.U32.HI R36, RZ, 0x5, R35 ;  /* 0x00000005ff247819 */ /* 0x000fe20000011623 */
[----:B------:R-:W-:Y:S01]  /*0320*/  UMOV UR4, 0x400 ;  /* 0x0000040000047882 */ /* 0x000fe20000000000 */
[----:B------:R-:W1:Y:S01]  /*0330*/  S2R R37, SR_LANEID ;  /* 0x0000000000257919 */ /* 0x000e620000000000 */
[----:B------:R-:W-:Y:S01]  /*0340*/  UISETP.NE.AND UP0, UPT, UR6, URZ, UPT ;  /* 0x000000ff0600728c */ /* 0x000fe2000bf05270 */
[----:B------:R-:W-:Y:S01]  /*0350*/  BSSY.RECONVERGENT B0, `(.L_x_1) ;  /* 0x0000148000007945 */ /* 0x000fe20003800200 */
[----:B0-----:R-:W-:Y:S01]  /*0360*/  ULEA UR4, UR5, UR4, 0x18 ;  /* 0x0000000405047291 */ /* 0x001fe2000f8ec0ff */
[----:B-1----:R-:W-:-:S05]  /*0370*/  IMAD R34, R36, 0x260, R37 ;  /* 0x0000026024227824 */ /* 0x002fca00078e0225 */
[----:B------:R-:W-:-:S05]  /*0380*/  LEA R34, R34, UR4, 0x2 ;  /* 0x0000000422227c11 */ /* 0x000fca000f8e10ff */
[----:B------:R-:W-:Y:S01]  /*0390*/  IMAD R33, R37, 0x48, R34 ;  /* 0x0000004825217824 */ /* 0x000fe200078e0222 */
[----:B--2---:R0:W-:Y:S04]  /*03a0*/  STS [R34], R5 ;  /* 0x0000000522007388 */ /* 0x0041e80000000800 */
[----:B---3--:R0:W-:Y:S04]  /*03b0*/  STS [R34+0x80], R7 ;  /* 0x0000800722007388 */ /* 0x0081e80000000800 */
[----:B----4-:R0:W-:Y:S04]  /*03c0*/  STS [R34+0x100], R9 ;  /* 0x0001000922007388 */ /* 0x0101e80000000800 */
[----:B------:R0:W-:Y:S04]  /*03d0*/  STS [R34+0x180], R11 ;  /* 0x0001800b22007388 */ /* 0x0001e80000000800 */
        /* <DEDUP_REMOVED lines=14> */
[----:B------:R0:W-:Y:S01]  /*04c0*/  STS [R34+0x900], R8 ;  /* 0x0009000822007388 */ /* 0x0001e20000000800 */
[----:B------:R-:W-:-:S03]  /*04d0*/  NOP ;  /* 0x0000000000007918 */ /* 0x000fc60000000000 */
[----:B------:R0:W1:Y:S04]  /*04e0*/  LDS R32, [R33] ;  /* 0x0000000021207984 */ /* 0x0000680000000800 */
[----:B------:R0:W2:Y:S04]  /*04f0*/  LDS R29, [R33+0x4] ;  /* 0x00000400211d7984 */ /* 0x0000a80000000800 */
[----:B------:R0:W3:Y:S04]  /*0500*/  LDS R28, [R33+0x8] ;  /* 0x00000800211c7984 */ /* 0x0000e80000000800 */
[----:B------:R0:W4:Y:S04]  /*0510*/  LDS R27, [R33+0xc] ;  /* 0x00000c00211b7984 */ /* 0x0001280000000800 */
[----:B------:R0:W0:Y:S04]  /*0520*/  LDS R26, [R33+0x10] ;  /* 0x00001000211a7984 */ /* 0x0000280000000800 */
        /* <DEDUP_REMOVED lines=13> */
[----:B------:R0:W0:Y:S01]  /*0600*/  LDS R9, [R33+0x48] ;  /* 0x0000480021097984 */ /* 0x0000220000000800 */
[----:B------:R-:W-:Y:S06]  /*0610*/  BAR.SYNC.DEFER_BLOCKING 0x0 ;  /* 0x0000000000007b1d */ /* 0x000fec0000010000 */
[----:B-1234-:R-:W-:Y:S05]  /*0620*/  BRA.U UP0, `(.L_x_2) ;  /* 0x0000000500247547 */ /* 0x01efea000b800000 */
[----:B0-----:R-:W-:Y:S02]  /*0630*/  IADD3 R8, PT, PT, R28, R29, R32 ;  /* 0x0000001d1c087210 */ /* 0x001fe40007ffe020 */
[C---:B------:R-:W-:Y:S02]  /*0640*/  ISETP.NE.AND P1, PT, R37.reuse, 0x1f, PT ;  /* 0x0000001f2500780c */ /* 0x040fe40003f25270 */
[----:B------:R-:W-:Y:S02]  /*0650*/  IADD3 R8, PT, PT, R26, R27, R8 ;  /* 0x0000001b1a087210 */ /* 0x000fe40007ffe008 */
[----:B------:R-:W-:Y:S02]  /*0660*/  ISETP.NE.AND P2, PT, R37, RZ, PT ;  /* 0x000000ff2500720c */ /* 0x000fe40003f45270 */
[----:B------:R-:W-:-:S04]  /*0670*/  IADD3 R8, PT, PT, R24, R25, R8 ;  /* 0x0000001918087210 */ /* 0x000fc80007ffe008 */
[----:B------:R-:W-:-:S03]  /*0680*/  IADD3 R8, PT, PT, R22, R23, R8 ;  /* 0x0000001716087210 */ /* 0x000fc60007ffe008 */
[----:B------:R-:W-:Y:S02]  /*0690*/  @!P1 LEA R42, R36, UR4, 0x2 ;  /* 0x00000004242a9c11 */ /* 0x000fe4000f8e10ff */
[----:B------:R-:W-:-:S04]  /*06a0*/  IADD3 R8, PT, PT, R20, R21, R8 ;  /* 0x0000001514087210 */ /* 0x000fc80007ffe008 */
[----:B------:R-:W-:-:S04]  /*06b0*/  IADD3 R8, PT, PT, R6, R7, R8 ;  /* 0x0000000706087210 */ /* 0x000fc80007ffe008 */
[----:B------:R-:W-:-:S04]  /*06c0*/  IADD3 R8, PT, PT, R4, R5, R8 ;  /* 0x0000000504087210 */ /* 0x000fc80007ffe008 */
[----:B------:R-:W-:-:S04]  /*06d0*/  IADD3 R8, PT, PT, R2, R3, R8 ;  /* 0x0000000302087210 */ /* 0x000fc80007ffe008 */
[----:B------:R-:W-:-:S05]  /*06e0*/  IADD3 R38, PT, PT, R9, R0, R8 ;  /* 0x0000000009267210 */ /* 0x000fca0007ffe008 */
[----:B------:R-:W0:Y:S02]  /*06f0*/  SHFL.UP P0, R9, R38, 0x1, RZ ;  /* 0x0420000026097989 */ /* 0x000e2400000000ff */
[----:B0-----:R-:W-:-:S05]  /*0700*/  @P0 IMAD.IADD R9, R38, 0x1, R9 ;  /* 0x0000000126090824 */ /* 0x001fca00078e0209 */
[----:B------:R-:W0:Y:S02]  /*0710*/  SHFL.UP P0, R12, R9, 0x2, RZ ;  /* 0x04400000090c7989 */ /* 0x000e2400000000ff */
[----:B0-----:R-:W-:-:S05]  /*0720*/  @P0 IMAD.IADD R12, R9, 0x1, R12 ;  /* 0x00000001090c0824 */ /* 0x001fca00078e020c */
[----:B------:R-:W0:Y:S02]  /*0730*/  SHFL.UP P0, R17, R12, 0x4, RZ ;  /* 0x048000000c117989 */ /* 0x000e2400000000ff */
[----:B0-----:R-:W-:-:S05]  /*0740*/  @P0 IMAD.IADD R17, R12, 0x1, R17 ;  /* 0x000000010c110824 */ /* 0x001fca00078e0211 */
[----:B------:R-:W0:Y:S02]  /*0750*/  SHFL.UP P0, R40, R17, 0x8, RZ ;  /* 0x0500000011287989 */ /* 0x000e2400000000ff */
[----:B0-----:R-:W-:-:S05]  /*0760*/  @P0 IMAD.IADD R40, R17, 0x1, R40 ;  /* 0x0000000111280824 */ /* 0x001fca00078e0228 */
[----:B------:R-:W0:Y:S02]  /*0770*/  SHFL.UP P0, R41, R40, 0x10, RZ ;  /* 0x0600000028297989 */ /* 0x000e2400000000ff */
[----:B0-----:R-:W-:Y:S01]  /*0780*/  @P0 IMAD.IADD R41, R40, 0x1, R41 ;  /* 0x0000000128290824 */ /* 0x001fe200078e0229 */
[----:B------:R-:W-:-:S03]  /*0790*/  ISETP.NE.AND P0, PT, R36, 0x2, PT ;  /* 0x000000022400780c */ /* 0x000fc60003f05270 */
[----:B------:R-:W-:Y:S01]  /*07a0*/  IMAD.IADD R38, R41, 0x1, -R38 ;  /* 0x0000000129267824 */ /* 0x000fe200078e0a26 */
[----:B------:R-:W-:Y:S01]  /*07b0*/  @!P1 STS [R42+0x10], R41 ;  /* 0x000010292a009388 */ /* 0x000fe20000000800 */
[----:B------:R-:W-:Y:S01]  /*07c0*/  BAR.SYNC.DEFER_BLOCKING 0x0 ;  /* 0x0000000000007b1d */ /* 0x000fe20000010000 */
[----:B------:R-:W-:Y:S02]  /*07d0*/  ISETP.NE.AND P1, PT, R36, 0xc, PT ;  /* 0x0000000c2400780c */ /* 0x000fe40003f25270 */
[----:B------:R-:W-:-:S03]  /*07e0*/  SEL R38, R38, RZ, P2 ;  /* 0x000000ff26267207 */ /* 0x000fc60001000000 */
[----:B------:R-:W0:Y:S04]  /*07f0*/  LDS.128 R8, [UR4+0x10] ;  /* 0x00001004ff087984 */ /* 0x000e280008000c00 */
[----:B------:R-:W1:Y:S04]  /*0800*/  LDS.128 R12, [UR4+0x20] ;  /* 0x00002004ff0c7984 */ /* 0x000e680008000c00 */
[----:B------:R-:W2:Y:S01]  /*0810*/  LDS.128 R16, [UR4+0x30] ;  /* 0x00003004ff107984 */ /* 0x000ea20008000c00 */
[----:B0-----:R-:W-:-:S04]  /*0820*/  IMAD.IADD R9, R8, 0x1, R9 ;  /* 0x0000000108097824 */ /* 0x001fc800078e0209 */
[----:B------:R-:W-:Y:S01]  /*0830*/  IMAD.IADD R10, R10, 0x1, R9 ;  /* 0x000000010a0a7824 */ /* 0x000fe200078e0209 */
[----:B------:R-:W-:Y:S02]  /*0840*/  SEL R8, R9, R8, !P0 ;  /* 0x0000000809087207 */ /* 0x000fe40004000000 */
[----:B------:R-:W-:Y:S01]  /*0850*/  ISETP.NE.AND P0, PT, R36, 0x3, PT ;  /* 0x000000032400780c */ /* 0x000fe20003f05270 */
[----:B------:R-:W-:-:S03]  /*0860*/  IMAD.IADD R11, R11, 0x1, R10 ;  /* 0x000000010b0b7824 */ /* 0x000fc600078e020a */
[----:B------:R-:W-:Y:S01]  /*0870*/  SEL R8, R10, R8, !P0 ;  /* 0x000000080a087207 */ /* 0x000fe20004000000 */
[----:B-1----:R-:W-:Y:S01]  /*0880*/  IMAD.IADD R12, R11, 0x1, R12 ;  /* 0x000000010b0c7824 */ /* 0x002fe200078e020c */
[----:B------:R-:W-:-:S03]  /*0890*/  ISETP.NE.AND P0, PT, R36, 0x4, PT ;  /* 0x000000042400780c */ /* 0x000fc60003f05270 */
[----:B------:R-:W-:Y:S01]  /*08a0*/  IMAD.IADD R13, R13, 0x1, R12 ;  /* 0x000000010d0d7824 */ /* 0x000fe200078e020c */
[----:B------:R-:W-:Y:S02]  /*08b0*/  SEL R8, R11, R8, !P0 ;  /* 0x000000080b087207 */ /* 0x000fe40004000000 */
[----:B------:R-:W-:Y:S01]  /*08c0*/  ISETP.NE.AND P0, PT, R36, 0x5, PT ;  /* 0x000000052400780c */ /* 0x000fe20003f05270 */
[----:B------:R-:W-:-:S03]  /*08d0*/  IMAD.IADD R14, R14, 0x1, R13 ;  /* 0x000000010e0e7824 */ /* 0x000fc600078e020d */
[----:B------:R-:W-:Y:S01]  /*08e0*/  SEL R8, R12, R8, !P0 ;  /* 0x000000080c087207 */ /* 0x000fe20004000000 */
[----:B------:R-:W-:Y:S01]  /*08f0*/  IMAD.IADD R15, R15, 0x1, R14 ;  /* 0x000000010f0f7824 */ /* 0x000fe200078e020e */
[----:B------:R-:W-:-:S03]  /*0900*/  ISETP.NE.AND P0, PT, R36, 0x6, PT ;  /* 0x000000062400780c */ /* 0x000fc60003f05270 */
[----:B--2---:R-:W-:Y:S01]  /*0910*/  IMAD.IADD R16, R15, 0x1, R16 ;  /* 0x000000010f107824 */ /* 0x004fe200078e0210 */
[----:B------:R-:W-:Y:S02]  /*0920*/  SEL R9, R13, R8, !P0 ;  /* 0x000000080d097207 */ /* 0x000fe40004000000 */
[----:B------:R-:W-:Y:S01]  /*0930*/  ISETP.NE.AND P0, PT, R36, 0x7, PT ;  /* 0x000000072400780c */ /* 0x000fe20003f05270 */
[----:B------:R-:W0:Y:S01]  /*0940*/  LDS R8, [UR4+0x40] ;  /* 0x00004004ff087984 */ /* 0x000e220008000800 */
[----:B------:R-:W-:Y:S02]  /*0950*/  IMAD.IADD R17, R17, 0x1, R16 ;  /* 0x0000000111117824 */ /* 0x000fe400078e0210 */
[----:B------:R-:W-:Y:S02]  /*0960*/  SEL R9, R14, R9, !P0 ;  /* 0x000000090e097207 */ /* 0x000fe40004000000 */
[----:B------:R-:W-:Y:S01]  /*0970*/  ISETP.NE.AND P0, PT, R36, 0x8, PT ;  /* 0x000000082400780c */ /* 0x000fe20003f05270 */
[----:B------:R-:W-:-:S03]  /*0980*/  IMAD.IADD R18, R18, 0x1, R17 ;  /* 0x0000000112127824 */ /* 0x000fc600078e0211 */
[----:B------:R-:W-:Y:S02]  /*0990*/  SEL R9, R15, R9, !P0 ;  /* 0x000000090f097207 */ /* 0x000fe40004000000 */
[----:B------:R-:W-:-:S04]  /*09a0*/  ISETP.NE.AND P0, PT, R36, 0x9, PT ;  /* 0x000000092400780c */ /* 0x000fc80003f05270 */
[----:B------:R-:W-:Y:S02]  /*09b0*/  SEL R9, R16, R9, !P0 ;  /* 0x0000000910097207 */ /* 0x000fe40004000000 */
[----:B------:R-:W-:-:S04]  /*09c0*/  ISETP.NE.AND P0, PT, R36, 0xa, PT ;  /* 0x0000000a2400780c */ /* 0x000fc80003f05270 */
[----:B------:R-:W-:Y:S02]  /*09d0*/  SEL R9, R17, R9, !P0 ;  /* 0x0000000911097207 */ /* 0x000fe40004000000 */
[----:B------:R-:W-:-:S04]  /*09e0*/  ISETP.NE.AND P0, PT, R36, 0xb, PT ;  /* 0x0000000b2400780c */ /* 0x000fc80003f05270 */
[----:B------:R-:W-:Y:S01]  /*09f0*/  SEL R9, R18, R9, !P0 ;  /* 0x0000000912097207 */ /* 0x000fe20004000000 */
[----:B------:R-:W-:Y:S01]  /*0a00*/  IMAD.IADD R18, R19, 0x1, R18 ;  /* 0x0000000113127824 */ /* 0x000fe200078e0212 */
[----:B------:R-:W-:-:S04]  /*0a10*/  ISETP.GE.U32.AND P0, PT, R35, 0x20, PT ;  /* 0x000000202300780c */ /* 0x000fc80003f06070 */
[C---:B------:R-:W-:Y:S02]  /*0a20*/  SEL R9, R18.reuse, R9, !P1 ;  /* 0x0000000912097207 */ /* 0x040fe40004800000 */
[----:B------:R-:W-:Y:S02]  /*0a30*/  ISETP.NE.AND P1, PT, R35, RZ, PT ;  /* 0x000000ff2300720c */ /* 0x000fe40003f25270 */
[----:B------:R-:W-:Y:S02]  /*0a40*/  SEL R10, R9, RZ, P0 ;  /* 0x000000ff090a7207 */ /* 0x000fe40000000000 */
[--C-:B0----5:R-:W-:Y:S02]  /*0a50*/  IADD3 R9, PT, PT, R18, R8, R39.reuse ;  /* 0x0000000812097210 */ /* 0x121fe40007ffe027 */
[----:B------:R-:W-:-:S07]  /*0a60*/  IADD3 R38, PT, PT, R10, R38, R39 ;  /* 0x000000260a267210 */ /* 0x000fce0007ffe027 */
[----:B------:R-:W-:Y:S05]  /*0a70*/  @P1 BRA `(.L_x_3) ;  /* 0x0000000c00541947 */ /* 0x000fea0003800000 */
[----:B------:R-:W0:Y:S01]  /*0a80*/  LDC.64 R10, c[0x0][0x390] ;  /* 0x0000e400ff0a7b82 */ /* 0x000e220000000a00 */
[----:B------:R-:W-:-:S05]  /*0a90*/  IMAD.MOV.U32 R8, RZ, RZ, 0x65 ;  /* 0x00000065ff087424 */ /* 0x000fca00078e00ff */
[----:B0-----:R0:W-:Y:S01]  /*0aa0*/  ST.E.64.STRONG.GPU desc[UR12][R10.64+0x100], R8 ;  /* 0x000100080a007985 */ /* 0x0011e2000c10fb0c */
[----:B------:R-:W-:Y:S05]  /*0ab0*/  BRA `(.L_x_3) ;  /* 0x0000000c00447947 */ /* 0x000fea0003800000 */
.L_x_2:
        /* <DEDUP_REMOVED lines=20> */
[----:B-----5:R-:W0:Y:S02]  /*0c00*/  SHFL.UP P0, R39, R40, 0x10, RZ ;  /* 0x0600000028277989 */ /* 0x020e2400000000ff */
[----:B0-----:R-:W-:Y:S01]  /*0c10*/  @P0 IMAD.IADD R39, R40, 0x1, R39 ;  /* 0x0000000128270824 */ /* 0x001fe200078e0227 */
[----:B------:R-:W-:-:S04]  /*0c20*/  ISETP.NE.AND P0, PT, R36, 0x2, PT ;  /* 0x000000022400780c */ /* 0x000fc80003f05270 */
[----:B------:R-:W-:Y:S01]  /*0c30*/  @!P1 STS [R42+0x10], R39 ;  /* 0x000010272a009388 */ /* 0x000fe20000000800 */
[----:B------:R-:W-:Y:S01]  /*0c40*/  BAR.SYNC.DEFER_BLOCKING 0x0 ;  /* 0x0000000000007b1d */ /* 0x000fe20000010000 */
[----:B------:R-:W-:-:S05]  /*0c50*/  ISETP.NE.AND P1, PT, R36, 0xc, PT ;  /* 0x0000000c2400780c */ /* 0x000fca0003f25270 */
[----:B------:R-:W0:Y:S04]  /*0c60*/  LDS.128 R8, [UR4+0x10] ;  /* 0x00001004ff087984 */ /* 0x000e280008000c00 */
[----:B------:R-:W1:Y:S04]  /*0c70*/  LDS.128 R12, [UR4+0x20] ;  /* 0x00002004ff0c7984 */ /* 0x000e680008000c00 */
[----:B------:R-:W2:Y:S01]  /*0c80*/  LDS.128 R16, [UR4+0x30] ;  /* 0x00003004ff107984 */ /* 0x000ea20008000c00 */
[----:B0-----:R-:W-:-:S04]  /*0c90*/  IMAD.IADD R9, R8, 0x1, R9 ;  /* 0x0000000108097824 */ /* 0x001fc800078e0209 */
[----:B------:R-:W-:Y:S01]  /*0ca0*/  IMAD.IADD R10, R10, 0x1, R9 ;  /* 0x000000010a0a7824 */ /* 0x000fe200078e0209 */
[----:B------:R-:W-:Y:S02]  /*0cb0*/  SEL R8, R9, R8, !P0 ;  /* 0x0000000809087207 */ /* 0x000fe40004000000 */
[----:B------:R-:W-:Y:S01]  /*0cc0*/  ISETP.NE.AND P0, PT, R36, 0x3, PT ;  /* 0x000000032400780c */ /* 0x000fe20003f05270 */
[----:B------:R-:W-:Y:S01]  /*0cd0*/  IMAD.IADD R11, R11, 0x1, R10 ;  /* 0x000000010b0b7824 */ /* 0x000fe200078e020a */
[----:B------:R-:W0:Y:S02]  /*0ce0*/  LDS R9, [UR4+0x40] ;  /* 0x00004004ff097984 */ /* 0x000e240008000800 */
        /* <DEDUP_REMOVED lines=13> */
[----:B------:R-:W-:-:S03]  /*0dc0*/  IMAD.IADD R17, R17, 0x1, R16 ;  /* 0x0000000111117824 */ /* 0x000fc600078e0210 */
[----:B------:R-:W-:Y:S01]  /*0dd0*/  SEL R8, R14, R8, !P0 ;  /* 0x000000080e087207 */ /* 0x000fe20004000000 */
[----:B------:R-:W-:Y:S01]  /*0de0*/  IMAD.IADD R18, R18, 0x1, R17 ;  /* 0x0000000112127824 */ /* 0x000fe200078e0211 */
[----:B------:R-:W-:-:S03]  /*0df0*/  ISETP.NE.AND P0, PT, R36, 0x8, PT ;  /* 0x000000082400780c */ /* 0x000fc60003f05270 */
[----:B------:R-:W-:Y:S01]  /*0e00*/  IMAD.IADD R19, R19, 0x1, R18 ;  /* 0x0000000113137824 */ /* 0x000fe200078e0212 */
[----:B------:R-:W-:Y:S02]  /*0e10*/  SEL R8, R15, R8, !P0 ;  /* 0x000000080f087207 */ /* 0x000fe40004000000 */
[----:B------:R-:W-:-:S04]  /*0e20*/  ISETP.NE.AND P0, PT, R36, 0x9, PT ;  /* 0x000000092400780c */ /* 0x000fc80003f05270 */
[----:B------:R-:W-:Y:S02]  /*0e30*/  SEL R8, R16, R8, !P0 ;  /* 0x0000000810087207 */ /* 0x000fe40004000000 */
[----:B------:R-:W-:Y:S01]  /*0e40*/  ISETP.NE.AND P0, PT, R36, 0xa, PT ;  /* 0x0000000a2400780c */ /* 0x000fe20003f05270 */
[----:B0-----:R-:W-:-:S03]  /*0e50*/  IMAD.IADD R9, R19, 0x1, R9 ;  /* 0x0000000113097824 */ /* 0x001fc600078e0209 */
[----:B------:R-:W-:Y:S01]  /*0e60*/  SEL R8, R17, R8, !P0 ;  /* 0x0000000811087207 */ /* 0x000fe20004000000 */
[----:B------:R-:W-:Y:S01]  /*0e70*/  IMAD.IADD R17, R39, 0x1, -R38 ;  /* 0x0000000127117824 */ /* 0x000fe200078e0a26 */
[----:B------:R-:W-:-:S04]  /*0e80*/  ISETP.NE.AND P0, PT, R36, 0xb, PT ;  /* 0x0000000b2400780c */ /* 0x000fc80003f05270 */
[----:B------:R-:W-:Y:S02]  /*0e90*/  SEL R8, R18, R8, !P0 ;  /* 0x0000000812087207 */ /* 0x000fe40004000000 */
[----:B------:R-:W-:Y:S02]  /*0ea0*/  ISETP.GT.U32.AND P0, PT, R35, 0x1f, PT ;  /* 0x0000001f2300780c */ /* 0x000fe40003f04070 */
[----:B------:R-:W-:Y:S02]  /*0eb0*/  SEL R11, R17, RZ, P2 ;  /* 0x000000ff110b7207 */ /* 0x000fe40001000000 */
[----:B------:R-:W-:Y:S02]  /*0ec0*/  SEL R8, R19, R8, !P1 ;  /* 0x0000000813087207 */ /* 0x000fe40004800000 */
[----:B------:R-:W-:-:S03]  /*0ed0*/  ISETP.GE.U32.AND P1, PT, R35, 0x20, PT ;  /* 0x000000202300780c */ /* 0x000fc60003f26070 */
[----:B------:R-:W-:-:S05]  /*0ee0*/  IMAD.IADD R38, R8, 0x1, R11 ;  /* 0x0000000108267824 */ /* 0x000fca00078e020b */
[----:B------:R-:W-:Y:S01]  /*0ef0*/  SEL R17, R17, R38, !P1 ;  /* 0x0000002611117207 */ /* 0x000fe20004800000 */
[----:B------:R-:W-:Y:S06]  /*0f00*/  @P0 BRA `(.L_x_4) ;  /* 0x00000008000c0947 */ /* 0x000fec0003800000 */
[----:B------:R-:W0:Y:S01]  /*0f10*/  LDC.64 R14, c[0x0][0x390] ;  /* 0x0000e400ff0e7b82 */ /* 0x000e220000000a00 */
[----:B------:R-:W-:Y:S01]  /*0f20*/  ISETP.NE.AND P1, PT, R35, RZ, PT ;  /* 0x000000ff2300720c */ /* 0x000fe20003f25270 */
[----:B------:R-:W-:Y:S01]  /*0f30*/  IMAD.U32 R45, RZ, RZ, UR6 ;  /* 0x00000006ff2d7e24 */ /* 0x000fe2000f8e00ff */
[----:B------:R-:W-:-:S05]  /*0f40*/  LOP3.LUT R18, RZ, R35, RZ, 0x33, !PT ;  /* 0x00000023ff127212 */ /* 0x000fca00078e33ff */
[----:B------:R-:W-:-:S06]  /*0f50*/  VIADD R18, R18, UR6 ;  /* 0x0000000612127c36 */ /* 0x000fcc0008000000 */
[----:B------:R-:W-:Y:S01]  /*0f60*/  @!P1 IMAD.MOV.U32 R8, RZ, RZ, 0x64 ;  /* 0x00000064ff089424 */ /* 0x000fe200078e00ff */
[----:B------:R1:W-:Y:S01]  /*0f70*/  @!P1 STS [UR4+0xc], R9 ;  /* 0x00000c09ff009988 */ /* 0x0003e20008000804 */
[----:B0-----:R-:W-:-:S04]  /*0f80*/  IMAD.WIDE R44, R45, 0x8, R14 ;  /* 0x000000082d2c7825 */ /* 0x001fc800078e020e */
[----:B------:R-:W-:Y:S01]  /*0f90*/  IMAD.WIDE R14, R18, 0x8, R14 ;  /* 0x00000008120e7825 */ /* 0x000fe200078e020e */
[----:B------:R1:W-:Y:S01]  /*0fa0*/  @!P1 ST.E.64.STRONG.GPU desc[UR12][R44.64+0x100], R8 ;  /* 0x000100082c009985 */ /* 0x0003e2000c10fb0c */
[----:B------:R-:W-:Y:S05]  /*0fb0*/  NANOSLEEP 0x226 ;  /* 0x000002260000795d */ /* 0x000fea0003800000 */
[----:B------:R-:W2:Y:S01]  /*0fc0*/  LD.E.64.STRONG.GPU R12, desc[UR12][R14.64+0x100] ;  /* 0x0001000c0e0c7980 */ /* 0x000ea2000c10fb00 */
[----:B------:R-:W-:Y:S01]  /*0fd0*/  UMOV UR5, 0xffffffff ;  /* 0xffffffff00057882 */ /* 0x000fe20000000000 */
[----:B--2---:R-:W-:Y:S02]  /*0fe0*/  ISETP.NE.AND P0, PT, R12, 0x63, PT ;  /* 0x000000630c00780c */ /* 0x004fe40003f05270 */
[----:B-1----:R-:W-:Y:S11]  /*0ff0*/  BRA.DIV UR5, `(.L_x_5) ;  /* 0x0000002e05bc7947 */ /* 0x002ff6000b800000 */
[----:B------:R-:W-:-:S13]  /*1000*/  VOTE.ANY P0, !P0 ;  /* 0x0000000000ff7806 */ /* 0x000fda0004000100 */
.L_x_34:
[----:B------:R-:W-:Y:S05]  /*1010*/  @!P0 BRA `(.L_x_6) ;  /* 0x0000000000248947 */ /* 0x000fea0003800000 */
[----:B------:R-:W-:-:S07]  /*1020*/  IMAD.MOV.U32 R8, RZ, RZ, 0x1de ;  /* 0x000001deff087424 */ /* 0x000fce00078e00ff */
.L_x_8:
[----:B------:R-:W-:Y:S05]  /*1030*/  NANOSLEEP R8 ;  /* 0x000000080000735d */ /* 0x000fea0003800000 */
[----:B------:R-:W2:Y:S01]  /*1040*/  LD.E.64.STRONG.GPU R12, desc[UR12][R14.64+0x100] ;  /* 0x0001000c0e0c7980 */ /* 0x000ea2000c10fb00 */
[----:B------:R-:W-:Y:S01]  /*1050*/  UMOV UR5, 0xffffffff ;  /* 0xffffffff00057882 */ /* 0x000fe20000000000 */
[----:B------:R-:W-:Y:S02]  /*1060*/  SHF.R.U32.HI R8, RZ, 0x1, R8 ;  /* 0x00000001ff087819 */ /* 0x000fe40000011608 */
[----:B--2---:R-:W-:Y:S01]  /*1070*/  ISETP.NE.AND P0, PT, R12, 0x63, PT ;  /* 0x000000630c00780c */ /* 0x004fe20003f05270 */
[----:B------:R-:W-:-:S12]  /*1080*/  BRA.DIV UR5, `(.L_x_7) ;  /* 0x0000002e05b87947 */ /* 0x000fd8000b800000 */
[----:B------:R-:W-:-:S13]  /*1090*/  VOTE.ANY P0, !P0 ;  /* 0x0000000000ff7806 */ /* 0x000fda0004000100 */
.L_x_37:
[----:B------:R-:W-:Y:S05]  /*10a0*/  @P0 BRA `(.L_x_8) ;  /* 0xfffffffc00e00947 */ /* 0x000fea000383ffff */
.L_x_6:
[----:B------:R-:W-:Y:S01]  /*10b0*/  UMOV UR5, 0xffffffff ;  /* 0xffffffff00057882 */ /* 0x000fe20000000000 */
[----:B------:R-:W-:Y:S02]  /*10c0*/  ISETP.NE.AND P0, PT, R12, 0x65, PT ;  /* 0x000000650c00780c */ /* 0x000fe40003f05270 */
[----:B------:R-:W-:Y:S11]  /*10d0*/  BRA.DIV UR5, `(.L_x_9) ;  /* 0x0000002e05c47947 */ /* 0x000ff6000b800000 */
[----:B------:R-:W0:Y:S01]  /*10e0*/  S2R R8, SR_GEMASK ;  /* 0x0000000000087919 */ /* 0x000e220000003c00 */
[----:B------:R-:W-:Y:S01]  /*10f0*/  VOTE.ANY R10, PT, !P0 ;  /* 0x00000000000a7806 */ /* 0x000fe200040e0100 */
[C---:B------:R-:W-:Y:S02]  /*1100*/  VIADD R38, R37.reuse, 0x2 ;  /* 0x0000000225267836 */ /* 0x040fe40000000000 */
[----:B------:R-:W-:Y:S01]  /*1110*/  VIADD R39, R37, 0x10 ;  /* 0x0000001025277836 */ /* 0x000fe20000000000 */
[----:B0-----:R-:W-:-:S05]  /*1120*/  LOP3.LUT R10, R10, 0x80000000, R8, 0xec, !PT ;  /* 0x800000000a0a7812 */ /* 0x001fca00078eec08 */
[----:B------:R-:W-:-:S05]  /*1130*/  VIADD R11, R10, 0xffffffff ;  /* 0xffffffff0a0b7836 */ /* 0x000fca0000000000 */
[----:B------:R-:W-:-:S04]  /*1140*/  LOP3.LUT R11, R10, R11, RZ, 0xc, !PT ;  /* 0x0000000b0a0b7212 */ /* 0x000fc800078e0cff */
[----:B------:R-:W0:Y:S02]  /*1150*/  POPC R15, R11 ;  /* 0x0000000b000f7309 */ /* 0x000e240000000000 */
[----:B0-----:R-:W0:Y:S01]  /*1160*/  SHFL.DOWN PT, R16, R13, 0x1, R15 ;  /* 0x082000000d107989 */ /* 0x001e2200000e000f */
[-C--:B------:R-:W-:Y:S02]  /*1170*/  ISETP.GE.AND P0, PT, R37, R15.reuse, PT ;  /* 0x0000000f2500720c */ /* 0x080fe40003f06270 */
[-C--:B------:R-:W-:Y:S02]  /*1180*/  ISETP.GT.AND P2, PT, R39, R15.reuse, PT ;  /* 0x0000000f2700720c */ /* 0x080fe40003f44270 */
[----:B0-----:R-:W-:Y:S02]  /*1190*/  SEL R16, R16, RZ, !P0 ;  /* 0x000000ff10107207 */ /* 0x001fe40004000000 */
[----:B------:R-:W-:-:S03]  /*11a0*/  ISETP.GT.AND P0, PT, R38, R15, PT ;  /* 0x0000000f2600720c */ /* 0x000fc60003f04270 */
[----:B------:R-:W-:-:S05]  /*11b0*/  IMAD.IADD R36, R16, 0x1, R13 ;  /* 0x0000000110247824 */ /* 0x000fca00078e020d */
[----:B------:R-:W0:Y:S02]  /*11c0*/  SHFL.DOWN PT, R16, R36, 0x2, R15 ;  /* 0x0840000024107989 */ /* 0x000e2400000e000f */
[----:B0-----:R-:W-:-:S05]  /*11d0*/  SEL R19, R16, RZ, !P0 ;  /* 0x000000ff10137207 */ /* 0x001fca0004000000 */
[----:B------:R-:W-:Y:S02]  /*11e0*/  IMAD.IADD R40, R36, 0x1, R19 ;  /* 0x0000000124287824 */ /* 0x000fe400078e0213 */
[C---:B------:R-:W-:Y:S02]  /*11f0*/  VIADD R19, R37.reuse, 0x4 ;  /* 0x0000000425137836 */ /* 0x040fe40000000000 */
[----:B------:R-:W-:Y:S01]  /*1200*/  VIADD R36, R37, 0x8 ;  /* 0x0000000825247836 */ /* 0x000fe20000000000 */
[----:B------:R-:W0:Y:S02]  /*1210*/  SHFL.DOWN PT, R16, R40, 0x4, R15 ;  /* 0x0880000028107989 */ /* 0x000e2400000e000f */
[----:B------:R-:W-:-:S04]  /*1220*/  ISETP.GT.AND P0, PT, R19, R15, PT ;  /* 0x0000000f1300720c */ /* 0x000fc80003f04270 */
[----:B0-----:R-:W-:Y:S02]  /*1230*/  SEL R11, R16, RZ, !P0 ;  /* 0x000000ff100b7207 */ /* 0x001fe40004000000 */
[----:B------:R-:W-:-:S03]  /*1240*/  ISETP.GT.AND P0, PT, R36, R15, PT ;  /* 0x0000000f2400720c */ /* 0x000fc60003f04270 */
[----:B------:R-:W-:Y:S02]  /*1250*/  IMAD.IADD R42, R40, 0x1, R11 ;  /* 0x00000001282a7824 */ /* 0x000fe400078e020b */
[----:B------:R-:W0:Y:S03]  /*1260*/  LDC.64 R10, c[0x0][0x390] ;  /* 0x0000e400ff0a7b82 */ /* 0x000e260000000a00 */
[----:B------:R-:W1:Y:S02]  /*1270*/  SHFL.DOWN PT, R16, R42, 0x8, R15 ;  /* 0x090000002a107989 */ /* 0x000e6400000e000f */
[----:B-1----:R-:W-:Y:S02]  /*1280*/  SEL R41, R16, RZ, !P0 ;  /* 0x000000ff10297207 */ /* 0x002fe40004000000 */
[----:B------:R-:W-:-:S03]  /*1290*/  ISETP.NE.AND P0, PT, R12, 0x65, PT ;  /* 0x000000650c00780c */ /* 0x000fc60003f05270 */
[----:B------:R-:W-:Y:S01]  /*12a0*/  IMAD.IADD R41, R42, 0x1, R41 ;  /* 0x000000012a297824 */ /* 0x000fe200078e0229 */
[----:B0-----:R-:W-:-:S04]  /*12b0*/  IADD3 R42, P3, PT, R10, 0x100, RZ ;  /* 0x000001000a2a7810 */ /* 0x001fc80007f7e0ff */
[----:B------:R-:W0:Y:S01]  /*12c0*/  SHFL.DOWN PT, R16, R41, 0x10, R15 ;  /* 0x0a00000029107989 */ /* 0x000e2200000e000f */
[----:B------:R-:W-:-:S04]  /*12d0*/  IMAD.X R43, RZ, RZ, R11, P3 ;  /* 0x000000ffff2b7224 */ /* 0x000fc800018e060b */
[----:B------:R-:W-:Y:S02]  /*12e0*/  VOTE.ALL P0, P0 ;  /* 0x0000000000ff7806 */ /* 0x000fe40000000000 */
[----:B0-----:R-:W-:-:S05]  /*12f0*/  SEL R16, R16, RZ, !P2 ;  /* 0x000000ff10107207 */ /* 0x001fca0005000000 */
[----:B------:R-:W-:-:S07]  /*1300*/  IMAD.IADD R40, R41, 0x1, R16 ;  /* 0x0000000129287824 */ /* 0x000fce00078e0210 */
.L_x_46:
[----:B------:R-:W-:Y:S05]  /*1310*/  @!P0 BRA `(.L_x_10) ;  /* 0x0000000000cc8947 */ /* 0x000fea0003800000 */
[----:B------:R-:W-:-:S07]  /*1320*/  IMAD.MOV.U32 R11, RZ, RZ, 0x1de ;  /* 0x000001deff0b7424 */ /* 0x000fce00078e00ff */
.L_x_16:
[----:B------:R-:W-:-:S05]  /*1330*/  IMAD.WIDE R14, R18, 0x8, R42 ;  /* 0x00000008120e7825 */ /* 0x000fca00078e022a */
[----:B------:R-:W2:Y:S01]  /*1340*/  LD.E.64.STRONG.GPU R12, desc[UR12][R14.64+-0x100] ;  /* 0xffff000c0e0c7980 */ /* 0x000ea2000c10fb00 */
[----:B------:R-:W-:Y:S05]  /*1350*/  YIELD ;  /* 0x0000000000007946 */ /* 0x000fea0003800000 */
[----:B------:R-:W-:Y:S01]  /*1360*/  UMOV UR5, 0xffffffff ;  /* 0xffffffff00057882 */ /* 0x000fe20000000000 */
[----:B------:R-:W-:Y:S02]  /*1370*/  SHF.R.U32.HI R11, RZ, 0x1, R11 ;  /* 0x00000001ff0b7819 */ /* 0x000fe4000001160b */
[----:B--2---:R-:W-:Y:S01]  /*1380*/  ISETP.NE.AND P0, PT, R12, 0x63, PT ;  /* 0x000000630c00780c */ /* 0x004fe20003f05270 */
[----:B------:R-:W-:-:S12]  /*1390*/  BRA.DIV UR5, `(.L_x_11) ;  /* 0x0000003205147947 */ /* 0x000fd8000b800000 */
[----:B------:R-:W-:-:S13]  /*13a0*/  VOTE.ANY P0, !P0 ;  /* 0x0000000000ff7806 */ /* 0x000fda0004000100 */
.L_x_49:
[----:B------:R-:W-:Y:S05]  /*13b0*/  @!P0 BRA `(.L_x_12) ;  /* 0x0000000000248947 */ /* 0x000fea0003800000 */
[----:B------:R-:W-:-:S07]  /*13c0*/  IMAD.MOV.U32 R16, RZ, RZ, R11 ;  /* 0x000000ffff107224 */ /* 0x000fce00078e000b */
.L_x_14:
[----:B------:R-:W-:Y:S05]  /*13d0*/  NANOSLEEP R16 ;  /* 0x000000100000735d */ /* 0x000fea0003800000 */
[----:B------:R-:W2:Y:S01]  /*13e0*/  LD.E.64.STRONG.GPU R12, desc[UR12][R14.64+-0x100] ;  /* 0xffff000c0e0c7980 */ /* 0x000ea2000c10fb00 */
[----:B------:R-:W-:Y:S01]  /*13f0*/  UMOV UR5, 0xffffffff ;  /* 0xffffffff00057882 */ /* 0x000fe20000000000 */
[----:B------:R-:W-:Y:S02]  /*1400*/  SHF.R.U32.HI R16, RZ, 0x1, R16 ;  /* 0x00000001ff107819 */ /* 0x000fe40000011610 */
[----:B--2---:R-:W-:Y:S01]  /*1410*/  ISETP.NE.AND P0, PT, R12, 0x63, PT ;  /* 0x000000630c00780c */ /* 0x004fe20003f05270 */
[----:B------:R-:W-:-:S12]  /*1420*/  BRA.DIV UR5, `(.L_x_13) ;  /* 0x0000003205107947 */ /* 0x000fd8000b800000 */
[----:B------:R-:W-:-:S13]  /*1430*/  VOTE.ANY P0, !P0 ;  /* 0x0000000000ff7806 */ /* 0x000fda0004000100 */
.L_x_52:
[----:B------:R-:W-:Y:S05]  /*1440*/  @P0 BRA `(.L_x_14) ;  /* 0xfffffffc00e00947 */ /* 0x000fea000383ffff */
.L_x_12:
[----:B------:R-:W-:Y:S01]  /*1450*/  UMOV UR5, 0xffffffff ;  /* 0xffffffff00057882 */ /* 0x000fe20000000000 */
[----:B------:R-:W-:Y:S02]  /*1460*/  ISETP.NE.AND P0, PT, R12, 0x65, PT ;  /* 0x000000650c00780c */ /* 0x000fe40003f05270 */
[----:B------:R-:W-:Y:S11]  /*1470*/  BRA.DIV UR5, `(.L_x_15) ;  /* 0x00000032051c7947 */ /* 0x000ff6000b800000 */
[----:B------:R-:W-:Y:S01]  /*1480*/  VOTE.ANY R10, PT, !P0 ;  /* 0x00000000000a7806 */ /* 0x000fe200040e0100 */
[----:B------:R-:W-:-:S03]  /*1490*/  VIADD R18, R18, 0xffffffe0 ;  /* 0xffffffe012127836 */ /* 0x000fc60000000000 */
[----:B------:R-:W-:-:S05]  /*14a0*/  LOP3.LUT R10, R10, 0x80000000, R8, 0xec, !PT ;  /* 0x800000000a0a7812 */ /* 0x000fca00078eec08 */
[----:B------:R-:W-:-:S05]  /*14b0*/  VIADD R15, R10, 0xffffffff ;  /* 0xffffffff0a0f7836 */ /* 0x000fca0000000000 */
[----:B------:R-:W-:-:S06]  /*14c0*/  LOP3.LUT R15, R10, R15, RZ, 0xc, !PT ;  /* 0x0000000f0a0f7212 */ /* 0x000fcc00078e0cff */
        /* <DEDUP_REMOVED lines=17> */
[----:B------:R-:W-:-:S03]  /*15e0*/  ISETP.NE.AND P0, PT, R12, 0x65, PT ;  /* 0x000000650c00780c */ /* 0x000fc60003f05270 */
[----:B------:R-:W-:-:S05]  /*15f0*/  IMAD.IADD R41, R13, 0x1, R16 ;  /* 0x000000010d297824 */ /* 0x000fca00078e0210 */
[----:B------:R-:W0:Y:S05]  /*1600*/  SHFL.DOWN PT, R16, R41, 0x10, R15 ;  /* 0x0a00000029107989 */ /* 0x000e2a00000e000f */
[----:B------:R-:W-:Y:S02]  /*1610*/  VOTE.ALL P0, P0 ;  /* 0x0000000000ff7806 */ /* 0x000fe40000000000 */
[----:B0-----:R-:W-:-:S04]  /*1620*/  SEL R16, R16, RZ, !P2 ;  /* 0x000000ff10107207 */ /* 0x001fc80005000000 */
[----:B------:R-:W-:-:S07]  /*1630*/  IADD3 R40, PT, PT, R41, R16, R40 ;  /* 0x0000001029287210 */ /* 0x000fce0007ffe028 */
.L_x_61:
[----:B------:R-:W-:Y:S05]  /*1640*/  @P0 BRA `(.L_x_16) ;  /* 0xfffffffc00380947 */ /* 0x000fea000383ffff */
.L_x_10:
[----:B------:R-:W-:Y:S01]  /*1650*/  ISETP.NE.AND P0, PT, R37, RZ, PT ;  /* 0x000000ff2500720c */ /* 0x000fe20003f05270 */
[----:B------:R-:W0:Y:S01]  /*1660*/  @!P1 S2R R11, SR_CgaCtaId ;  /* 0x00000000000b9919 */ /* 0x000e220000008800 */
[----:B------:R-:W-:Y:S01]  /*1670*/  @!P1 MOV R10, 0x400 ;  /* 0x00000400000a9802 */ /* 0x000fe20000000f00 */
[----:B------:R-:W-:Y:S02]  /*1680*/  @!P1 IMAD.IADD R9, R9, 0x1, R40 ;  /* 0x0000000109099824 */ /* 0x000fe400078e0228 */
[----:B------:R-:W-:Y:S02]  /*1690*/  @!P1 IMAD.MOV.U32 R8, RZ, RZ, 0x65 ;  /* 0x00000065ff089424 */ /* 0x000fe400078e00ff */
[----:B------:R-:W-:-:S03]  /*16a0*/  IMAD.MOV.U32 R38, RZ, RZ, R17 ;  /* 0x000000ffff267224 */ /* 0x000fc600078e0011 */
[----:B------:R1:W-:Y:S03]  /*16b0*/  @!P1 ST.E.64.STRONG.GPU desc[UR12][R44.64+0x100], R8 ;  /* 0x000100082c009985 */ /* 0x0003e6000c10fb0c */
[----:B------:R-:W-:Y:S01]  /*16c0*/  @!P0 MOV R12, 0x400 ;  /* 0x00000400000c8802 */ /* 0x000fe20000000f00 */
[----:B------:R-:W2:Y:S01]  /*16d0*/  @!P0 S2R R13, SR_CgaCtaId ;  /* 0x00000000000d8919 */ /* 0x000ea20000008800 */
[----:B------:R-:W-:Y:S01]  /*16e0*/  @!P0 IMAD.MOV.U32 R38, RZ, RZ, R40 ;  /* 0x000000ffff268224 */ /* 0x000fe200078e0028 */
[----:B0-----:R-:W-:-:S05]  /*16f0*/  @!P1 LEA R10, R11, R10, 0x18 ;  /* 0x0000000a0b0a9211 */ /* 0x001fca00078ec0ff */
[----:B------:R1:W-:Y:S04]  /*1700*/  @!P1 STS [R10+0x8], R9 ;  /* 0x000008090a009388 */ /* 0x0003e80000000800 */
[----:B------:R1:W-:Y:S01]  /*1710*/  @!P1 STS [R10+0x4], R40 ;  /* 0x000004280a009388 */ /* 0x0003e20000000800 */
[----:B--2---:R-:W-:-:S05]  /*1720*/  @!P0 LEA R13, R13, R12, 0x18 ;  /* 0x0000000c0d0d8211 */ /* 0x004fca00078ec0ff */
[----:B------:R1:W-:Y:S02]  /*1730*/  @!P0 STS [R13+0x54], R40 ;  /* 0x000054280d008388 */ /* 0x0003e40000000800 */
.L_x_4:
[----:B------:R-:W-:Y:S05]  /*1740*/  WARPSYNC.ALL ;  /* 0x0000000000007948 */ /* 0x000fea0003800000 */
[----:B------:R-:W0:Y:S08]  /*1750*/  S2UR UR7, SR_CgaCtaId ;  /* 0x00000000000779c3 */ /* 0x000e300000008800 */
[----:B------:R-:W-:Y:S01]  /*1760*/  BAR.SYNC.DEFER_BLOCKING 0x0 ;  /* 0x0000000000007b1d */ /* 0x000fe20000010000 */
[----:B------:R-:W-:-:S05]  /*1770*/  ISETP.NE.AND P0, PT, R35, RZ, PT ;  /* 0x000000ff2300720c */ /* 0x000fca0003f05270 */
[----:B------:R-:W-:Y:S02]  /*1780*/  UMOV UR5, 0x400 ;  /* 0x0000040000057882 */ /* 0x000fe40000000000 */
[----:B0-----:R-:W-:-:S09]  /*1790*/  ULEA UR5, UR7, UR5, 0x18 ;  /* 0x0000000507057291 */ /* 0x001fd2000f8ec0ff */
[----:B-1----:R-:W0:Y:S02]  /*17a0*/  LDS R8, [UR5+0x54] ;  /* 0x00005405ff087984 */ /* 0x002e240008000800 */
[----:B0-----:R-:W-:-:S05]  /*17b0*/  SEL R9, R8, RZ, P0 ;  /* 0x000000ff08097207 */ /* 0x001fca0000000000 */
[----:B------:R-:W-:-:S07]  /*17c0*/  IMAD.IADD R38, R9, 0x1, R38 ;  /* 0x0000000109267824 */ /* 0x000fce00078e0226 */
.L_x_3:
[----:B------:R-:W-:Y:S05]  /*17d0*/  BSYNC.RECONVERGENT B0 ;  /* 0x0000000000007941 */ /* 0x000fea0003800200 */
.L_x_1:
[----:B------:R-:W-:Y:S01]  /*17e0*/  IMAD.IADD R32, R32, 0x1, R38 ;  /* 0x0000000120207824 */ /* 0x000fe200078e0226 */
[----:B------:R-:W-:Y:S03]  /*17f0*/  BAR.SYNC.DEFER_BLOCKING 0x0 ;  /* 0x0000000000007b1d */ /* 0x000fe60000010000 */
[----:B------:R-:W-:-:S03]  /*1800*/  IMAD.IADD R29, R29, 0x1, R32 ;  /* 0x000000011d1d7824 */ /* 0x000fc600078e0220 */
[----:B------:R-:W1:Y:S01]  /*1810*/  LDCU.64 UR8, c[0x0][0x388] ;  /* 0x00007100ff0877ac */ /* 0x000e620008000a00 */
[----:B------:R-:W-:-:S04]  /*1820*/  IMAD.IADD R28, R28, 0x1, R29 ;  /* 0x000000011c1c7824 */ /* 0x000fc800078e021d */
[----:B------:R-:W-:-:S04]  /*1830*/  IMAD.IADD R27, R27, 0x1, R28 ;  /* 0x000000011b1b7824 */ /* 0x000fc800078e021c */
[----:B------:R-:W-:-:S04]  /*1840*/  IMAD.IADD R26, R26, 0x1, R27 ;  /* 0x000000011a1a7824 */ /* 0x000fc800078e021b */
[----:B------:R-:W-:-:S04]  /*1850*/  IMAD.IADD R25, R25, 0x1, R26 ;  /* 0x0000000119197824 */ /* 0x000fc800078e021a */
[----:B------:R-:W-:Y:S01]  /*1860*/  IMAD.IADD R24, R24, 0x1, R25 ;  /* 0x0000000118187824 */ /* 0x000fe200078e0219 */
[----:B------:R-:W-:Y:S03]  /*1870*/  STS [R33], R38 ;  /* 0x0000002621007388 */ /* 0x000fe60000000800 */
[----:B------:R-:W-:Y:S01]  /*1880*/  IMAD.IADD R23, R23, 0x1, R24 ;  /* 0x0000000117177824 */ /* 0x000fe200078e0218 */
[----:B------:R-:W-:Y:S03]  /*1890*/  STS [R33+0x4], R32 ;  /* 0x0000042021007388 */ /* 0x000fe60000000800 */
        /* <DEDUP_REMOVED lines=19> */
[----:B------:R-:W-:Y:S04]  /*19d0*/  STS [R33+0x2c], R20 ;  /* 0x00002c1421007388 */ /* 0x000fe80000000800 */
[----:B------:R-:W-:Y:S04]  /*19e0*/  STS [R33+0x30], R7 ;  /* 0x0000300721007388 */ /* 0x000fe80000000800 */
[----:B------:R-:W-:Y:S04]  /*19f0*/  STS [R33+0x34], R6 ;  /* 0x0000340621007388 */ /* 0x000fe80000000800 */
[----:B------:R-:W-:Y:S04]  /*1a00*/  STS [R33+0x38], R5 ;  /* 0x0000380521007388 */ /* 0x000fe80000000800 */
[----:B------:R-:W-:Y:S04]  /*1a10*/  STS [R33+0x3c], R4 ;  /* 0x00003c0421007388 */ /* 0x000fe80000000800 */
[----:B------:R-:W-:Y:S04]  /*1a20*/  STS [R33+0x40], R3 ;  /* 0x0000400321007388 */ /* 0x000fe80000000800 */
[----:B------:R1:W-:Y:S04]  /*1a30*/  STS [R33+0x44], R2 ;  /* 0x0000440221007388 */ /* 0x0003e80000000800 */
[----:B------:R-:W-:Y:S01]  /*1a40*/  STS [R33+0x48], R0 ;  /* 0x0000480021007388 */ /* 0x000fe20000000800 */
[----:B------:R-:W-:-:S03]  /*1a50*/  NOP ;  /* 0x0000000000007918 */ /* 0x000fc60000000000 */
[----:B0-----:R-:W0:Y:S01]  /*1a60*/  LDS R9, [R34] ;  /* 0x0000000022097984 */ /* 0x001e220000000800 */
[----:B-1----:R-:W-:-:S03]  /*1a70*/  IADD3 R2, P0, PT, R31, UR8, RZ ;  /* 0x000000081f027c10 */ /* 0x002fc6000ff1e0ff */
[----:B------:R-:W1:Y:S01]  /*1a80*/  LDS R7, [R34+0x80] ;  /* 0x0000800022077984 */ /* 0x000e620000000800 */
[----:B------:R-:W-:-:S03]  /*1a90*/  IADD3.X R3, PT, PT, R30, UR9, RZ, P0, !PT ;  /* 0x000000091e037c10 */ /* 0x000fc600087fe4ff */
[----:B------:R-:W2:Y:S04]  /*1aa0*/  LDS R11, [R34+0x100] ;  /* 0x00010000220b7984 */ /* 0x000ea80000000800 */
[----:B------:R-:W3:Y:S04]  /*1ab0*/  LDS R13, [R34+0x180] ;  /* 0x00018000220d7984 */ /* 0x000ee80000000800 */
[----:B------:R-:W4:Y:S04]  /*1ac0*/  LDS R5, [R34+0x200] ;  /* 0x0002000022057984 */ /* 0x000f280000000800 */
[----:B------:R-:W5:Y:S04]  /*1ad0*/  LDS R15, [R34+0x280] ;  /* 0x00028000220f7984 */ /* 0x000f680000000800 */
        /* <DEDUP_REMOVED lines=13> */
[----:B0-----:R-:W-:Y:S04]  /*1bb0*/  STG.E desc[UR12][R2.64], R9 ;  /* 0x0000000902007986 */ /* 0x001fe8000c10190c */
[----:B-1----:R-:W-:Y:S04]  /*1bc0*/  STG.E desc[UR12][R2.64+0x80], R7 ;  /* 0x0000800702007986 */ /* 0x002fe8000c10190c */
[----:B--2---:R-:W-:Y:S04]  /*1bd0*/  STG.E desc[UR12][R2.64+0x100], R11 ;  /* 0x0001000b02007986 */ /* 0x004fe8000c10190c */
[----:B---3--:R-:W-:Y:S04]  /*1be0*/  STG.E desc[UR12][R2.64+0x180], R13 ;  /* 0x0001800d02007986 */ /* 0x008fe8000c10190c */
[----:B----4-:R-:W-:Y:S04]  /*1bf0*/  STG.E desc[UR12][R2.64+0x200], R5 ;  /* 0x0002000502007986 */ /* 0x010fe8000c10190c */
[----:B-----5:R-:W-:Y:S04]  /*1c00*/  STG.E desc[UR12][R2.64+0x280], R15 ;  /* 0x0002800f02007986 */ /* 0x020fe8000c10190c */
[----:B------:R-:W-:Y:S04]  /*1c10*/  STG.E desc[UR12][R2.64+0x300], R17 ;  /* 0x0003001102007986 */ /* 0x000fe8000c10190c */
        /* <DEDUP_REMOVED lines=11> */
[----:B------:R-:W-:Y:S01]  /*1cd0*/  STG.E desc[UR12][R2.64+0x900], R43 ;  /* 0x0009002b02007986 */ /* 0x000fe2000c10190c */
[----:B------:R-:W-:Y:S05]  /*1ce0*/  EXIT ;  /* 0x000000000000794d */ /* 0x000fea0003800000 */
.L_x_0:
[----:B------:R-:W-:-:S04]  /*1cf0*/  ISETP.NE.U32.AND P0, PT, RZ, UR7, PT ;  /* 0x00000007ff007c0c */ /* 0x000fc8000bf05070 */
[----:B------:R-:W-:-:S13]  /*1d00*/  ISETP.NE.AND.EX P0, PT, RZ, UR4, PT, P0 ;  /* 0x00000004ff007c0c */ /* 0x000fda000bf05300 */
[----:B------:R-:W-:Y:S05]  /*1d10*/  @!P0 EXIT ;  /* 0x000000000000894d */ /* 0x000fea0003800000 */
[----:B------:R-:W0:Y:S02]  /*1d20*/  LDCU.64 UR4, c[0x0][0x380] ;  /* 0x00007000ff0477ac */ /* 0x000e240008000a00 */
[----:B0-----:R-:W-:-:S06]  /*1d30*/  UIMAD.WIDE UR4, UR6, 0x7b80, UR4 ;  /* 0x00007b80060478a5 */ /* 0x001fcc000f8e0204 */
[----:B------:R-:W-:Y:S02]  /*1d40*/  IMAD.U32 R2, RZ, RZ, UR4 ;  /* 0x00000004ff027e24 */ /* 0x000fe4000f8e00ff */
[----:B------:R-:W-:-:S05]  /*1d50*/  IMAD.U32 R3, RZ, RZ, UR5 ;  /* 0x00000005ff037e24 */ /* 0x000fca000f8e00ff */
[----:B------:R0:W2:Y:S01]  /*1d60*/  LDG.E R0, desc[UR12][R2.64] ;  /* 0x0000000c02007981 */ /* 0x0000a2000c1e1900 */
[----:B------:R-:W3:Y:S02]  /*1d70*/  S2R R31, SR_TID.X ;  /* 0x00000000001f7919 */ /* 0x000ee40000002100 */
[C---:B---3--:R-:W-:Y:S02]  /*1d80*/  LOP3.LUT R30, R31.reuse, 0x1f, RZ, 0xc0, !PT ;  /* 0x0000001f1f1e7812 */ /* 0x048fe400078ec0ff */
[----:B------:R-:W-:-:S05]  /*1d90*/  LOP3.LUT R5, R31, 0x3e0, RZ, 0xc0, !PT ;  /* 0x000003e01f057812 */ /* 0x000fca00078ec0ff */
[----:B------:R-:W-:-:S04]  /*1da0*/  IMAD R30, R5, 0x13, R30 ;  /* 0x00000013051e7824 */ /* 0x000fc800078e021e */
[C---:B------:R-:W-:Y:S01]  /*1db0*/  VIADD R4, R30.reuse, 0x20 ;  /* 0x000000201e047836 */ /* 0x040fe20000000000 */
[C---:B------:R-:W-:Y:S01]  /*1dc0*/  ISETP.GE.U32.AND P1, PT, R30.reuse, UR7, PT ;  /* 0x000000071e007c0c */ /* 0x040fe2000bf26070 */
[C---:B------:R-:W-:Y:S01]  /*1dd0*/  VIADD R5, R30.reuse, 0x40 ;  /* 0x000000401e057836 */ /* 0x040fe20000000000 */
[C---:B0-----:R-:W-:Y:S01]  /*1de0*/  LEA R2, P0, R30.reuse, UR4, 0x2 ;  /* 0x000000041e027c11 */ /* 0x041fe2000f8010ff */
[----:B------:R-:W-:Y:S01]  /*1df0*/  VIADD R3, R30, 0x80 ;  /* 0x000000801e037836 */ /* 0x000fe20000000000 */
[----:B------:R-:W-:Y:S01]  /*1e00*/  ISETP.GE.U32.AND P2, PT, R4, UR7, PT ;  /* 0x0000000704007c0c */ /* 0x000fe2000bf46070 */
[C---:B------:R-:W-:Y:S01]  /*1e10*/  VIADD R4, R30.reuse, 0xa0 ;  /* 0x000000a01e047836 */ /* 0x040fe20000000000 */
[----:B------:R-:W-:Y:S01]  /*1e20*/  ISETP.GE.U32.AND P3, PT, R5, UR7, PT ;  /* 0x0000000705007c0c */ /* 0x000fe2000bf66070 */
[----:B------:R-:W-:Y:S01]  /*1e30*/  VIADD R5, R30, 0xc0 ;  /* 0x000000c01e057836 */ /* 0x000fe20000000000 */
[----:B------:R-:W-:Y:S01]  /*1e40*/  ISETP.GE.U32.AND P5, PT, R3, UR7, PT ;  /* 0x0000000703007c0c */ /* 0x000fe2000bfa6070 */
[----:B------:R-:W-:Y:S01]  /*1e50*/  IMAD.X R3, RZ, RZ, UR5, P0 ;  /* 0x00000005ff037e24 */ /* 0x000fe200080e06ff */
[----:B------:R-:W-:Y:S01]  /*1e60*/  ISETP.GE.U32.AND P6, PT, R4, UR7, PT ;  /* 0x0000000704007c0c */ /* 0x000fe2000bfc6070 */
[C---:B------:R-:W-:Y:S01]  /*1e70*/  VIADD R6, R30.reuse, 0x60 ;  /* 0x000000601e067836 */ /* 0x040fe20000000000 */
[----:B------:R-:W-:Y:S01]  /*1e80*/  ISETP.GE.U32.AND P0, PT, R5, UR7, PT ;  /* 0x0000000705007c0c */ /* 0x000fe2000bf06070 */
[----:B------:R-:W-:-:S02]  /*1e90*/  VIADD R5, R30, 0xe0 ;  /* 0x000000e01e057836 */ /* 0x000fc40000000000 */
[----:B------:R-:W-:Y:S01]  /*1ea0*/  VIADD R37, R30, 0x100 ;  /* 0x000001001e257836 */ /* 0x000fe20000000000 */
[----:B------:R-:W-:Y:S01]  /*1eb0*/  ISETP.GE.U32.AND P4, PT, R6, UR7, PT ;  /* 0x0000000706007c0c */ /* 0x000fe2000bf86070 */
[C---:B------:R-:W-:Y:S02]  /*1ec0*/  VIADD R7, R30.reuse, 0x140 ;  /* 0x000001401e077836 */ /* 0x040fe40000000000 */
[C---:B------:R-:W-:Y:S02]  /*1ed0*/  VIADD R36, R30.reuse, 0x120 ;  /* 0x000001201e247836 */ /* 0x040fe40000000000 */
[C---:B------:R-:W-:Y:S02]  /*1ee0*/  VIADD R35, R30.reuse, 0x220 ;  /* 0x000002201e237836 */ /* 0x040fe40000000000 */
[----:B------:R-:W-:Y:S02]  /*1ef0*/  VIADD R34, R30, 0x240 ;  /* 0x000002401e227836 */ /* 0x000fe40000000000 */
[----:B--2---:R-:W-:-:S02]  /*1f00*/  IMAD.MOV.U32 R4, RZ, RZ, R0 ;  /* 0x000000ffff047224 */ /* 0x004fc400078e0000 */
[----:B------:R-:W2:Y:S02]  /*1f10*/  @!P1 LDG.E R0, desc[UR12][R2.64] ;  /* 0x0000000c02009981 */ /* 0x000ea4000c1e1900 */
[--C-:B------:R-:W-:Y:S01]  /*1f20*/  IMAD.MOV.U32 R12, RZ, RZ, R4.reuse ;  /* 0x000000ffff0c7224 */ /* 0x100fe200078e0004 */
[----:B------:R-:W-:Y:S01]  /*1f30*/  ISETP.GE.U32.AND P1, PT, R5, UR7, PT ;  /* 0x0000000705007c0c */ /* 0x000fe2000bf26070 */
[--C-:B------:R-:W-:Y:S02]  /*1f40*/  IMAD.MOV.U32 R8, RZ, RZ, R4.reuse ;  /* 0x000000ffff087224 */ /* 0x100fe400078e0004 */
[C---:B------:R-:W-:Y:S02]  /*1f50*/  VIADD R5, R30.reuse, 0x160 ;  /* 0x000001601e057836 */ /* 0x040fe40000000000 */
[--C-:B------:R-:W-:Y:S01]  /*1f60*/  IMAD.MOV.U32 R6, RZ, RZ, R4.reuse ;  /* 0x000000ffff067224 */ /* 0x100fe200078e0004 */
[----:B------:R-:W3:Y:S01]  /*1f70*/  @!P5 LDG.E R12, desc[UR12][R2.64+0x200] ;  /* 0x0002000c020cd981 */ /* 0x000ee2000c1e1900 */
[--C-:B------:R-:W-:Y:S01]  /*1f80*/  IMAD.MOV.U32 R14, RZ, RZ, R4.reuse ;  /* 0x000000ffff0e7224 */ /* 0x100fe200078e0004 */
[----:B------:R-:W-:Y:S01]  /*1f90*/  ISETP.GE.U32.AND P5, PT, R37, UR7, PT ;  /* 0x0000000725007c0c */ /* 0x000fe2000bfa6070 */
[----:B------:R-:W-:Y:S01]  /*1fa0*/  IMAD.MOV.U32 R16, RZ, RZ, R4 ;  /* 0x000000ffff107224 */ /* 0x000fe200078e0004 */
[----:B------:R-:W4:Y:S01]  /*1fb0*/  @!P3 LDG.E R8, desc[UR12][R2.64+0x100] ;  /* 0x0001000c0208b981 */ /* 0x000f22000c1e1900 */
[----:B------:R-:W-:Y:S01]  /*1fc0*/  ISETP.GE.U32.AND P3, PT, R5, UR7, PT ;  /* 0x0000000705007c0c */ /* 0x000fe2000bf66070 */
[----:B------:R-:W-:-:S02]  /*1fd0*/  VIADD R5, R30, 0x1a0 ;  /* 0x000001a01e057836 */ /* 0x000fc40000000000 */
[----:B------:R-:W4:Y:S01]  /*1fe0*/  @!P2 LDG.E R6, desc[UR12][R2.64+0x80] ;  /* 0x0000800c0206a981 */ /* 0x000f22000c1e1900 */
[----:B------:R-:W-:Y:S01]  /*1ff0*/  ISETP.GE.U32.AND P2, PT, R7, UR7, PT ;  /* 0x0000000707007c0c */ /* 0x000fe2000bf46070 */
[--C-:B------:R-:W-:Y:S02]  /*2000*/  IMAD.MOV.U32 R10, RZ, RZ, R4.reuse ;  /* 0x000000ffff0a7224 */ /* 0x100fe400078e0004 */
[----:B------:R-:W4:Y:S01]  /*2010*/  @!P6 LDG.E R14, desc[UR12][R2.64+0x280] ;  /* 0x0002800c020ee981 */ /* 0x000f22000c1e1900 */
[----:B------:R-:W-:Y:S01]  /*2020*/  ISETP.GE.U32.AND P6, PT, R36, UR7, PT ;  /* 0x0000000724007c0c */ /* 0x000fe2000bfc6070 */
[----:B------:R-:W-:Y:S02]  /*2030*/  IMAD.MOV.U32 R20, RZ, RZ, R4 ;  /* 0x000000ffff147224 */ /* 0x000fe400078e0004 */
[----:B------:R-:W4:Y:S01]  /*2040*/  @!P0 LDG.E R16, desc[UR12][R2.64+0x300] ;  /* 0x0003000c02108981 */ /* 0x000f22000c1e1900 */
[----:B------:R-:W-:Y:S01]  /*2050*/  ISETP.GE.U32.AND P0, PT, R5, UR7, PT ;  /* 0x0000000705007c0c */ /* 0x000fe2000bf06070 */
[----:B------:R-:W-:-:S02]  /*2060*/  VIADD R7, R30, 0x180 ;  /* 0x000001801e077836 */ /* 0x000fc40000000000 */
[C---:B------:R-:W-:Y:S01]  /*2070*/  VIADD R5, R30.reuse, 0x1e0 ;  /* 0x000001e01e057836 */ /* 0x040fe20000000000 */
[----:B------:R-:W4:Y:S01]  /*2080*/  @!P4 LDG.E R10, desc[UR12][R2.64+0x180] ;  /* 0x0001800c020ac981 */ /* 0x000f22000c1e1900 */
[--C-:B------:R-:W-:Y:S01]  /*2090*/  IMAD.MOV.U32 R18, RZ, RZ, R4.reuse ;  /* 0x000000ffff127224 */ /* 0x100fe200078e0004 */
[----:B------:R-:W-:Y:S01]  /*20a0*/  ISETP.GE.U32.AND P4, PT, R7, UR7, PT ;  /* 0x0000000707007c0c */ /* 0x000fe2000bf86070 */
[--C-:B------:R-:W-:Y:S01]  /*20b0*/  IMAD.MOV.U32 R22, RZ, RZ, R4.reuse ;  /* 0x000000ffff167224 */ /* 0x100fe200078e0004 */
[----:B------:R-:W4:Y:S01]  /*20c0*/  @!P5 LDG.E R20, desc[UR12][R2.64+0x400] ;  /* 0x0004000c0214d981 */ /* 0x000f22000c1e1900 */
[--C-:B------:R-:W-:Y:S01]  /*20d0*/  IMAD.MOV.U32 R24, RZ, RZ, R4.reuse ;  /* 0x000000ffff187224 */ /* 0x100fe200078e0004 */
[----:B------:R-:W-:Y:S01]  /*20e0*/  ISETP.GE.U32.AND P5, PT, R5, UR7, PT ;  /* 0x0000000705007c0c */ /* 0x000fe2000bfa6070 */
[----:B------:R-:W-:Y:S01]  /*20f0*/  IMAD.MOV.U32 R26, RZ, RZ, R4 ;  /* 0x000000ffff1a7224 */ /* 0x000fe200078e0004 */
[----:B------:R-:W4:Y:S01]  /*2100*/  @!P1 LDG.E R18, desc[UR12][R2.64+0x380] ;  /* 0x0003800c02129981 */ /* 0x000f22000c1e1900 */
[----:B------:R-:W-:-:S02]  /*2110*/  VIADD R7, R30, 0x1c0 ;  /* 0x000001c01e077836 */ /* 0x000fc40000000000 */
[----:B------:R-:W-:Y:S01]  /*2120*/  VIADD R5, R30, 0x200 ;  /* 0x000002001e057836 */ /* 0x000fe20000000000 */
[----:B------:R-:W4:Y:S02]  /*2130*/  @!P6 LDG.E R22, desc[UR12][R2.64+0x480] ;  /* 0x0004800c0216e981 */ /* 0x000f24000c1e1900 */
[----:B------:R-:W-:Y:S02]  /*2140*/  ISETP.GE.U32.AND P1, PT, R7, UR7, PT ;  /* 0x0000000707007c0c */ /* 0x000fe4000bf26070 */
[----:B------:R-:W4:Y:S01]  /*2150*/  @!P2 LDG.E R24, desc[UR12][R2.64+0x500] ;  /* 0x0005000c0218a981 */ /* 0x000f22000c1e1900 */
[----:B------:R-:W-:Y:S02]  /*2160*/  ISETP.GE.U32.AND P6, PT, R5, UR7, PT ;  /* 0x0000000705007c0c */ /* 0x000fe4000bfc6070 */
[----:B------:R-:W-:Y:S01]  /*2170*/  ISETP.GE.U32.AND P2, PT, R35, UR7, PT ;  /* 0x0000000723007c0c */ /* 0x000fe2000bf46070 */
[----:B------:R-:W4:Y:S01]  /*2180*/  @!P3 LDG.E R26, desc[UR12][R2.64+0x580] ;  /* 0x0005800c021ab981 */ /* 0x000f22000c1e1900 */
[----:B------:R-:W-:Y:S01]  /*2190*/  ISETP.GE.U32.AND P3, PT, R34, UR7, PT ;  /* 0x0000000722007c0c */ /* 0x000fe2000bf66070 */
[----:B------:R-:W-:-:S02]  /*21a0*/  IMAD.MOV.U32 R28, RZ, RZ, R4 ;  /* 0x000000ffff1c7224 */ /* 0x000fc400078e0004 */
[--C-:B------:R-:W-:Y:S02]  /*21b0*/  IMAD.MOV.U32 R40, RZ, RZ, R4.reuse ;  /* 0x000000ffff287224 */ /* 0x100fe400078e0004 */
[--C-:B------:R-:W-:Y:S02]  /*21c0*/  IMAD.MOV.U32 R42, RZ, RZ, R4.reuse ;  /* 0x000000ffff2a7224 */ /* 0x100fe400078e0004 */
[--C-:B------:R-:W-:Y:S01]  /*21d0*/  IMAD.MOV.U32 R44, RZ, RZ, R4.reuse ;  /* 0x000000ffff2c7224 */ /* 0x100fe200078e0004 */
[----:B------:R-:W4:Y:S01]  /*21e0*/  @!P4 LDG.E R28, desc[UR12][R2.64+0x600] ;  /* 0x0006000c021cc981 */ /* 0x000f22000c1e1900 */
[--C-:B------:R-:W-:Y:S02]  /*21f0*/  IMAD.MOV.U32 R5, RZ, RZ, R4.reuse ;  /* 0x000000ffff057224 */ /* 0x100fe400078e0004 */
[----:B------:R-:W-:Y:S01]  /*2200*/  IMAD.MOV.U32 R7, RZ, RZ, R4 ;  /* 0x000000ffff077224 */ /* 0x000fe200078e0004 */
[----:B------:R-:W4:Y:S04]  /*2210*/  @!P0 LDG.E R40, desc[UR12][R2.64+0x680] ;  /* 0x0006800c02288981 */ /* 0x000f28000c1e1900 */
[----:B------:R-:W4:Y:S04]  /*2220*/  @!P1 LDG.E R42, desc[UR12][R2.64+0x700] ;  /* 0x0007000c022a9981 */ /* 0x000f28000c1e1900 */
[----:B------:R-:W4:Y:S04]  /*2230*/  @!P5 LDG.E R44, desc[UR12][R2.64+0x780] ;  /* 0x0007800c022cd981 */ /* 0x000f28000c1e1900 */
[----:B------:R-:W4:Y:S04]  /*2240*/  @!P6 LDG.E R5, desc[UR12][R2.64+0x800] ;  /* 0x0008000c0205e981 */ /* 0x000f28000c1e1900 */
[----:B------:R-:W4:Y:S04]  /*2250*/  @!P2 LDG.E R7, desc[UR12][R2.64+0x880] ;  /* 0x0008800c0207a981 */ /* 0x000f28000c1e1900 */
[----:B------:R-:W4:Y:S01]  /*2260*/  @!P3 LDG.E R4, desc[UR12][R2.64+0x900] ;  /* 0x0009000c0204b981 */ /* 0x000f22000c1e1900 */
[----:B------:R-:W0:Y:S01]  /*2270*/  S2R R38, SR_LANEID ;  /* 0x0000000000267919 */ /* 0x000e220000000000 */
[----:B------:R-:W1:Y:S01]  /*2280*/  S2UR UR5, SR_CgaCtaId ;  /* 0x00000000000579c3 */ /* 0x000e620000008800 */
[----:B------:R-:W-:Y:S01]  /*2290*/  SHF.R.U32.HI R41, RZ, 0x5, R31 ;  /* 0x00000005ff297819 */ /* 0x000fe2000001161f */
[----:B------:R-:W-:-:S02]  /*22a0*/  UMOV UR4, 0x400 ;  /* 0x0000040000047882 */ /* 0x000fc40000000000 */
[----:B-1----:R-:W-:Y:S02]  /*22b0*/  ULEA UR4, UR5, UR4, 0x18 ;  /* 0x0000000405047291 */ /* 0x002fe4000f8ec0ff */
[----:B0-----:R-:W-:-:S05]  /*22c0*/  IMAD R29, R41, 0x260, R38 ;  /* 0x00000260291d7824 */ /* 0x001fca00078e0226 */
[----:B------:R-:W-:Y:S01]  /*22d0*/  LEA R29, R29, UR4, 0x2 ;  /* 0x000000041d1d7c11 */ /* 0x000fe2000f8e10ff */
[----:B------:R-:W-:-:S04]  /*22e0*/  UISETP.NE.AND UP0, UPT, UR6, URZ, UPT ;  /* 0x000000ff0600728c */ /* 0x000fc8000bf05270 */
[----:B--2---:R-:W-:Y:S04]  /*22f0*/  STS [R29], R0 ;  /* 0x000000001d007388 */ /* 0x004fe80000000800 */
[----:B---3--:R-:W-:Y:S04]  /*2300*/  STS [R29+0x200], R12 ;  /* 0x0002000c1d007388 */ /* 0x008fe80000000800 */
[----:B----4-:R0:W-:Y:S04]  /*2310*/  STS [R29+0x100], R8 ;  /* 0x000100081d007388 */ /* 0x0101e80000000800 */
[----:B------:R1:W-:Y:S01]  /*2320*/  STS [R29+0x80], R6 ;  /* 0x000080061d007388 */ /* 0x0003e20000000800 */
[----:B0-----:R-:W-:-:S03]  /*2330*/  IMAD R8, R38, 0x48, R29 ;  /* 0x0000004826087824 */ /* 0x001fc600078e021d */
        /* <DEDUP_REMOVED lines=16> */
[----:B------:R1:W0:Y:S04]  /*2440*/  LDS R32, [R8] ;  /* 0x0000000008207984 */ /* 0x0002280000000800 */
        /* <DEDUP_REMOVED lines=19> */
[----:B--234-:R-:W-:Y:S05]  /*2580*/  BRA.U UP0, `(.L_x_17) ;  /* 0x0000000500047547 */ /* 0x01cfea000b800000 */
[----:B01----:R-:W-:Y:S02]  /*2590*/  IADD3 R8, PT, PT, R28, R33, R32 ;  /* 0x000000211c087210 */ /* 0x003fe40007ffe020 */
[----:B------:R-:W-:Y:S02]  /*25a0*/  ISETP.NE.AND P1, PT, R38, 0x1f, PT ;  /* 0x0000001f2600780c */ /* 0x000fe40003f25270 */
[----:B------:R-:W-:Y:S02]  /*25b0*/  IADD3 R8, PT, PT, R26, R27, R8 ;  /* 0x0000001b1a087210 */ /* 0x000fe40007ffe008 */
[----:B------:R-:W-:Y:S02]  /*25c0*/  ISETP.NE.AND P2, PT, R41, 0xc, PT ;  /* 0x0000000c2900780c */ /* 0x000fe40003f45270 */
        /* <DEDUP_REMOVED lines=47> */
[----:B------:R-:W-:-:S04]  /*28c0*/  ISETP.NE.AND P0, PT, R41, 0x8, PT ;  /* 0x000000082900780c */ /* 0x000fc80003f05270 */
[----:B------:R-:W-:Y:S02]  /*28d0*/  SEL R8, R15, R8, !P0 ;  /* 0x000000080f087207 */ /* 0x000fe40004000000 */
[C---:B------:R-:W-:Y:S02]  /*28e0*/  ISETP.NE.AND P0, PT, R41.reuse, 0xa, PT ;  /* 0x0000000a2900780c */ /* 0x040fe40003f05270 */
[----:B------:R-:W-:Y:S02]  /*28f0*/  SEL R8, R16, R8, !P1 ;  /* 0x0000000810087207 */ /* 0x000fe40004800000 */
[----:B------:R-:W-:Y:S02]  /*2900*/  ISETP.NE.AND P1, PT, R41, 0xb, PT ;  /* 0x0000000b2900780c */ /* 0x000fe40003f25270 */
[----:B------:R-:W-:Y:S02]  /*2910*/  SEL R8, R17, R8, !P0 ;  /* 0x0000000811087207 */ /* 0x000fe40004000000 */
[----:B------:R-:W-:-:S02]  /*2920*/  ISETP.GE.U32.AND P0, PT, R31, 0x20, PT ;  /* 0x000000201f00780c */ /* 0x000fc40003f06070 */
[----:B------:R-:W-:Y:S01]  /*2930*/  SEL R8, R18, R8, !P1 ;  /* 0x0000000812087207 */ /* 0x000fe20004800000 */
[----:B------:R-:W-:Y:S01]  /*2940*/  @!P2 IMAD.IADD R8, R19, 0x1, R18 ;  /* 0x000000011308a824 */ /* 0x000fe200078e0212 */
[----:B------:R-:W-:-:S04]  /*2950*/  ISETP.NE.AND P1, PT, R38, RZ, PT ;  /* 0x000000ff2600720c */ /* 0x000fc80003f25270 */
[----:B------:R-:W-:Y:S02]  /*2960*/  SEL R40, R40, RZ, P1 ;  /* 0x000000ff28287207 */ /* 0x000fe40000800000 */
[----:B------:R-:W-:-:S04]  /*2970*/  SEL R8, R8, RZ, P0 ;  /* 0x000000ff08087207 */ /* 0x000fc80000000000 */
[----:B-----5:R-:W-:Y:S01]  /*2980*/  IADD3 R39, PT, PT, R8, R40, R39 ;  /* 0x0000002808277210 */ /* 0x020fe20007ffe027 */
[----:B------:R-:W-:Y:S06]  /*2990*/  BRA `(.L_x_18) ;  /* 0x0000000c00547947 */ /* 0x000fec0003800000 */
.L_x_17:
[----:B01----:R-:W-:Y:S02]  /*29a0*/  IADD3 R8, PT, PT, R28, R33, R32 ;  /* 0x000000211c087210 */ /* 0x003fe40007ffe020 */
[----:B------:R-:W-:Y:S02]  /*29b0*/  ISETP.NE.AND P1, PT, R38, 0x1f, PT ;  /* 0x0000001f2600780c */ /* 0x000fe40003f25270 */
        /* <DEDUP_REMOVED lines=9> */
[----:B-----5:R-:W-:-:S05]  /*2a50*/  IADD3 R39, PT, PT, R9, R0, R8 ;  /* 0x0000000009277210 */ /* 0x020fca0007ffe008 */
        /* <DEDUP_REMOVED lines=28> */
[----:B------:R-:W-:Y:S01]  /*2c20*/  IMAD.IADD R14, R14, 0x1, R13 ;  /* 0x000000010e0e7824 */ /* 0x000fe200078e020d */
[----:B------:R-:W0:Y:S02]  /*2c30*/  LDS R11, [UR4+0x40] ;  /* 0x00004004ff0b7984 */ /* 0x000e240008000800 */
        /* <DEDUP_REMOVED lines=14> */
[----:B------:R-:W-:-:S04]  /*2d20*/  ISETP.NE.AND P0, PT, R41, 0xa, PT ;  /* 0x0000000a2900780c */ /* 0x000fc80003f05270 */
[----:B------:R-:W-:Y:S01]  /*2d30*/  SEL R8, R17, R8, !P0 ;  /* 0x0000000811087207 */ /* 0x000fe20004000000 */
[----:B------:R-:W-:Y:S01]  /*2d40*/  IMAD.IADD R17, R40, 0x1, -R39 ;  /* 0x0000000128117824 */ /* 0x000fe200078e0a27 */
[----:B------:R-:W-:-:S04]  /*2d50*/  ISETP.NE.AND P0, PT, R41, 0xb, PT ;  /* 0x0000000b2900780c */ /* 0x000fc80003f05270 */
[----:B------:R-:W-:Y:S02]  /*2d60*/  SEL R8, R18, R8, !P0 ;  /* 0x0000000812087207 */ /* 0x000fe40004000000 */
[----:B------:R-:W-:Y:S01]  /*2d70*/  ISETP.GT.U32.AND P0, PT, R31, 0x1f, PT ;  /* 0x0000001f1f00780c */ /* 0x000fe20003f04070 */
[----:B0-----:R-:W-:Y:S01]  /*2d80*/  IMAD.IADD R11, R19, 0x1, R11 ;  /* 0x00000001130b7824 */ /* 0x001fe200078e020b */
        /* <DEDUP_REMOVED lines=22> */
.L_x_64:
[----:B------:R-:W-:Y:S05]  /*2ef0*/  @!P0 BRA `(.L_x_21) ;  /* 0x0000000000248947 */ /* 0x000fea0003800000 */
[----:B------:R-:W-:-:S07]  /*2f00*/  IMAD.MOV.U32 R14, RZ, RZ, 0x1de ;  /* 0x000001deff0e7424 */ /* 0x000fce00078e00ff */
.L_x_23:
[----:B------:R-:W-:Y:S05]  /*2f10*/  NANOSLEEP R14 ;  /* 0x0000000e0000735d */ /* 0x000fea0003800000 */
[----:B------:R-:W2:Y:S01]  /*2f20*/  LD.E.64.STRONG.GPU R8, desc[UR12][R12.64+0x100] ;  /* 0x0001000c0c087980 */ /* 0x000ea2000c10fb00 */
[----:B------:R-:W-:Y:S01]  /*2f30*/  UMOV UR5, 0xffffffff ;  /* 0xffffffff00057882 */ /* 0x000fe20000000000 */
[----:B------:R-:W-:Y:S02]  /*2f40*/  SHF.R.U32.HI R14, RZ, 0x1, R14 ;  /* 0x00000001ff0e7819 */ /* 0x000fe4000001160e */
[----:B--2---:R-:W-:Y:S01]  /*2f50*/  ISETP.NE.AND P0, PT, R8, 0x63, PT ;  /* 0x000000630800780c */ /* 0x004fe20003f05270 */
[----:B------:R-:W-:-:S12]  /*2f60*/  BRA.DIV UR5, `(.L_x_22) ;  /* 0x0000001a05607947 */ /* 0x000fd8000b800000 */
[----:B------:R-:W-:-:S13]  /*2f70*/  VOTE.ANY P0, !P0 ;  /* 0x0000000000ff7806 */ /* 0x000fda0004000100 */
.L_x_67:
[----:B------:R-:W-:Y:S05]  /*2f80*/  @P0 BRA `(.L_x_23) ;  /* 0xfffffffc00e00947 */ /* 0x000fea000383ffff */
.L_x_21:
[----:B------:R-:W-:Y:S01]  /*2f90*/  UMOV UR5, 0xffffffff ;  /* 0xffffffff00057882 */ /* 0x000fe20000000000 */
[----:B------:R-:W-:Y:S02]  /*2fa0*/  ISETP.NE.AND P2, PT, R8, 0x65, PT ;  /* 0x000000650800780c */ /* 0x000fe40003f45270 */
[----:B------:R-:W-:Y:S11]  /*2fb0*/  BRA.DIV UR5, `(.L_x_24) ;  /* 0x0000001a056c7947 */ /* 0x000ff6000b800000 */
[----:B------:R-:W0:Y:S01]  /*2fc0*/  S2R R19, SR_GEMASK ;  /* 0x0000000000137919 */ /* 0x000e220000003c00 */
[----:B------:R-:W-:-:S04]  /*2fd0*/  VOTE.ANY R10, PT, !P2 ;  /* 0x00000000000a7806 */ /* 0x000fc800050e0100 */
[----:B0-----:R-:W-:-:S05]  /*2fe0*/  LOP3.LUT R10, R10, 0x80000000, R19, 0xec, !PT ;  /* 0x800000000a0a7812 */ /* 0x001fca00078eec13 */
[----:B------:R-:W-:-:S05]  /*2ff0*/  VIADD R13, R10, 0xffffffff ;  /* 0xffffffff0a0d7836 */ /* 0x000fca0000000000 */
[----:B------:R-:W-:Y:S01]  /*3000*/  LOP3.LUT R13, R10, R13, RZ, 0xc, !PT ;  /* 0x0000000d0a0d7212 */ /* 0x000fe200078e0cff */
[----:B------:R-:W-:-:S03]  /*3010*/  VIADD R10, R38, 0x2 ;  /* 0x00000002260a7836 */ /* 0x000fc60000000000 */
[----:B------:R-:W0:Y:S02]  /*3020*/  POPC R15, R13 ;  /* 0x0000000d000f7309 */ /* 0x000e240000000000 */
[----:B0-----:R-:W0:Y:S01]  /*3030*/  SHFL.DOWN PT, R16, R9, 0x1, R15 ;  /* 0x0820000009107989 */ /* 0x001e2200000e000f */
[----:B------:R-:W-:-:S04]  /*3040*/  ISETP.GE.AND P0, PT, R38, R15, PT ;  /* 0x0000000f2600720c */ /* 0x000fc80003f06270 */
[----:B0-----:R-:W-:Y:S02]  /*3050*/  SEL R16, R16, RZ, !P0 ;  /* 0x000000ff10107207 */ /* 0x001fe40004000000 */
[----:B------:R-:W-:Y:S01]  /*3060*/  ISETP.GT.AND P0, PT, R10, R15, PT ;  /* 0x0000000f0a00720c */ /* 0x000fe20003f04270 */
[----:B------:R-:W-:Y:S02]  /*3070*/  VIADD R10, R38, 0x4 ;  /* 0x00000004260a7836 */ /* 0x000fe40000000000 */
[----:B------:R-:W-:-:S05]  /*3080*/  IMAD.IADD R12, R16, 0x1, R9 ;  /* 0x00000001100c7824 */ /* 0x000fca00078e0209 */
[----:B------:R-:W0:Y:S02]  /*3090*/  SHFL.DOWN PT, R16, R12, 0x2, R15 ;  /* 0x084000000c107989 */ /* 0x000e2400000e000f */
[----:B0-----:R-:W-:Y:S02]  /*30a0*/  SEL R39, R16, RZ, !P0 ;  /* 0x000000ff10277207 */ /* 0x001fe40004000000 */
[----:B------:R-:W-:Y:S01]  /*30b0*/  ISETP.GT.AND P0, PT, R10, R15, PT ;  /* 0x0000000f0a00720c */ /* 0x000fe20003f04270 */
[----:B------:R-:W-:Y:S02]  /*30c0*/  VIADD R10, R38, 0x8 ;  /* 0x00000008260a7836 */ /* 0x000fe40000000000 */
[----:B------:R-:W-:Y:S02]  /*30d0*/  IMAD.IADD R40, R12, 0x1, R39 ;  /* 0x000000010c287824 */ /* 0x000fe400078e0227 */
[----:B------:R-:W0:Y:S03]  /*30e0*/  LDC.64 R12, c[0x0][0x390] ;  /* 0x0000e400ff0c7b82 */ /* 0x000e260000000a00 */
[----:B------:R-:W1:Y:S02]  /*30f0*/  SHFL.DOWN PT, R16, R40, 0x4, R15 ;  /* 0x0880000028107989 */ /* 0x000e6400000e000f */
[----:B-1----:R-:W-:-:S02]  /*3100*/  SEL R9, R16, RZ, !P0 ;  /* 0x000000ff10097207 */ /* 0x002fc40004000000 */
[----:B------:R-:W-:-:S03]  /*3110*/  ISETP.GT.AND P0, PT, R10, R15, PT ;  /* 0x0000000f0a00720c */ /* 0x000fc60003f04270 */
[----:B------:R-:W-:Y:S01]  /*3120*/  IMAD.IADD R9, R40, 0x1, R9 ;  /* 0x0000000128097824 */ /* 0x000fe200078e0209 */
[----:B0-----:R-:W-:-:S04]  /*3130*/  IADD3 R40, P3, PT, R12, 0x100, RZ ;  /* 0x000001000c287810 */ /* 0x001fc80007f7e0ff */
[----:B------:R-:W0:Y:S01]  /*3140*/  SHFL.DOWN PT, R16, R9, 0x8, R15 ;  /* 0x0900000009107989 */ /* 0x000e2200000e000f */
[----:B------:R-:W-:Y:S01]  /*3150*/  IMAD.X R41, RZ, RZ, R13, P3 ;  /* 0x000000ffff297224 */ /* 0x000fe200018e060d */
[----:B0-----:R-:W-:Y:S02]  /*3160*/  SEL R16, R16, RZ, !P0 ;  /* 0x000000ff10107207 */ /* 0x001fe40004000000 */
[----:B------:R-:W-:Y:S01]  /*3170*/  ISETP.NE.AND P0, PT, R8, 0x65, PT ;  /* 0x000000650800780c */ /* 0x000fe20003f05270 */
[----:B------:R-:W-:Y:S02]  /*3180*/  VIADD R8, R38, 0x10 ;  /* 0x0000001026087836 */ /* 0x000fe40000000000 */
[----:B------:R-:W-:-:S03]  /*3190*/  IMAD.IADD R44, R9, 0x1, R16 ;  /* 0x00000001092c7824 */ /* 0x000fc600078e0210 */
[----:B------:R-:W-:Y:S02]  /*31a0*/  ISETP.GT.AND P2, PT, R8, R15, PT ;  /* 0x0000000f0800720c */ /* 0x000fe40003f44270 */
[----:B------:R-:W0:Y:S05]  /*31b0*/  SHFL.DOWN PT, R16, R44, 0x10, R15 ;  /* 0x0a0000002c107989 */ /* 0x000e2a00000e000f */
[----:B------:R-:W-:Y:S02]  /*31c0*/  VOTE.ALL P0, P0 ;  /* 0x0000000000ff7806 */ /* 0x000fe40000000000 */
[----:B0-----:R-:W-:-:S05]  /*31d0*/  SEL R9, R16, RZ, !P2 ;  /* 0x000000ff10097207 */ /* 0x001fca0005000000 */
[----:B------:R-:W-:-:S07]  /*31e0*/  IMAD.IADD R12, R44, 0x1, R9 ;  /* 0x000000012c0c7824 */ /* 0x000fce00078e0209 */
.L_x_76:
[----:B------:R-:W-:Y:S05]  /*31f0*/  @!P0 BRA `(.L_x_25) ;  /* 0x0000000000dc8947 */ /* 0x000fea0003800000 */
[----:B------:R-:W-:-:S07]  /*3200*/  IMAD.MOV.U32 R39, RZ, RZ, 0x1de ;  /* 0x000001deff277424 */ /* 0x000fce00078e00ff */
.L_x_31:
        /* <DEDUP_REMOVED lines=8> */
.L_x_79:
[----:B------:R-:W-:Y:S05]  /*3290*/  @!P0 BRA `(.L_x_27) ;  /* 0x0000000000248947 */ /* 0x000fea0003800000 */
[----:B------:R-:W-:-:S07]  /*32a0*/  IMAD.MOV.U32 R13, RZ, RZ, R39 ;  /* 0x000000ffff0d7224 */ /* 0x000fce00078e0027 */
.L_x_29:
[----:B------:R-:W-:Y:S05]  /*32b0*/  NANOSLEEP R13 ;  /* 0x0000000d0000735d */ /* 0x000fea0003800000 */
[----:B------:R-:W2:Y:S01]  /*32c0*/  LD.E.64.STRONG.GPU R8, desc[UR12][R14.64+-0x100] ;  /* 0xffff000c0e087980 */ /* 0x000ea2000c10fb00 */
[----:B------:R-:W-:Y:S01]  /*32d0*/  UMOV UR5, 0xffffffff ;  /* 0xffffffff00057882 */ /* 0x000fe20000000000 */
[----:B------:R-:W-:Y:S02]  /*32e0*/  SHF.R.U32.HI R13, RZ, 0x1, R13 ;  /* 0x00000001ff0d7819 */ /* 0x000fe4000001160d */
[----:B--2---:R-:W-:Y:S01]  /*32f0*/  ISETP.NE.AND P0, PT, R8, 0x63, PT ;  /* 0x000000630800780c */ /* 0x004fe20003f05270 */
[----:B------:R-:W-:-:S12]  /*3300*/  BRA.DIV UR5, `(.L_x_28) ;  /* 0x0000001a05bc7947 */ /* 0x000fd8000b800000 */
[----:B------:R-:W-:-:S13]  /*3310*/  VOTE.ANY P0, !P0 ;  /* 0x0000000000ff7806 */ /* 0x000fda0004000100 */
.L_x_82:
[----:B------:R-:W-:Y:S05]  /*3320*/  @P0 BRA `(.L_x_29) ;  /* 0xfffffffc00e00947 */ /* 0x000fea000383ffff */
.L_x_27:
[----:B------:R-:W-:Y:S01]  /*3330*/  UMOV UR5, 0xffffffff ;  /* 0xffffffff00057882 */ /* 0x000fe20000000000 */
[----:B------:R-:W-:Y:S02]  /*3340*/  ISETP.NE.AND P0, PT, R8, 0x65, PT ;  /* 0x000000650800780c */ /* 0x000fe40003f05270 */
[----:B------:R-:W-:Y:S11]  /*3350*/  BRA.DIV UR5, `(.L_x_30) ;  /* 0x0000001a05c87947 */ /* 0x000ff6000b800000 */
[----:B------:R-:W-:Y:S01]  /*3360*/  VOTE.ANY R10, PT, !P0 ;  /* 0x00000000000a7806 */ /* 0x000fe200040e0100 */
[----:B------:R-:W-:-:S03]  /*3370*/  VIADD R18, R18, 0xffffffe0 ;  /* 0xffffffe012127836 */ /* 0x000fc60000000000 */
[----:B------:R-:W-:-:S05]  /*3380*/  LOP3.LUT R10, R10, 0x80000000, R19, 0xec, !PT ;  /* 0x800000000a0a7812 */ /* 0x000fca00078eec13 */
        /* <DEDUP_REMOVED lines=14> */
[----:B------:R-:W-:-:S05]  /*3470*/  IMAD.IADD R45, R44, 0x1, R45 ;  /* 0x000000012c2d7824 */ /* 0x000fca00078e022d */
[----:B------:R-:W0:Y:S02]  /*3480*/  SHFL.DOWN PT, R16, R45, 0x4, R15 ;  /* 0x088000002d107989 */ /* 0x000e2400000e000f */
[----:B0-----:R-:W-:Y:S02]  /*3490*/  SEL R16, R16, RZ, !P0 ;  /* 0x000000ff10107207 */ /* 0x001fe40004000000 */
[----:B------:R-:W-:-:S03]  /*34a0*/  ISETP.GT.AND P0, PT, R10, R15, PT ;  /* 0x0000000f0a00720c */ /* 0x000fc60003f04270 */
[----:B------:R-:W-:-:S05]  /*34b0*/  IMAD.IADD R9, R45, 0x1, R16 ;  /* 0x000000012d097824 */ /* 0x000fca00078e0210 */
[----:B------:R-:W0:Y:S02]  /*34c0*/  SHFL.DOWN PT, R16, R9, 0x8, R15 ;  /* 0x0900000009107989 */ /* 0x000e2400000e000f */
[----:B0-----:R-:W-:Y:S02]  /*34d0*/  SEL R16, R16, RZ, !P0 ;  /* 0x000000ff10107207 */ /* 0x001fe40004000000 */
[----:B------:R-:W-:Y:S01]  /*34e0*/  ISETP.NE.AND P0, PT, R8, 0x65, PT ;  /* 0x000000650800780c */ /* 0x000fe20003f05270 */
[----:B------:R-:W-:Y:S02]  /*34f0*/  VIADD R8, R38, 0x10 ;  /* 0x0000001026087836 */ /* 0x000fe40000000000 */
[----:B------:R-:W-:-:S03]  /*3500*/  IMAD.IADD R44, R9, 0x1, R16 ;  /* 0x00000001092c7824 */ /* 0x000fc600078e0210 */
[----:B------:R-:W-:Y:S02]  /*3510*/  ISETP.GT.AND P2, PT, R8, R15, PT ;  /* 0x0000000f0800720c */ /* 0x000fe40003f44270 */
[----:B------:R-:W0:Y:S05]  /*3520*/  SHFL.DOWN PT, R16, R44, 0x10, R15 ;  /* 0x0a0000002c107989 */ /* 0x000e2a00000e000f */
[----:B------:R-:W-:Y:S02]  /*3530*/  VOTE.ALL P0, P0 ;  /* 0x0000000000ff7806 */ /* 0x000fe40000000000 */
[----:B0-----:R-:W-:-:S04]  /*3540*/  SEL R13, R16, RZ, !P2 ;  /* 0x000000ff100d7207 */ /* 0x001fc80005000000 */
[----:B------:R-:W-:-:S07]  /*3550*/  IADD3 R12, PT, PT, R44, R13, R12 ;  /* 0x0000000d2c0c7210 */ /* 0x000fce0007ffe00c */
.L_x_91:
[----:B------:R-:W-:Y:S05]  /*3560*/  @P0 BRA `(.L_x_31) ;  /* 0xfffffffc00280947 */ /* 0x000fea000383ffff */
.L_x_25:
[----:B------:R-:W-:Y:S01]  /*3570*/  ISETP.NE.AND P0, PT, R38, RZ, PT ;  /* 0x000000ff2600720c */ /* 0x000fe20003f05270 */
[----:B------:R-:W0:Y:S01]  /*3580*/  @!P1 S2R R9, SR_CgaCtaId ;  /* 0x0000000000099919 */ /* 0x000e220000008800 */
[----:B------:R-:W-:Y:S01]  /*3590*/  @!P1 MOV R8, 0x400 ;  /* 0x0000040000089802 */ /* 0x000fe20000000f00 */
[----:B------:R-:W-:Y:S02]  /*35a0*/  @!P1 IMAD.IADD R11, R11, 0x1, R12 ;  /* 0x000000010b0b9824 */ /* 0x000fe400078e020c */
[----:B------:R-:W-:-:S05]  /*35b0*/  @!P1 IMAD.MOV.U32 R10, RZ, RZ, 0x65 ;  /* 0x00000065ff0a9424 */ /* 0x000fca00078e00ff */
[----:B------:R1:W-:Y:S03]  /*35c0*/  @!P1 ST.E.64.STRONG.GPU desc[UR12][R42.64+0x100], R10 ;  /* 0x0001000a2a009985 */ /* 0x0003e6000c10fb0c */
[----:B------:R-:W-:Y:S01]  /*35d0*/  @!P0 MOV R13, 0x400 ;  /* 0x00000400000d8802 */ /* 0x000fe20000000f00 */
[----:B------:R-:W2:Y:S01]  /*35e0*/  @!P0 S2R R14, SR_CgaCtaId ;  /* 0x00000000000e8919 */ /* 0x000ea20000008800 */
[----:B0-----:R-:W-:Y:S01]  /*35f0*/  @!P1 LEA R9, R9, R8, 0x18 ;  /* 0x0000000809099211 */ /* 0x001fe200078ec0ff */
[----:B------:R-:W-:Y:S02]  /*3600*/  IMAD.MOV.U32 R8, RZ, RZ, R17 ;  /* 0x000000ffff087224 */ /* 0x000fe400078e0011 */
[----:B------:R-:W-:Y:S02]  /*3610*/  @!P0 IMAD.MOV.U32 R8, RZ, RZ, R12 ;  /* 0x000000ffff088224 */ /* 0x000fe400078e000c */
[----:B------:R1:W-:Y:S04]  /*3620*/  @!P1 STS [R9+0x8], R11 ;  /* 0x0000080b09009388 */ /* 0x0003e80000000800 */
[----:B------:R1:W-:Y:S01]  /*3630*/  @!P1 STS [R9+0x4], R12 ;  /* 0x0000040c09009388 */ /* 0x0003e20000000800 */
[----:B--2---:R-:W-:-:S05]  /*3640*/  @!P0 LEA R13, R14, R13, 0x18 ;  /* 0x0000000d0e0d8211 */ /* 0x004fca00078ec0ff */
[----:B------:R1:W-:Y:S02]  /*3650*/  @!P0 STS [R13+0x54], R12 ;  /* 0x0000540c0d008388 */ /* 0x0003e40000000800 */
.L_x_19:
        /* <DEDUP_REMOVED lines=9> */
.L_x_18:
[----:B------:R-:W-:Y:S01]  /*36f0*/  IMAD.IADD R32, R32, 0x1, R39 ;  /* 0x0000000120207824 */ /* 0x000fe200078e0227 */
[----:B------:R-:W0:Y:S01]  /*3700*/  S2R R8, SR_LANEID ;  /* 0x0000000000087919 */ /* 0x000e220000000000 */
[----:B------:R-:W-:Y:S02]  /*3710*/  BAR.SYNC.DEFER_BLOCKING 0x0 ;  /* 0x0000000000007b1d */ /* 0x000fe40000010000 */
[----:B------:R-:W-:Y:S01]  /*3720*/  IMAD.IADD R33, R33, 0x1, R32 ;  /* 0x0000000121217824 */ /* 0x000fe200078e0220 */
[----:B------:R-:W-:Y:S01]  /*3730*/  ISETP.NE.AND P0, PT, R31, RZ, PT ;  /* 0x000000ff1f00720c */ /* 0x000fe20003f05270 */
[----:B------:R-:W-:Y:S02]  /*3740*/  IMAD.U32 R12, RZ, RZ, UR7 ;  /* 0x00000007ff0c7e24 */ /* 0x000fe4000f8e00ff */
[----:B------:R-:W-:Y:S01]  /*3750*/  IMAD.IADD R28, R28, 0x1, R33 ;  /* 0x000000011c1c7824 */ /* 0x000fe200078e0221 */
[----:B------:R-:W1:Y:S03]  /*3760*/  LDCU.64 UR8, c[0x0][0x388] ;  /* 0x00007100ff0877ac */ /* 0x000e660008000a00 */
[----:B------:R-:W-:-:S04]  /*3770*/  IMAD.IADD R27, R27, 0x1, R28 ;  /* 0x000000011b1b7824 */ /* 0x000fc800078e021c */
[----:B------:R-:W-:-:S04]  /*3780*/  IMAD.IADD R26, R26, 0x1, R27 ;  /* 0x000000011a1a7824 */ /* 0x000fc800078e021b */
[----:B------:R-:W-:-:S04]  /*3790*/  IMAD.IADD R25, R25, 0x1, R26 ;  /* 0x0000000119197824 */ /* 0x000fc800078e021a */
[----:B------:R-:W-:-:S04]  /*37a0*/  IMAD.IADD R24, R24, 0x1, R25 ;  /* 0x0000000118187824 */ /* 0x000fc800078e0219 */
[----:B------:R-:W-:Y:S02]  /*37b0*/  IMAD.IADD R23, R23, 0x1, R24 ;  /* 0x0000000117177824 */ /* 0x000fe400078e0218 */
[----:B0-----:R-:W-:Y:S02]  /*37c0*/  IMAD R8, R8, 0x48, R29 ;  /* 0x0000004808087824 */ /* 0x001fe400078e021d */
[----:B------:R-:W-:-:S03]  /*37d0*/  IMAD.IADD R22, R22, 0x1, R23 ;  /* 0x0000000116167824 */ /* 0x000fc600078e0217 */
[----:B------:R-:W-:Y:S01]  /*37e0*/  STS [R8], R39 ;  /* 0x0000002708007388 */ /* 0x000fe20000000800 */
[----:B------:R-:W-:-:S03]  /*37f0*/  IMAD.IADD R21, R21, 0x1, R22 ;  /* 0x0000000115157824 */ /* 0x000fc600078e0216 */
[----:B------:R-:W-:Y:S01]  /*3800*/  STS [R8+0x4], R32 ;  /* 0x0000042008007388 */ /* 0x000fe20000000800 */
        /* <DEDUP_REMOVED lines=15> */
[----:B------:R-:W-:Y:S04]  /*3900*/  STS [R8+0x24], R22 ;  /* 0x0000241608007388 */ /* 0x000fe80000000800 */
        /* <DEDUP_REMOVED lines=8> */
[----:B------:R0:W-:Y:S01]  /*3990*/  STS [R8+0x48], R0 ;  /* 0x0000480008007388 */ /* 0x0001e20000000800 */
[----:B------:R-:W-:-:S03]  /*39a0*/  NOP ;  /* 0x0000000000007918 */ /* 0x000fc60000000000 */
[----:B------:R-:W-:Y:S04]  /*39b0*/  LDS R39, [R29] ;  /* 0x000000001d277984 */ /* 0x000fe80000000800 */
[----:B------:R-:W-:Y:S04]  /*39c0*/  LDS R41, [R29+0x80] ;  /* 0x000080001d297984 */ /* 0x000fe80000000800 */
        /* <DEDUP_REMOVED lines=17> */
[----:B------:R2:W-:Y:S01]  /*3ae0*/  @!P0 STS [UR4+0x7b80], R12 ;  /* 0x007b800cff008988 */ /* 0x0005e20008000804 */
[----:B------:R-:W-:Y:S01]  /*3af0*/  BAR.SYNC.DEFER_BLOCKING 0x0 ;  /* 0x0000000000007b1d */ /* 0x000fe20000010000 */
[----:B0-----:R-:W-:-:S05]  /*3b00*/  IADD3 R0, P0, PT, R30, UR10, RZ ;  /* 0x0000000a1e007c10 */ /* 0x001fca000ff1e0ff */
[----:B------:R-:W0:Y:S01]  /*3b10*/  S2R R2, SR_TID.X ;  /* 0x0000000000027919 */ /* 0x000e220000002100 */
[----:B------:R-:W3:Y:S01]  /*3b20*/  LDS R31, [UR4+0x7b80] ;  /* 0x007b8004ff1f7984 */ /* 0x000ee20008000800 */
[C---:B0-----:R-:W-:Y:S02]  /*3b30*/  LOP3.LUT R3, R2.reuse, 0x3e0, RZ, 0xc0, !PT ;  /* 0x000003e002037812 */ /* 0x041fe400078ec0ff */
[----:B------:R-:W-:-:S05]  /*3b40*/  LOP3.LUT R2, R2, 0x1f, RZ, 0xc0, !PT ;  /* 0x0000001f02027812 */ /* 0x000fca00078ec0ff */
[----:B------:R-:W-:Y:S02]  /*3b50*/  IMAD R8, R3, 0x13, R2 ;  /* 0x0000001303087824 */ /* 0x000fe400078e0202 */
[----:B------:R-:W-:Y:S01]  /*3b60*/  IMAD.X R3, RZ, RZ, UR11, P0 ;  /* 0x0000000bff037e24 */ /* 0x000fe200080e06ff */
[----:B-1----:R-:W-:Y:S01]  /*3b70*/  LEA R2, P0, R0, UR8, 0x2 ;  /* 0x0000000800027c11 */ /* 0x002fe2000f8010ff */
[C---:B------:R-:W-:Y:S02]  /*3b80*/  VIADD R10, R8.reuse, 0x20 ;  /* 0x00000020080a7836 */ /* 0x040fe40000000000 */
[----:B--2---:R-:W-:Y:S01]  /*3b90*/  VIADD R12, R8, 0xa0 ;  /* 0x000000a0080c7836 */ /* 0x004fe20000000000 */
[----:B------:R-:W-:Y:S01]  /*3ba0*/  LEA.HI.X R3, R0, UR9, R3, 0x2, P0 ;  /* 0x0000000900037c11 */ /* 0x000fe200080f1403 */
[----:B------:R-:W-:Y:S01]  /*3bb0*/  VIADD R0, R8, 0x40 ;  /* 0x0000004008007836 */ /* 0x000fe20000000000 */
[-C--:B---3--:R-:W-:Y:S02]  /*3bc0*/  ISETP.GE.AND P1, PT, R30, R31.reuse, PT ;  /* 0x0000001f1e00720c */ /* 0x088fe40003f26270 */
[-C--:B------:R-:W-:Y:S01]  /*3bd0*/  ISETP.GE.AND P2, PT, R10, R31.reuse, PT ;  /* 0x0000001f0a00720c */ /* 0x080fe20003f46270 */
[----:B------:R-:W-:Y:S01]  /*3be0*/  VIADD R10, R8, 0x60 ;  /* 0x00000060080a7836 */ /* 0x000fe20000000000 */
[-C--:B------:R-:W-:Y:S01]  /*3bf0*/  ISETP.GE.AND P3, PT, R0, R31.reuse, PT ;  /* 0x0000001f0000720c */ /* 0x080fe20003f66270 */
[----:B------:R-:W-:Y:S01]  /*3c00*/  VIADD R0, R8, 0x80 ;  /* 0x0000008008007836 */ /* 0x000fe20000000000 */
[----:B------:R-:W-:-:S02]  /*3c10*/  ISETP.GE.AND P6, PT, R12, R31, PT ;  /* 0x0000001f0c00720c */ /* 0x000fc40003fc6270 */
[-C--:B------:R-:W-:Y:S01]  /*3c20*/  ISETP.GE.AND P4, PT, R10, R31.reuse, PT ;  /* 0x0000001f0a00720c */ /* 0x080fe20003f86270 */
[----:B------:R-:W-:Y:S01]  /*3c30*/  VIADD R10, R8, 0xc0 ;  /* 0x000000c0080a7836 */ /* 0x000fe20000000000 */
[-C--:B------:R-:W-:Y:S01]  /*3c40*/  ISETP.GE.AND P5, PT, R0, R31.reuse, PT ;  /* 0x0000001f0000720c */ /* 0x080fe20003fa6270 */
[----:B------:R-:W-:Y:S02]  /*3c50*/  VIADD R0, R8, 0xe0 ;  /* 0x000000e008007836 */ /* 0x000fe40000000000 */
[----:B------:R0:W-:Y:S01]  /*3c60*/  @!P1 STG.E desc[UR12][R2.64], R39 ;  /* 0x0000002702009986 */ /* 0x0001e2000c10190c */
[-C--:B------:R-:W-:Y:S01]  /*3c70*/  ISETP.GE.AND P0, PT, R10, R31.reuse, PT ;  /* 0x0000001f0a00720c */ /* 0x080fe20003f06270 */
[----:B------:R-:W-:Y:S01]  /*3c80*/  VIADD R10, R8, 0x160 ;  /* 0x00000160080a7836 */ /* 0x000fe20000000000 */
[-C--:B------:R-:W-:Y:S01]  /*3c90*/  ISETP.GE.AND P1, PT, R0, R31.reuse, PT ;  /* 0x0000001f0000720c */ /* 0x080fe20003f26270 */
[----:B------:R-:W-:Y:S01]  /*3ca0*/  VIADD R0, R8, 0x140 ;  /* 0x0000014008007836 */ /* 0x000fe20000000000 */
[----:B------:R0:W-:Y:S01]  /*3cb0*/  @!P2 STG.E desc[UR12][R2.64+0x80], R41 ;  /* 0x000080290200a986 */ /* 0x0001e2000c10190c */
[----:B------:R-:W-:-:S03]  /*3cc0*/  ISETP.GE.AND P2, PT, R37, R31, PT ;  /* 0x0000001f2500720c */ /* 0x000fc60003f46270 */
[----:B------:R0:W-:Y:S01]  /*3cd0*/  @!P3 STG.E desc[UR12][R2.64+0x100], R43 ;  /* 0x0001002b0200b986 */ /* 0x0001e2000c10190c */
[----:B------:R-:W-:-:S03]  /*3ce0*/  ISETP.GE.AND P3, PT, R36, R31, PT ;  /* 0x0000001f2400720c */ /* 0x000fc60003f66270 */
[----:B------:R0:W-:Y:S01]  /*3cf0*/  @!P4 STG.E desc[UR12][R2.64+0x180], R45 ;  /* 0x0001802d0200c986 */ /* 0x0001e2000c10190c */
[-C--:B------:R-:W-:Y:S01]  /*3d00*/  ISETP.GE.AND P4, PT, R0, R31.reuse, PT ;  /* 0x0000001f0000720c */ /* 0x080fe20003f86270 */
[----:B------:R-:W-:Y:S02]  /*3d10*/  VIADD R0, R8, 0x180 ;  /* 0x0000018008007836 */ /* 0x000fe40000000000 */
[----:B------:R0:W-:Y:S01]  /*3d20*/  @!P5 STG.E desc[UR12][R2.64+0x200], R4 ;  /* 0x000200040200d986 */ /* 0x0001e2000c10190c */
[-C--:B------:R-:W-:Y:S01]  /*3d30*/  ISETP.GE.AND P5, PT, R10, R31.reuse, PT ;  /* 0x0000001f0a00720c */ /* 0x080fe20003fa6270 */
[----:B------:R-:W-:Y:S02]  /*3d40*/  VIADD R10, R8, 0x1a0 ;  /* 0x000001a0080a7836 */ /* 0x000fe40000000000 */
[----:B------:R0:W-:Y:S01]  /*3d50*/  @!P6 STG.E desc[UR12][R2.64+0x280], R6 ;  /* 0x000280060200e986 */ /* 0x0001e2000c10190c */
[----:B------:R-:W-:Y:S01]  /*3d60*/  ISETP.GE.AND P6, PT, R0, R31, PT ;  /* 0x0000001f0000720c */ /* 0x000fe20003fc6270 */
[----:B------:R-:W-:-:S02]  /*3d70*/  VIADD R0, R8, 0x1c0 ;  /* 0x000001c008007836 */ /* 0x000fc40000000000 */
[----:B------:R0:W-:Y:S01]  /*3d80*/  @!P0 STG.E desc[UR12][R2.64+0x300], R33 ;  /* 0x0003002102008986 */ /* 0x0001e2000c10190c */
[-C--:B------:R-:W-:Y:S01]  /*3d90*/  ISETP.GE.AND P0, PT, R10, R31.reuse, PT ;  /* 0x0000001f0a00720c */ /* 0x080fe20003f06270 */
[C---:B------:R-:W-:Y:S02]  /*3da0*/  VIADD R10, R8.reuse, 0x1e0 ;  /* 0x000001e0080a7836 */ /* 0x040fe40000000000 */
[----:B------:R-:W-:Y:S01]  /*3db0*/  VIADD R8, R8, 0x200 ;  /* 0x0000020008087836 */ /* 0x000fe20000000000 */
[----:B------:R0:W-:Y:S01]  /*3dc0*/  @!P1 STG.E desc[UR12][R2.64+0x380], R25 ;  /* 0x0003801902009986 */ /* 0x0001e2000c10190c */
[----:B------:R-:W-:-:S03]  /*3dd0*/  ISETP.GE.AND P1, PT, R0, R31, PT ;  /* 0x0000001f0000720c */ /* 0x000fc60003f26270 */
        /* <DEDUP_REMOVED lines=8> */
[----:B------:R0:W-:Y:S04]  /*3e60*/  @!P6 STG.E desc[UR12][R2.64+0x600], R15 ;  /* 0x0006000f0200e986 */ /* 0x0001e8000c10190c */
[----:B------:R0:W-:Y:S04]  /*3e70*/  @!P0 STG.E desc[UR12][R2.64+0x680], R13 ;  /* 0x0006800d02008986 */ /* 0x0001e8000c10190c */
[----:B------:R0:W-:Y:S04]  /*3e80*/  @!P1 STG.E desc[UR12][R2.64+0x700], R11 ;  /* 0x0007000b02009986 */ /* 0x0001e8000c10190c */
[----:B------:R0:W-:Y:S04]  /*3e90*/  @!P2 STG.E desc[UR12][R2.64+0x780], R9 ;  /* 0x000780090200a986 */ /* 0x0001e8000c10190c */
[----:B------:R0:W-:Y:S04]  /*3ea0*/  @!P3 STG.E desc[UR12][R2.64+0x800], R7 ;  /* 0x000800070200b986 */ /* 0x0001e8000c10190c */
[----:B------:R0:W-:Y:S01]  /*3eb0*/  @!P4 STG.E desc[UR12][R2.64+0x880], R5 ;  /* 0x000880050200c986 */ /* 0x0001e2000c10190c */
[----:B------:R-:W-:Y:S05]  /*3ec0*/  @P5 EXIT ;  /* 0x000000000000594d */ /* 0x000fea0003800000 */
[----:B------:R-:W-:Y:S01]  /*3ed0*/  STG.E desc[UR12][R2.64+0x900], R27 ;  /* 0x0009001b02007986 */ /* 0x000fe2000c10190c */
[----:B------:R-:W-:Y:S05]  /*3ee0*/  EXIT ;  /* 0x000000000000794d */ /* 0x000fea0003800000 */
.L_x_5:
[----:B------:R-:W-:Y:S01]  /*3ef0*/  BSSY B1, `(.L_x_32) ;  /* 0x0000006000017945 */ /* 0x000fe20003800000 */
[----:B------:R-:W-:Y:S01]  /*3f00*/  PLOP3.LUT P0, PT, P0, PT, PT, 0x8, 0x80 ;  /* 0x000000000080781c */ /* 0x000fe2000070e170 */
[----:B------:R-:W-:-:S12]  /*3f10*/  IMAD.MOV.U32 R10, RZ, RZ, -0x1 ;  /* 0xffffffffff0a7424 */ /* 0x000fd800078e00ff */
[----:B------:R-:W-:Y:S05]  /*3f20*/  WARPSYNC.COLLECTIVE R10, `(.L_x_33) ;  /* 0x000000000a087348 */ /* 0x000fea0003c00000 */
[----:B------:R-:W-:Y:S01]  /*3f30*/  VOTE.ANY P0, P0 ;  /* 0x0000000000ff7806 */ /* 0x000fe20000000100 */
[----:B------:R-:W-:-:S12]  /*3f40*/  ENDCOLLECTIVE ;  /* 0x000000000000791b */ /* 0x000fd80003800000 */
.L_x_33:
[----:B------:R-:W-:Y:S05]  /*3f50*/  BSYNC B1 ;  /* 0x0000000000017941 */ /* 0x000fea0003800000 */
.L_x_32:
[----:B------:R-:W-:Y:S05]  /*3f60*/  BRA `(.L_x_34) ;  /* 0xffffffd000287947 */ /* 0x000fea000383ffff */
.L_x_7:
[----:B------:R-:W-:Y:S01]  /*3f70*/  BSSY B1, `(.L_x_35) ;  /* 0x0000006000017945 */ /* 0x000fe20003800000 */
[----:B------:R-:W-:Y:S01]  /*3f80*/  PLOP3.LUT P0, PT, P0, PT, PT, 0x8, 0x80 ;  /* 0x000000000080781c */ /* 0x000fe2000070e170 */
[----:B------:R-:W-:-:S12]  /*3f90*/  IMAD.MOV.U32 R10, RZ, RZ, -0x1 ;  /* 0xffffffffff0a7424 */ /* 0x000fd800078e00ff */
[----:B------:R-:W-:Y:S05]  /*3fa0*/  WARPSYNC.COLLECTIVE R10, `(.L_x_36) ;  /* 0x000000000a087348 */ /* 0x000fea0003c00000 */
[----:B------:R-:W-:Y:S01]  /*3fb0*/  VOTE.ANY P0, P0 ;  /* 0x0000000000ff7806 */ /* 0x000fe20000000100 */
[----:B------:R-:W-:-:S12]  /*3fc0*/  ENDCOLLECTIVE ;  /* 0x000000000000791b */ /* 0x000fd80003800000 */
.L_x_36:
[----:B------:R-:W-:Y:S05]  /*3fd0*/  BSYNC B1 ;  /* 0x0000000000017941 */ /* 0x000fea0003800000 */
.L_x_35:
[----:B------:R-:W-:Y:S05]  /*3fe0*/  BRA `(.L_x_37) ;  /* 0xffffffd0002c7947 */ /* 0x000fea000383ffff */
.L_x_9:
[----:B------:R-:W0:Y:S01]  /*3ff0*/  S2R R8, SR_GEMASK ;  /* 0x0000000000087919 */ /* 0x000e220000003c00 */
[----:B------:R-:W-:Y:S01]  /*4000*/  BSSY B1, `(.L_x_38) ;  /* 0x0000006000017945 */ /* 0x000fe20003800000 */
[----:B------:R-:W-:Y:S01]  /*4010*/  PLOP3.LUT P2, PT, P0, PT, PT, 0x8, 0x80 ;  /* 0x000000000080781c */ /* 0x000fe2000074e170 */
[----:B------:R-:W-:-:S12]  /*4020*/  IMAD.MOV.U32 R10, RZ, RZ, -0x1 ;  /* 0xffffffffff0a7424 */ /* 0x000fd800078e00ff */
[----:B0-----:R-:W-:Y:S05]  /*4030*/  WARPSYNC.COLLECTIVE R10, `(.L_x_39) ;  /* 0x000000000a087348 */ /* 0x001fea0003c00000 */
[----:B------:R-:W-:Y:S01]  /*4040*/  VOTE.ANY R10, PT, P2 ;  /* 0x00000000000a7806 */ /* 0x000fe200010e0100 */
[----:B0-----:R-:W-:Y:S06]  /*4050*/  ENDCOLLECTIVE ;  /* 0x000000000000791b */ /* 0x001fec0003800000 */
.L_x_39:
[----:B------:R-:W-:Y:S05]  /*4060*/  BSYNC B1 ;  /* 0x0000000000017941 */ /* 0x000fea0003800000 */
.L_x_38:
[----:B------:R-:W-:Y:S01]  /*4070*/  LOP3.LUT R10, R10, 0x80000000, R8, 0xec, !PT ;  /* 0x800000000a0a7812 */ /* 0x000fe200078eec08 */
[----:B------:R-:W-:Y:S01]  /*4080*/  IMAD.MOV.U32 R14, RZ, RZ, 0x1 ;  /* 0x00000001ff0e7424 */ /* 0x000fe200078e00ff */
[----:B------:R-:W-:Y:S01]  /*4090*/  ISETP.NE.AND P0, PT, R12, 0x65, PT ;  /* 0x000000650c00780c */ /* 0x000fe20003f05270 */
[C---:B------:R-:W-:Y:S02]  /*40a0*/  VIADD R38, R37.reuse, 0x2 ;  /* 0x0000000225267836 */ /* 0x040fe40000000000 */
[C---:B------:R-:W-:Y:S02]  /*40b0*/  VIADD R11, R10.reuse, 0xffffffff ;  /* 0xffffffff0a0b7836 */ /* 0x040fe40000000000 */
[C---:B------:R-:W-:Y:S02]  /*40c0*/  VIADD R19, R37.reuse, 0x4 ;  /* 0x0000000425137836 */ /* 0x040fe40000000000 */
[----:B------:R-:W-:Y:S01]  /*40d0*/  VIADD R39, R37, 0x10 ;  /* 0x0000001025277836 */ /* 0x000fe20000000000 */
[----:B------:R-:W-:Y:S01]  /*40e0*/  LOP3.LUT R11, R10, R11, RZ, 0xc, !PT ;  /* 0x0000000b0a0b7212 */ /* 0x000fe200078e0cff */
[----:B------:R-:W-:-:S03]  /*40f0*/  IMAD.MOV.U32 R10, RZ, RZ, -0x1 ;  /* 0xffffffffff0a7424 */ /* 0x000fc600078e00ff */
[----:B------:R0:W1:Y:S04]  /*4100*/  POPC R15, R11 ;  /* 0x0000000b000f7309 */ /* 0x0000680000000000 */
[----:B01----:R-:W-:Y:S05]  /*4110*/  WARPSYNC.COLLECTIVE R10, `(.L_x_40) ;  /* 0x000000000a087348 */ /* 0x003fea0003c00000 */
[----:B-1----:R1:W2:Y:S02]  /*4120*/  SHFL.DOWN P2, R16, R13, R14, R15 ;  /* 0x0800000e0d107389 */ /* 0x0022a4000004000f */
[----:B012---:R-:W-:Y:S05]  /*4130*/  ENDCOLLECTIVE ;  /* 0x000000000000791b */ /* 0x007fea0003800000 */
.L_x_40:
[----:B------:R-:W-:Y:S01]  /*4140*/  IMAD.MOV.U32 R14, RZ, RZ, 0x2 ;  /* 0x00000002ff0e7424 */ /* 0x000fe200078e00ff */
[----:B------:R-:W-:-:S04]  /*4150*/  ISETP.GE.AND P2, PT, R37, R15, PT ;  /* 0x0000000f2500720c */ /* 0x000fc80003f46270 */
[----:B------:R-:W-:-:S05]  /*4160*/  SEL R16, R16, RZ, !P2 ;  /* 0x000000ff10107207 */ /* 0x000fca0005000000 */
[----:B------:R-:W-:-:S04]  /*4170*/  IMAD.IADD R36, R16, 0x1, R13 ;  /* 0x0000000110247824 */ /* 0x000fc800078e020d */
[----:B------:R-:W-:-:S07]  /*4180*/  IMAD.MOV.U32 R13, RZ, RZ, R36 ;  /* 0x000000ffff0d7224 */ /* 0x000fce00078e0024 */
[----:B------:R-:W-:Y:S05]  /*4190*/  WARPSYNC.COLLECTIVE R10, `(.L_x_41) ;  /* 0x000000000a087348 */ /* 0x000fea0003c00000 */
[----:B------:R0:W1:Y:S02]  /*41a0*/  SHFL.DOWN P2, R16, R13, R14, R15 ;  /* 0x0800000e0d107389 */ /* 0x000064000004000f */
[----:B01----:R-:W-:Y:S05]  /*41b0*/  ENDCOLLECTIVE ;  /* 0x000000000000791b */ /* 0x003fea0003800000 */
.L_x_41:
[----:B------:R-:W-:Y:S01]  /*41c0*/  IMAD.MOV.U32 R14, RZ, RZ, 0x4 ;  /* 0x00000004ff0e7424 */ /* 0x000fe200078e00ff */
[----:B------:R-:W-:-:S04]  /*41d0*/  ISETP.GT.AND P2, PT, R38, R15, PT ;  /* 0x0000000f2600720c */ /* 0x000fc80003f44270 */
[----:B------:R-:W-:-:S05]  /*41e0*/  SEL R11, R16, RZ, !P2 ;  /* 0x000000ff100b7207 */ /* 0x000fca0005000000 */
[----:B------:R-:W-:Y:S02]  /*41f0*/  IMAD.IADD R40, R36, 0x1, R11 ;  /* 0x0000000124287824 */ /* 0x000fe400078e020b */
[----:B------:R-:W-:Y:S02]  /*4200*/  VIADD R36, R37, 0x8 ;  /* 0x0000000825247836 */ /* 0x000fe40000000000 */
[----:B------:R-:W-:-:S07]  /*4210*/  IMAD.MOV.U32 R13, RZ, RZ, R40 ;  /* 0x000000ffff0d7224 */ /* 0x000fce00078e0028 */
[----:B------:R-:W-:Y:S05]  /*4220*/  WARPSYNC.COLLECTIVE R10, `(.L_x_42) ;  /* 0x000000000a087348 */ /* 0x000fea0003c00000 */
[----:B------:R0:W1:Y:S02]  /*4230*/  SHFL.DOWN P2, R16, R13, R14, R15 ;  /* 0x0800000e0d107389 */ /* 0x000064000004000f */
[----:B01----:R-:W-:Y:S05]  /*4240*/  ENDCOLLECTIVE ;  /* 0x000000000000791b */ /* 0x003fea0003800000 */
.L_x_42:
[----:B------:R-:W-:Y:S01]  /*4250*/  IMAD.MOV.U32 R14, RZ, RZ, 0x8 ;  /* 0x00000008ff0e7424 */ /* 0x000fe200078e00ff */
[----:B------:R-:W-:-:S04]  /*4260*/  ISETP.GT.AND P2, PT, R19, R15, PT ;  /* 0x0000000f1300720c */ /* 0x000fc80003f44270 */
[----:B------:R-:W-:-:S05]  /*4270*/  SEL R11, R16, RZ, !P2 ;  /* 0x000000ff100b7207 */ /* 0x000fca0005000000 */
[----:B------:R-:W-:-:S04]  /*4280*/  IMAD.IADD R42, R40, 0x1, R11 ;  /* 0x00000001282a7824 */ /* 0x000fc800078e020b */
[----:B------:R-:W-:-:S07]  /*4290*/  IMAD.MOV.U32 R13, RZ, RZ, R42 ;  /* 0x000000ffff0d7224 */ /* 0x000fce00078e002a */
[----:B------:R-:W-:Y:S05]  /*42a0*/  WARPSYNC.COLLECTIVE R10, `(.L_x_43) ;  /* 0x000000000a087348 */ /* 0x000fea0003c00000 */
[----:B------:R0:W1:Y:S02]  /*42b0*/  SHFL.DOWN P2, R16, R13, R14, R15 ;  /* 0x0800000e0d107389 */ /* 0x000064000004000f */
[----:B01----:R-:W-:Y:S05]  /*42c0*/  ENDCOLLECTIVE ;  /* 0x000000000000791b */ /* 0x003fea0003800000 */
.L_x_43:
        /* <DEDUP_REMOVED lines=8> */
.L_x_44:
[----:B------:R-:W-:Y:S05]  /*4350*/  WARPSYNC.COLLECTIVE R10, `(.L_x_45) ;  /* 0x000000000a087348 */ /* 0x000fea0003c00000 */
[----:B------:R-:W-:Y:S01]  /*4360*/  VOTE.ALL P0, P0 ;  /* 0x0000000000ff7806 */ /* 0x000fe20000000000 */
[----:B------:R-:W-:-:S12]  /*4370*/  ENDCOLLECTIVE ;  /* 0x000000000000791b */ /* 0x000fd80003800000 */
.L_x_45:
[----:B------:R-:W0:Y:S01]  /*4380*/  LDC.64 R12, c[0x0][0x390] ;  /* 0x0000e400ff0c7b82 */ /* 0x000e220000000a00 */
[----:B------:R-:W-:-:S04]  /*4390*/  ISETP.GT.AND P2, PT, R39, R15, PT ;  /* 0x0000000f2700720c */ /* 0x000fc80003f44270 */
[----:B------:R-:W-:-:S05]  /*43a0*/  SEL R16, R16, RZ, !P2 ;  /* 0x000000ff10107207 */ /* 0x000fca0005000000 */
[----:B------:R-:W-:Y:S01]  /*43b0*/  IMAD.IADD R40, R41, 0x1, R16 ;  /* 0x0000000129287824 */ /* 0x000fe200078e0210 */
[----:B0-----:R-:W-:-:S05]  /*43c0*/  IADD3 R42, P2, PT, R12, 0x100, RZ ;  /* 0x000001000c2a7810 */ /* 0x001fca0007f5e0ff */
[----:B------:R-:W-:Y:S01]  /*43d0*/  IMAD.X R43, RZ, RZ, R13, P2 ;  /* 0x000000ffff2b7224 */ /* 0x000fe200010e060d */
[----:B------:R-:W-:Y:S07]  /*43e0*/  BRA `(.L_x_46) ;  /* 0xffffffcc00c87947 */ /* 0x000fee000383ffff */
.L_x_11:
[----:B------:R-:W-:Y:S01]  /*43f0*/  BSSY B1, `(.L_x_47) ;  /* 0x0000006000017945 */ /* 0x000fe20003800000 */
[----:B------:R-:W-:Y:S01]  /*4400*/  PLOP3.LUT P0, PT, P0, PT, PT, 0x8, 0x80 ;  /* 0x000000000080781c */ /* 0x000fe2000070e170 */
[----:B------:R-:W-:-:S12]  /*4410*/  IMAD.MOV.U32 R10, RZ, RZ, -0x1 ;  /* 0xffffffffff0a7424 */ /* 0x000fd800078e00ff */
[----:B------:R-:W-:Y:S05]  /*4420*/  WARPSYNC.COLLECTIVE R10, `(.L_x_48) ;  /* 0x000000000a087348 */ /* 0x000fea0003c00000 */
[----:B------:R-:W-:Y:S01]  /*4430*/  VOTE.ANY P0, P0 ;  /* 0x0000000000ff7806 */ /* 0x000fe20000000100 */
[----:B------:R-:W-:-:S12]  /*4440*/  ENDCOLLECTIVE ;  /* 0x000000000000791b */ /* 0x000fd80003800000 */
.L_x_48:
[----:B------:R-:W-:Y:S05]  /*4450*/  BSYNC B1 ;  /* 0x0000000000017941 */ /* 0x000fea0003800000 */
.L_x_47:
[----:B------:R-:W-:Y:S05]  /*4460*/  BRA `(.L_x_49) ;  /* 0xffffffcc00d07947 */ /* 0x000fea000383ffff */
.L_x_13:
[----:B------:R-:W-:Y:S01]  /*4470*/  BSSY B1, `(.L_x_50) ;  /* 0x0000006000017945 */ /* 0x000fe20003800000 */
[----:B------:R-:W-:Y:S01]  /*4480*/  PLOP3.LUT P0, PT, P0, PT, PT, 0x8, 0x80 ;  /* 0x000000000080781c */ /* 0x000fe2000070e170 */
[----:B------:R-:W-:-:S12]  /*4490*/  IMAD.MOV.U32 R10, RZ, RZ, -0x1 ;  /* 0xffffffffff0a7424 */ /* 0x000fd800078e00ff */
[----:B------:R-:W-:Y:S05]  /*44a0*/  WARPSYNC.COLLECTIVE R10, `(.L_x_51) ;  /* 0x000000000a087348 */ /* 0x000fea0003c00000 */
[----:B------:R-:W-:Y:S01]  /*44b0*/  VOTE.ANY P0, P0 ;  /* 0x0000000000ff7806 */ /* 0x000fe20000000100 */
[----:B------:R-:W-:-:S12]  /*44c0*/  ENDCOLLECTIVE ;  /* 0x000000000000791b */ /* 0x000fd80003800000 */
.L_x_51:
[----:B------:R-:W-:Y:S05]  /*44d0*/  BSYNC B1 ;  /* 0x0000000000017941 */ /* 0x000fea0003800000 */
.L_x_50:
[----:B------:R-:W-:Y:S05]  /*44e0*/  BRA `(.L_x_52) ;  /* 0xffffffcc00d47947 */ /* 0x000fea000383ffff */
.L_x_15:
[----:B------:R-:W-:Y:S01]  /*44f0*/  BSSY B1, `(.L_x_53) ;  /* 0x0000006000017945 */ /* 0x000fe20003800000 */
[----:B------:R-:W-:Y:S01]  /*4500*/  PLOP3.LUT P2, PT, P0, PT, PT, 0x8, 0x80 ;  /* 0x000000000080781c */ /* 0x000fe2000074e170 */
[----:B------:R-:W-:-:S12]  /*4510*/  IMAD.MOV.U32 R10, RZ, RZ, -0x1 ;  /* 0xffffffffff0a7424 */ /* 0x000fd800078e00ff */
[----:B------:R-:W-:Y:S05]  /*4520*/  WARPSYNC.COLLECTIVE R10, `(.L_x_54) ;  /* 0x000000000a087348 */ /* 0x000fea0003c00000 */
[----:B------:R-:W-:Y:S01]  /*4530*/  VOTE.ANY R10, PT, P2 ;  /* 0x00000000000a7806 */ /* 0x000fe200010e0100 */
[----:B------:R-:W-:Y:S06]  /*4540*/  ENDCOLLECTIVE ;  /* 0x000000000000791b */ /* 0x000fec0003800000 */
.L_x_54:
[----:B------:R-:W-:Y:S05]  /*4550*/  BSYNC B1 ;  /* 0x0000000000017941 */ /* 0x000fea0003800000 */
.L_x_53:
[----:B------:R-:W-:Y:S01]  /*4560*/  LOP3.LUT R10, R10, 0x80000000, R8, 0xec, !PT ;  /* 0x800000000a0a7812 */ /* 0x000fe200078eec08 */
[----:B------:R-:W-:Y:S02]  /*4570*/  IMAD.MOV.U32 R14, RZ, RZ, 0x1 ;  /* 0x00000001ff0e7424 */ /* 0x000fe400078e00ff */
[----:B------:R-:W-:Y:S02]  /*4580*/  VIADD R18, R18, 0xffffffe0 ;  /* 0xffffffe012127836 */ /* 0x000fe40000000000 */
[----:B------:R-:W-:-:S05]  /*4590*/  VIADD R15, R10, 0xffffffff ;  /* 0xffffffff0a0f7836 */ /* 0x000fca0000000000 */
[----:B------:R-:W-:Y:S01]  /*45a0*/  LOP3.LUT R15, R10, R15, RZ, 0xc, !PT ;  /* 0x0000000f0a0f7212 */ /* 0x000fe200078e0cff */
[----:B------:R-:W-:-:S05]  /*45b0*/  IMAD.MOV.U32 R10, RZ, RZ, -0x1 ;  /* 0xffffffffff0a7424 */ /* 0x000fca00078e00ff */
[----:B------:R-:W0:Y:S02]  /*45c0*/  POPC R15, R15 ;  /* 0x0000000f000f7309 */ /* 0x000e240000000000 */
[----:B0-----:R-:W-:Y:S05]  /*45d0*/  WARPSYNC.COLLECTIVE R10, `(.L_x_55) ;  /* 0x000000000a087348 */ /* 0x001fea0003c00000 */
[----:B0-----:R0:W1:Y:S02]  /*45e0*/  SHFL.DOWN P2, R16, R13, R14, R15 ;  /* 0x0800000e0d107389 */ /* 0x001064000004000f */
[----:B01----:R-:W-:Y:S05]  /*45f0*/  ENDCOLLECTIVE ;  /* 0x000000000000791b */ /* 0x003fea0003800000 */
.L_x_55:
[----:B------:R-:W-:Y:S01]  /*4600*/  ISETP.GE.AND P0, PT, R37, R15, PT ;  /* 0x0000000f2500720c */ /* 0x000fe20003f06270 */
[----:B------:R-:W-:-:S03]  /*4610*/  IMAD.MOV.U32 R14, RZ, RZ, 0x2 ;  /* 0x00000002ff0e7424 */ /* 0x000fc600078e00ff */
[----:B------:R-:W-:Y:S02]  /*4620*/  SEL R16, R16, RZ, !P0 ;  /* 0x000000ff10107207 */ /* 0x000fe40004000000 */
[----:B------:R-:W-:-:S03]  /*4630*/  ISETP.GT.AND P0, PT, R38, R15, PT ;  /* 0x0000000f2600720c */ /* 0x000fc60003f04270 */
[----:B------:R-:W-:-:S04]  /*4640*/  IMAD.IADD R41, R16, 0x1, R13 ;  /* 0x0000000110297824 */ /* 0x000fc800078e020d */
[----:B------:R-:W-:-:S07]  /*4650*/  IMAD.MOV.U32 R13, RZ, RZ, R41 ;  /* 0x000000ffff0d7224 */ /* 0x000fce00078e0029 */
[----:B------:R-:W-:Y:S05]  /*4660*/  WARPSYNC.COLLECTIVE R10, `(.L_x_56) ;  /* 0x000000000a087348 */ /* 0x000fea0003c00000 */
[----:B------:R0:W1:Y:S02]  /*4670*/  SHFL.DOWN P2, R16, R13, R14, R15 ;  /* 0x0800000e0d107389 */ /* 0x000064000004000f */
[----:B01----:R-:W-:Y:S05]  /*4680*/  ENDCOLLECTIVE ;  /* 0x000000000000791b */ /* 0x003fea0003800000 */
.L_x_56:
[----:B------:R-:W-:Y:S01]  /*4690*/  IMAD.MOV.U32 R14, RZ, RZ, 0x4 ;  /* 0x00000004ff0e7424 */ /* 0x000fe200078e00ff */
[----:B------:R-:W-:Y:S02]  /*46a0*/  SEL R16, R16, RZ, !P0 ;  /* 0x000000ff10107207 */ /* 0x000fe40004000000 */
[----:B------:R-:W-:-:S03]  /*46b0*/  ISETP.GT.AND P0, PT, R19, R15, PT ;  /* 0x0000000f1300720c */ /* 0x000fc60003f04270 */
[----:B------:R-:W-:-:S04]  /*46c0*/  IMAD.IADD R41, R41, 0x1, R16 ;  /* 0x0000000129297824 */ /* 0x000fc800078e0210 */
[----:B------:R-:W-:-:S07]  /*46d0*/  IMAD.MOV.U32 R13, RZ, RZ, R41 ;  /* 0x000000ffff0d7224 */ /* 0x000fce00078e0029 */
[----:B------:R-:W-:Y:S05]  /*46e0*/  WARPSYNC.COLLECTIVE R10, `(.L_x_57) ;  /* 0x000000000a087348 */ /* 0x000fea0003c00000 */
[----:B------:R0:W1:Y:S02]  /*46f0*/  SHFL.DOWN P2, R16, R13, R14, R15 ;  /* 0x0800000e0d107389 */ /* 0x000064000004000f */
[----:B01----:R-:W-:Y:S05]  /*4700*/  ENDCOLLECTIVE ;  /* 0x000000000000791b */ /* 0x003fea0003800000 */
.L_x_57:
[----:B------:R-:W-:Y:S01]  /*4710*/  IMAD.MOV.U32 R14, RZ, RZ, 0x8 ;  /* 0x00000008ff0e7424 */ /* 0x000fe200078e00ff */
[----:B------:R-:W-:Y:S02]  /*4720*/  SEL R16, R16, RZ, !P0 ;  /* 0x000000ff10107207 */ /* 0x000fe40004000000 */
[----:B------:R-:W-:-:S03]  /*4730*/  ISETP.GT.AND P0, PT, R36, R15, PT ;  /* 0x0000000f2400720c */ /* 0x000fc60003f04270 */
[----:B------:R-:W-:-:S10]  /*4740*/  IMAD.IADD R13, R41, 0x1, R16 ;  /* 0x00000001290d7824 */ /* 0x000fd400078e0210 */
[----:B------:R-:W-:Y:S05]  /*4750*/  WARPSYNC.COLLECTIVE R10, `(.L_x_58) ;  /* 0x000000000a087348 */ /* 0x000fea0003c00000 */
[----:B------:R0:W1:Y:S02]  /*4760*/  SHFL.DOWN P2, R16, R13, R14, R15 ;  /* 0x0800000e0d107389 */ /* 0x000064000004000f */
[----:B01----:R-:W-:Y:S05]  /*4770*/  ENDCOLLECTIVE ;  /* 0x000000000000791b */ /* 0x003fea0003800000 */
.L_x_58:
        /* <DEDUP_REMOVED lines=8> */
.L_x_59:
[----:B------:R-:W-:Y:S02]  /*4800*/  SEL R16, R16, RZ, !P0 ;  /* 0x000000ff10107207 */ /* 0x000fe40004000000 */
[----:B------:R-:W-:Y:S02]  /*4810*/  ISETP.NE.AND P0, PT, R12, 0x65, PT ;  /* 0x000000650c00780c */ /* 0x000fe40003f05270 */
[----:B------:R-:W-:-:S11]  /*4820*/  IADD3 R40, PT, PT, R41, R16, R40 ;  /* 0x0000001029287210 */ /* 0x000fd60007ffe028 */
[----:B------:R-:W-:Y:S05]  /*4830*/  WARPSYNC.COLLECTIVE R10, `(.L_x_60) ;  /* 0x000000000a087348 */ /* 0x000fea0003c00000 */
[----:B------:R-:W-:Y:S01]  /*4840*/  VOTE.ALL P0, P0 ;  /* 0x0000000000ff7806 */ /* 0x000fe20000000000 */
[----:B------:R-:W-:-:S12]  /*4850*/  ENDCOLLECTIVE ;  /* 0x000000000000791b */ /* 0x000fd80003800000 */
.L_x_60:
[----:B------:R-:W-:Y:S05]  /*4860*/  BRA `(.L_x_61) ;  /* 0xffffffcc00747947 */ /* 0x000fea000383ffff */
.L_x_20:
[----:B------:R-:W-:Y:S01]  /*4870*/  BSSY B0, `(.L_x_62) ;  /* 0x0000006000007945 */ /* 0x000fe20003800000 */
[----:B------:R-:W-:Y:S01]  /*4880*/  PLOP3.LUT P0, PT, P0, PT, PT, 0x8, 0x80 ;  /* 0x000000000080781c */ /* 0x000fe2000070e170 */
[----:B------:R-:W-:-:S12]  /*4890*/  IMAD.MOV.U32 R10, RZ, RZ, -0x1 ;  /* 0xffffffffff0a7424 */ /* 0x000fd800078e00ff */
[----:B------:R-:W-:Y:S05]  /*48a0*/  WARPSYNC.COLLECTIVE R10, `(.L_x_63) ;  /* 0x000000000a087348 */ /* 0x000fea0003c00000 */
[----:B------:R-:W-:Y:S01]  /*48b0*/  VOTE.ANY P0, P0 ;  /* 0x0000000000ff7806 */ /* 0x000fe20000000100 */
[----:B------:R-:W-:-:S12]  /*48c0*/  ENDCOLLECTIVE ;  /* 0x000000000000791b */ /* 0x000fd80003800000 */
.L_x_63:
[----:B------:R-:W-:Y:S05]  /*48d0*/  BSYNC B0 ;  /* 0x0000000000007941 */ /* 0x000fea0003800000 */
.L_x_62:
[----:B------:R-:W-:Y:S05]  /*48e0*/  BRA `(.L_x_64) ;  /* 0xffffffe400807947 */ /* 0x000fea000383ffff */
.L_x_22:
[----:B------:R-:W-:Y:S01]  /*48f0*/  BSSY B0, `(.L_x_65) ;  /* 0x0000006000007945 */ /* 0x000fe20003800000 */
[----:B------:R-:W-:Y:S01]  /*4900*/  PLOP3.LUT P0, PT, P0, PT, PT, 0x8, 0x80 ;  /* 0x000000000080781c */ /* 0x000fe2000070e170 */
[----:B------:R-:W-:-:S12]  /*4910*/  IMAD.MOV.U32 R10, RZ, RZ, -0x1 ;  /* 0xffffffffff0a7424 */ /* 0x000fd800078e00ff */
[----:B------:R-:W-:Y:S05]  /*4920*/  WARPSYNC.COLLECTIVE R10, `(.L_x_66) ;  /* 0x000000000a087348 */ /* 0x000fea0003c00000 */
[----:B------:R-:W-:Y:S01]  /*4930*/  VOTE.ANY P0, P0 ;  /* 0x0000000000ff7806 */ /* 0x000fe20000000100 */
[----:B------:R-:W-:-:S12]  /*4940*/  ENDCOLLECTIVE ;  /* 0x000000000000791b */ /* 0x000fd80003800000 */
.L_x_66:
[----:B------:R-:W-:Y:S05]  /*4950*/  BSYNC B0 ;  /* 0x0000000000007941 */ /* 0x000fea0003800000 */
.L_x_65:
[----:B------:R-:W-:Y:S05]  /*4960*/  BRA `(.L_x_67) ;  /* 0xffffffe400847947 */ /* 0x000fea000383ffff */
.L_x_24:
[----:B------:R-:W0:Y:S01]  /*4970*/  S2R R19, SR_GEMASK ;  /* 0x0000000000137919 */ /* 0x000e220000003c00 */
[----:B------:R-:W-:Y:S01]  /*4980*/  BSSY B0, `(.L_x_68) ;  /* 0x0000007000007945 */ /* 0x000fe20003800000 */
[----:B------:R-:W-:Y:S01]  /*4990*/  ISETP.NE.AND P0, PT, R8, 0x65, PT ;  /* 0x000000650800780c */ /* 0x000fe20003f05270 */
[----:B------:R-:W-:Y:S01]  /*49a0*/  IMAD.MOV.U32 R10, RZ, RZ, -0x1 ;  /* 0xffffffffff0a7424 */ /* 0x000fe200078e00ff */
[----:B------:R-:W-:-:S13]  /*49b0*/  PLOP3.LUT P2, PT, P2, PT, PT, 0x8, 0x80 ;  /* 0x000000000080781c */ /* 0x000fda000174e170 */
[----:B0-----:R-:W-:Y:S05]  /*49c0*/  WARPSYNC.COLLECTIVE R10, `(.L_x_69) ;  /* 0x000000000a087348 */ /* 0x001fea0003c00000 */
[----:B------:R-:W-:Y:S01]  /*49d0*/  VOTE.ANY R10, PT, P2 ;  /* 0x00000000000a7806 */ /* 0x000fe200010e0100 */
[----:B0-----:R-:W-:Y:S06]  /*49e0*/  ENDCOLLECTIVE ;  /* 0x000000000000791b */ /* 0x001fec0003800000 */
.L_x_69:
[----:B------:R-:W-:Y:S05]  /*49f0*/  BSYNC B0 ;  /* 0x0000000000007941 */ /* 0x000fea0003800000 */
.L_x_68:
[----:B------:R-:W-:Y:S01]  /*4a00*/  LOP3.LUT R10, R10, 0x80000000, R19, 0xec, !PT ;  /* 0x800000000a0a7812 */ /* 0x000fe200078eec13 */
[----:B------:R-:W-:-:S04]  /*4a10*/  IMAD.MOV.U32 R14, RZ, RZ, 0x1 ;  /* 0x00000001ff0e7424 */ /* 0x000fc800078e00ff */
[----:B------:R-:W-:-:S05]  /*4a20*/  VIADD R13, R10, 0xffffffff ;  /* 0xffffffff0a0d7836 */ /* 0x000fca0000000000 */
[----:B------:R-:W-:Y:S01]  /*4a30*/  LOP3.LUT R8, R10, R13, RZ, 0xc, !PT ;  /* 0x0000000d0a087212 */ /* 0x000fe200078e0cff */
[----:B------:R-:W-:Y:S02]  /*4a40*/  IMAD.MOV.U32 R13, RZ, RZ, R9 ;  /* 0x000000ffff0d7224 */ /* 0x000fe400078e0009 */
[----:B------:R-:W-:Y:S01]  /*4a50*/  IMAD.MOV.U32 R10, RZ, RZ, -0x1 ;  /* 0xffffffffff0a7424 */ /* 0x000fe200078e00ff */
[----:B------:R0:W1:Y:S02]  /*4a60*/  POPC R15, R8 ;  /* 0x00000008000f7309 */ /* 0x0000640000000000 */
[----:B0-----:R-:W-:-:S07]  /*4a70*/  VIADD R8, R38, 0x4 ;  /* 0x0000000426087836 */ /* 0x001fce0000000000 */
[----:B-1----:R-:W-:Y:S05]  /*4a80*/  WARPSYNC.COLLECTIVE R10, `(.L_x_70) ;  /* 0x000000000a087348 */ /* 0x002fea0003c00000 */
[----:B-1----:R0:W1:Y:S02]  /*4a90*/  SHFL.DOWN P2, R16, R13, R14, R15 ;  /* 0x0800000e0d107389 */ /* 0x002064000004000f */
[----:B01----:R-:W-:Y:S05]  /*4aa0*/  ENDCOLLECTIVE ;  /* 0x000000000000791b */ /* 0x003fea0003800000 */
.L_x_70:
[----:B------:R-:W-:Y:S01]  /*4ab0*/  IMAD.MOV.U32 R14, RZ, RZ, 0x2 ;  /* 0x00000002ff0e7424 */ /* 0x000fe200078e00ff */
[----:B------:R-:W-:-:S04]  /*4ac0*/  ISETP.GE.AND P2, PT, R38, R15, PT ;  /* 0x0000000f2600720c */ /* 0x000fc80003f46270 */
[----:B------:R-:W-:Y:S01]  /*4ad0*/  SEL R12, R16, RZ, !P2 ;  /* 0x000000ff100c7207 */ /* 0x000fe20005000000 */
[----:B------:R-:W-:-:S04]  /*4ae0*/  VIADD R16, R38, 0x2 ;  /* 0x0000000226107836 */ /* 0x000fc80000000000 */
[----:B------:R-:W-:Y:S01]  /*4af0*/  IMAD.IADD R12, R12, 0x1, R9 ;  /* 0x000000010c0c7824 */ /* 0x000fe200078e0209 */
[----:B------:R-:W-:-:S03]  /*4b00*/  ISETP.GT.AND P3, PT, R16, R15, PT ;  /* 0x0000000f1000720c */ /* 0x000fc60003f64270 */
[----:B------:R-:W-:-:S10]  /*4b10*/  IMAD.MOV.U32 R13, RZ, RZ, R12 ;  /* 0x000000ffff0d7224 */ /* 0x000fd400078e000c */
[----:B------:R-:W-:Y:S05]  /*4b20*/  WARPSYNC.COLLECTIVE R10, `(.L_x_71) ;  /* 0x000000000a087348 */ /* 0x000fea0003c00000 */
[----:B------:R0:W1:Y:S02]  /*4b30*/  SHFL.DOWN P2, R16, R13, R14, R15 ;  /* 0x0800000e0d107389 */ /* 0x000064000004000f */
[----:B01----:R-:W-:Y:S05]  /*4b40*/  ENDCOLLECTIVE ;  /* 0x000000000000791b */ /* 0x003fea0003800000 */
.L_x_71:
[----:B------:R-:W-:Y:S01]  /*4b50*/  IMAD.MOV.U32 R14, RZ, RZ, 0x4 ;  /* 0x00000004ff0e7424 */ /* 0x000fe200078e00ff */
[----:B------:R-:W-:Y:S02]  /*4b60*/  SEL R9, R16, RZ, !P3 ;  /* 0x000000ff10097207 */ /* 0x000fe40005800000 */
[----:B------:R-:W-:Y:S01]  /*4b70*/  ISETP.GT.AND P3, PT, R8, R15, PT ;  /* 0x0000000f0800720c */ /* 0x000fe20003f64270 */
[----:B------:R-:W-:Y:S02]  /*4b80*/  VIADD R8, R38, 0x8 ;  /* 0x0000000826087836 */ /* 0x000fe40000000000 */
[----:B------:R-:W-:-:S04]  /*4b90*/  IMAD.IADD R40, R12, 0x1, R9 ;  /* 0x000000010c287824 */ /* 0x000fc800078e0209 */
[----:B------:R-:W-:-:S07]  /*4ba0*/  IMAD.MOV.U32 R13, RZ, RZ, R40 ;  /* 0x000000ffff0d7224 */ /* 0x000fce00078e0028 */
[----:B------:R-:W-:Y:S05]  /*4bb0*/  WARPSYNC.COLLECTIVE R10, `(.L_x_72) ;  /* 0x000000000a087348 */ /* 0x000fea0003c00000 */
[----:B------:R0:W1:Y:S02]  /*4bc0*/  SHFL.DOWN P2, R16, R13, R14, R15 ;  /* 0x0800000e0d107389 */ /* 0x000064000004000f */
[----:B01----:R-:W-:Y:S05]  /*4bd0*/  ENDCOLLECTIVE ;  /* 0x000000000000791b */ /* 0x003fea0003800000 */
.L_x_72:
        /* <DEDUP_REMOVED lines=9> */
.L_x_73:
[----:B------:R-:W-:Y:S01]  /*4c70*/  IMAD.MOV.U32 R14, RZ, RZ, 0x10 ;  /* 0x00000010ff0e7424 */ /* 0x000fe200078e00ff */
[----:B------:R-:W-:-:S05]  /*4c80*/  SEL R16, R16, RZ, !P3 ;  /* 0x000000ff10107207 */ /* 0x000fca0005800000 */
[----:B------:R-:W-:-:S04]  /*4c90*/  IMAD.IADD R44, R9, 0x1, R16 ;  /* 0x00000001092c7824 */ /* 0x000fc800078e0210 */
[----:B------:R-:W-:-:S07]  /*4ca0*/  IMAD.MOV.U32 R13, RZ, RZ, R44 ;  /* 0x000000ffff0d7224 */ /* 0x000fce00078e002c */
[----:B------:R-:W-:Y:S05]  /*4cb0*/  WARPSYNC.COLLECTIVE R10, `(.L_x_74) ;  /* 0x000000000a087348 */ /* 0x000fea0003c00000 */
[----:B------:R0:W1:Y:S02]  /*4cc0*/  SHFL.DOWN P2, R16, R13, R14, R15 ;  /* 0x0800000e0d107389 */ /* 0x000064000004000f */
[----:B01----:R-:W-:Y:S05]  /*4cd0*/  ENDCOLLECTIVE ;  /* 0x000000000000791b */ /* 0x003fea0003800000 */
.L_x_74:
[----:B------:R-:W-:Y:S05]  /*4ce0*/  WARPSYNC.COLLECTIVE R10, `(.L_x_75) ;  /* 0x000000000a087348 */ /* 0x000fea0003c00000 */
[----:B------:R-:W-:Y:S01]  /*4cf0*/  VOTE.ALL P0, P0 ;  /* 0x0000000000ff7806 */ /* 0x000fe20000000000 */
[----:B------:R-:W-:-:S12]  /*4d00*/  ENDCOLLECTIVE ;  /* 0x000000000000791b */ /* 0x000fd80003800000 */
.L_x_75:
[----:B------:R-:W-:-:S04]  /*4d10*/  ISETP.GT.AND P2, PT, R8, R15, PT ;  /* 0x0000000f0800720c */ /* 0x000fc80003f44270 */
[----:B------:R-:W-:-:S05]  /*4d20*/  SEL R9, R16, RZ, !P2 ;  /* 0x000000ff10097207 */ /* 0x000fca0005000000 */
[----:B------:R-:W-:Y:S02]  /*4d30*/  IMAD.IADD R12, R44, 0x1, R9 ;  /* 0x000000012c0c7824 */ /* 0x000fe400078e0209 */
[----:B------:R-:W0:Y:S02]  /*4d40*/  LDC.64 R8, c[0x0][0x390] ;  /* 0x0000e400ff087b82 */ /* 0x000e240000000a00 */
[----:B0-----:R-:W-:-:S05]  /*4d50*/  IADD3 R40, P2, PT, R8, 0x100, RZ ;  /* 0x0000010008287810 */ /* 0x001fca0007f5e0ff */
[----:B------:R-:W-:Y:S01]  /*4d60*/  IMAD.X R41, RZ, RZ, R9, P2 ;  /* 0x000000ffff297224 */ /* 0x000fe200010e0609 */
[----:B------:R-:W-:Y:S07]  /*4d70*/  BRA `(.L_x_76) ;  /* 0xffffffe4001c7947 */ /* 0x000fee000383ffff */
.L_x_26:
[----:B------:R-:W-:Y:S01]  /*4d80*/  BSSY B0, `(.L_x_77) ;  /* 0x0000006000007945 */ /* 0x000fe20003800000 */
[----:B------:R-:W-:Y:S01]  /*4d90*/  PLOP3.LUT P0, PT, P0, PT, PT, 0x8, 0x80 ;  /* 0x000000000080781c */ /* 0x000fe2000070e170 */
[----:B------:R-:W-:-:S12]  /*4da0*/  IMAD.MOV.U32 R10, RZ, RZ, -0x1 ;  /* 0xffffffffff0a7424 */ /* 0x000fd800078e00ff */
[----:B------:R-:W-:Y:S05]  /*4db0*/  WARPSYNC.COLLECTIVE R10, `(.L_x_78) ;  /* 0x000000000a087348 */ /* 0x000fea0003c00000 */
[----:B------:R-:W-:Y:S01]  /*4dc0*/  VOTE.ANY P0, P0 ;  /* 0x0000000000ff7806 */ /* 0x000fe20000000100 */
[----:B------:R-:W-:-:S12]  /*4dd0*/  ENDCOLLECTIVE ;  /* 0x000000000000791b */ /* 0x000fd80003800000 */
.L_x_78:
[----:B------:R-:W-:Y:S05]  /*4de0*/  BSYNC B0 ;  /* 0x0000000000007941 */ /* 0x000fea0003800000 */
.L_x_77:
[----:B------:R-:W-:Y:S05]  /*4df0*/  BRA `(.L_x_79) ;  /* 0xffffffe400247947 */ /* 0x000fea000383ffff */
.L_x_28:
[----:B------:R-:W-:Y:S01]  /*4e00*/  BSSY B0, `(.L_x_80) ;  /* 0x0000006000007945 */ /* 0x000fe20003800000 */
[----:B------:R-:W-:Y:S01]  /*4e10*/  PLOP3.LUT P0, PT, P0, PT, PT, 0x8, 0x80 ;  /* 0x000000000080781c */ /* 0x000fe2000070e170 */
[----:B------:R-:W-:-:S12]  /*4e20*/  IMAD.MOV.U32 R10, RZ, RZ, -0x1 ;  /* 0xffffffffff0a7424 */ /* 0x000fd800078e00ff */
[----:B------:R-:W-:Y:S05]  /*4e30*/  WARPSYNC.COLLECTIVE R10, `(.L_x_81) ;  /* 0x000000000a087348 */ /* 0x000fea0003c00000 */
[----:B------:R-:W-:Y:S01]  /*4e40*/  VOTE.ANY P0, P0 ;  /* 0x0000000000ff7806 */ /* 0x000fe20000000100 */
[----:B------:R-:W-:-:S12]  /*4e50*/  ENDCOLLECTIVE ;  /* 0x000000000000791b */ /* 0x000fd80003800000 */
.L_x_81:
[----:B------:R-:W-:Y:S05]  /*4e60*/  BSYNC B0 ;  /* 0x0000000000007941 */ /* 0x000fea0003800000 */
.L_x_80:
[----:B------:R-:W-:Y:S05]  /*4e70*/  BRA `(.L_x_82) ;  /* 0xffffffe400287947 */ /* 0x000fea000383ffff */
.L_x_30:
[----:B------:R-:W-:Y:S01]  /*4e80*/  BSSY B0, `(.L_x_83) ;  /* 0x0000006000007945 */ /* 0x000fe20003800000 */
[----:B------:R-:W-:Y:S01]  /*4e90*/  PLOP3.LUT P2, PT, P0, PT, PT, 0x8, 0x80 ;  /* 0x000000000080781c */ /* 0x000fe2000074e170 */
[----:B------:R-:W-:-:S12]  /*4ea0*/  IMAD.MOV.U32 R10, RZ, RZ, -0x1 ;  /* 0xffffffffff0a7424 */ /* 0x000fd800078e00ff */
[----:B------:R-:W-:Y:S05]  /*4eb0*/  WARPSYNC.COLLECTIVE R10, `(.L_x_84) ;  /* 0x000000000a087348 */ /* 0x000fea0003c00000 */
[----:B------:R-:W-:Y:S01]  /*4ec0*/  VOTE.ANY R10, PT, P2 ;  /* 0x00000000000a7806 */ /* 0x000fe200010e0100 */
[----:B------:R-:W-:Y:S06]  /*4ed0*/  ENDCOLLECTIVE ;  /* 0x000000000000791b */ /* 0x000fec0003800000 */
.L_x_84:
[----:B------:R-:W-:Y:S05]  /*4ee0*/  BSYNC B0 ;  /* 0x0000000000007941 */ /* 0x000fea0003800000 */
.L_x_83:
[----:B------:R-:W-:Y:S01]  /*4ef0*/  LOP3.LUT R10, R10, 0x80000000, R19, 0xec, !PT ;  /* 0x800000000a0a7812 */ /* 0x000fe200078eec13 */
[----:B------:R-:W-:Y:S02]  /*4f00*/  IMAD.MOV.U32 R14, RZ, RZ, 0x1 ;  /* 0x00000001ff0e7424 */ /* 0x000fe400078e00ff */
[----:B------:R-:W-:Y:S02]  /*4f10*/  VIADD R18, R18, 0xffffffe0 ;  /* 0xffffffe012127836 */ /* 0x000fe40000000000 */
[----:B------:R-:W-:-:S05]  /*4f20*/  VIADD R13, R10, 0xffffffff ;  /* 0xffffffff0a0d7836 */ /* 0x000fca0000000000 */
[----:B------:R-:W-:Y:S01]  /*4f30*/  LOP3.LUT R45, R10, R13, RZ, 0xc, !PT ;  /* 0x0000000d0a2d7212 */ /* 0x000fe200078e0cff */
[----:B------:R-:W-:Y:S02]  /*4f40*/  IMAD.MOV.U32 R13, RZ, RZ, R9 ;  /* 0x000000ffff0d7224 */ /* 0x000fe400078e0009 */
[----:B------:R-:W-:Y:S01]  /*4f50*/  IMAD.MOV.U32 R10, RZ, RZ, -0x1 ;  /* 0xffffffffff0a7424 */ /* 0x000fe200078e00ff */
[----:B------:R0:W1:Y:S06]  /*4f60*/  POPC R15, R45 ;  /* 0x0000002d000f7309 */ /* 0x00006c0000000000 */
[----:B01----:R-:W-:Y:S05]  /*4f70*/  WARPSYNC.COLLECTIVE R10, `(.L_x_85) ;  /* 0x000000000a087348 */ /* 0x003fea0003c00000 */
[----:B-1----:R1:W2:Y:S02]  /*4f80*/  SHFL.DOWN P2, R16, R13, R14, R15 ;  /* 0x0800000e0d107389 */ /* 0x0022a4000004000f */
[----:B012---:R-:W-:Y:S05]  /*4f90*/  ENDCOLLECTIVE ;  /* 0x000000000000791b */ /* 0x007fea0003800000 */
.L_x_85:
[----:B------:R-:W-:Y:S01]  /*4fa0*/  ISETP.GE.AND P0, PT, R38, R15, PT ;  /* 0x0000000f2600720c */ /* 0x000fe20003f06270 */
[----:B------:R-:W-:-:S03]  /*4fb0*/  IMAD.MOV.U32 R14, RZ, RZ, 0x2 ;  /* 0x00000002ff0e7424 */ /* 0x000fc600078e00ff */
[----:B------:R-:W-:-:S05]  /*4fc0*/  SEL R16, R16, RZ, !P0 ;  /* 0x000000ff10107207 */ /* 0x000fca0004000000 */
[----:B------:R-:W-:Y:S02]  /*4fd0*/  IMAD.IADD R44, R16, 0x1, R9 ;  /* 0x00000001102c7824 */ /* 0x000fe400078e0209 */
[----:B------:R-:W-:Y:S02]  /*4fe0*/  VIADD R16, R38, 0x2 ;  /* 0x0000000226107836 */ /* 0x000fe40000000000 */
[----:B------:R-:W-:-:S03]  /*4ff0*/  IMAD.MOV.U32 R13, RZ, RZ, R44 ;  /* 0x000000ffff0d7224 */ /* 0x000fc600078e002c */
[----:B------:R-:W-:-:S13]  /*5000*/  ISETP.GT.AND P0, PT, R16, R15, PT ;  /* 0x0000000f1000720c */ /* 0x000fda0003f04270 */
[----:B------:R-:W-:Y:S05]  /*5010*/  WARPSYNC.COLLECTIVE R10, `(.L_x_86) ;  /* 0x000000000a087348 */ /* 0x000fea0003c00000 */
[----:B------:R0:W1:Y:S02]  /*5020*/  SHFL.DOWN P2, R16, R13, R14, R15 ;  /* 0x0800000e0d107389 */ /* 0x000064000004000f */
[----:B01----:R-:W-:Y:S05]  /*5030*/  ENDCOLLECTIVE ;  /* 0x000000000000791b */ /* 0x003fea0003800000 */
.L_x_86:
[----:B------:R-:W-:Y:S01]  /*5040*/  IMAD.MOV.U32 R14, RZ, RZ, 0x4 ;  /* 0x00000004ff0e7424 */ /* 0x000fe200078e00ff */
        /* <DEDUP_REMOVED lines=8> */
.L_x_87:
[----:B------:R-:W-:Y:S01]  /*50d0*/  IMAD.MOV.U32 R14, RZ, RZ, 0x8 ;  /* 0x00000008ff0e7424 */ /* 0x000fe200078e00ff */
        /* <DEDUP_REMOVED lines=8> */
.L_x_88:
        /* <DEDUP_REMOVED lines=9> */
.L_x_89:
[----:B------:R-:W-:Y:S02]  /*51f0*/  SEL R9, R16, RZ, !P0 ;  /* 0x000000ff10097207 */ /* 0x000fe40004000000 */
[----:B------:R-:W-:Y:S02]  /*5200*/  ISETP.NE.AND P0, PT, R8, 0x65, PT ;  /* 0x000000650800780c */ /* 0x000fe40003f05270 */
[----:B------:R-:W-:-:S11]  /*5210*/  IADD3 R12, PT, PT, R44, R9, R12 ;  /* 0x000000092c0c7210 */ /* 0x000fd60007ffe00c */
[----:B------:R-:W-:Y:S05]  /*5220*/  WARPSYNC.COLLECTIVE R10, `(.L_x_90) ;  /* 0x000000000a087348 */ /* 0x000fea0003c00000 */
[----:B------:R-:W-:Y:S01]  /*5230*/  VOTE.ALL P0, P0 ;  /* 0x0000000000ff7806 */ /* 0x000fe20000000000 */
[----:B------:R-:W-:-:S12]  /*5240*/  ENDCOLLECTIVE ;  /* 0x000000000000791b */ /* 0x000fd80003800000 */
.L_x_90:
[----:B------:R-:W-:Y:S05]  /*5250*/  BRA `(.L_x_91) ;  /* 0xffffffe000c07947 */ /* 0x000fea000383ffff */
.L_x_92:
[----:B------:R-:W-:-:S00]  /*5260*/  BRA `(.L_x_92) ;  /* 0xfffffffc00fc7947 */ /* 0x000fc0000383ffff */
[----:B------:R-:W-:-:S00]  /*5270*/  NOP ;  /* 0x0000000000007918 */ /* 0x000fc00000000000 */
        /* <DEDUP_REMOVED lines=8> */
.L_x_193:


//--------------------- .text._ZN3cub18CUB_300001_SM_10006detail4scan16DeviceScanKernelINS2_10policy_hubIiiijN4cuda3std3__44plusIvEEE10Policy1000EN6thrust24THRUST_300001_SM_1000_NS10device_ptrIiEESF_NS0_13ScanTileStateIiLb1EEES9_NS1_10InputValueIiPiEEjiLb0EiEEvT0_T1_T2_iT3_T4_T5_ --------------------------
	.section	.text._ZN3cub18CUB_300001_SM_10006detail4scan16DeviceScanKernelINS2_10policy_hubIiiijN4cuda3std3__44plusIvEEE10Policy1000EN6thrust24THRUST_300001_SM_1000_NS10device_ptrIiEESF_NS0_13ScanTileStateIiLb1EEES9_NS1_10InputValueIiPiEEjiLb0EiEEvT0_T1_T2_iT3_T4_T5_,"ax",@progbits
	.align	128
        .global         _ZN3cub18CUB_300001_SM_10006detail4scan16DeviceScanKernelINS2_10policy_hubIiiijN4cuda3std3__44plusIvEEE10Policy1000EN6thrust24THRUST_300001_SM_1000_NS10device_ptrIiEESF_NS0_13ScanTileStateIiLb1EEES9_NS1_10InputValueIiPiEEjiLb0EiEEvT0_T1_T2_iT3_T4_T5_
        .type           _ZN3cub18CUB_300001_SM_10006detail4scan16DeviceScanKernelINS2_10policy_hubIiiijN4cuda3std3__44plusIvEEE10Policy1000EN6thrust24THRUST_300001_SM_1000_NS10device_ptrIiEESF_NS0_13ScanTileStateIiLb1EEES9_NS1_10InputValueIiPiEEjiLb0EiEEvT0_T1_T2_iT3_T4_T5_,@function
        .size           _ZN3cub18CUB_300001_SM_10006detail4scan16DeviceScanKernelINS2_10policy_hubIiiijN4cuda3std3__44plusIvEEE10Policy1000EN6thrust24THRUST_300001_SM_1000_NS10device_ptrIiEESF_NS0_13ScanTileStateIiLb1EEES9_NS1_10InputValueIiPiEEjiLb0EiEEvT0_T1_T2_iT3_T4_T5_,(.L_x_194 - _ZN3cub18CUB_300001_SM_10006detail4scan16DeviceScanKernelINS2_10policy_hubIiiijN4cuda3std3__44plusIvEEE10Policy1000EN6thrust24THRUST_300001_SM_1000_NS10device_ptrIiEESF_NS0_13ScanTileStateIiLb1EEES9_NS1_10InputValueIiPiEEjiLb0EiEEvT0_T1_T2_iT3_T4_T5_)
        .other          _ZN3cub18CUB_300001_SM_10006detail4scan16DeviceScanKernelINS2_10policy_hubIiiijN4cuda3std3__44plusIvEEE10Policy1000EN6thrust24THRUST_300001_SM_1000_NS10device_ptrIiEESF_NS0_13ScanTileStateIiLb1EEES9_NS1_10InputValueIiPiEEjiLb0EiEEvT0_T1_T2_iT3_T4_T5_,@"STO_CUDA_ENTRY STV_DEFAULT"
_ZN3cub18CUB_300001_SM_10006detail4scan16DeviceScanKernelINS2_10policy_hubIiiijN4cuda3std3__44plusIvEEE10Policy1000EN6thrust24THRUST_300001_SM_1000_NS10device_ptrIiEESF_NS0_13ScanTileStateIiLb1EEES9_NS1_10InputValueIiPiEEjiLb0EiEEvT0_T1_T2_iT3_T4_T5_:
.text._ZN3cub18CUB_300001_SM_10006detail4scan16DeviceScanKernelINS2_10policy_hubIiiijN4cuda3std3__44plusIvEEE10Policy1000EN6thrust24THRUST_300001_SM_1000_NS10device_ptrIiEESF_NS0_13ScanTileStateIiLb1EEES9_NS1_10InputValueIiPiEEjiLb0EiEEvT0_T1_T2_iT3_T4_T5_:
[----:B------:R-:W-:Y:S01]  /*0000*/  LDC R1, c[0x0][0x37c] ;  /* 0x0000df00ff017b82 */ /* 0x000fe20000000800 */
[----:B------:R-:W0:Y:S07]  /*0010*/  LDCU UR4, c[0x0][0x3a0] ;  /* 0x00007400ff0477ac */ /* 0x000e2e0008000800 */
[----:B------:R-:W1:Y:S01]  /*0020*/  LDC R42, c[0x0][0x398] ;  /* 0x0000e600ff2a7b82 */ /* 0x000e620000000800 */
[----:B------:R-:W2:Y:S01]  /*0030*/  LDCU.64 UR8, c[0x0][0x358] ;  /* 0x00006b00ff0877ac */ /* 0x000ea20008000a00 */
[----:B------:R-:W3:Y:S01]  /*0040*/  LDCU UR5, c[0x0][0x3b0] ;  /* 0x00007600ff0577ac */ /* 0x000ee20008000800 */
[----:B0-----:R-:W-:-:S06]  /*0050*/  UPRMT UR4, UR4, 0x7770, URZ ;  /* 0x0000777004047896 */ /* 0x001fcc00080000ff */
[----:B------:R-:W-:-:S13]  /*0060*/  ISETP.NE.AND P0, PT, RZ, UR4, PT ;  /* 0x00000004ff007c0c */ /* 0x000fda000bf05270 */
[----:B------:R-:W2:Y:S02]  /*0070*/  @P0 LDC.64 R2, c[0x0][0x3a8] ;  /* 0x0000ea00ff020b82 */ /* 0x000ea40000000a00 */
[----:B--2---:R0:W5:Y:S06]  /*0080*/  @P0 LDG.E R44, desc[UR8][R2.64] ;  /* 0x00000008022c0981 */ /* 0x00416c000c1e1900 */
[----:B------:R-:W1:Y:S02]  /*0090*/  S2UR UR4, SR_CTAID.X ;  /* 0x00000000000479c3 */ /* 0x000e640000002500 */
[----:B-1----:R-:W-:-:S04]  /*00a0*/  VIADD R42, R42, UR4 ;  /* 0x000000042a2a7c36 */ /* 0x002fc80008000000 */
[----:B------:R-:W-:-:S05]  /*00b0*/  IMAD R7, R42, 0x2100, RZ ;  /* 0x000021002a077824 */ /* 0x000fca00078e02ff */
[----:B---3--:R-:W-:Y:S01]  /*00c0*/  IADD3 R0, PT, PT, -R7, UR5, RZ ;  /* 0x0000000507007c10 */ /* 0x008fe2000fffe1ff */
[----:B------:R-:W1:Y:S03]  /*00d0*/  @!P0 LDC R44, c[0x0][0x3a8] ;  /* 0x0000ea00ff2c8b82 */ /* 0x000e660000000800 */
[----:B------:R-:W-:-:S13]  /*00e0*/  ISETP.GE.U32.AND P0, PT, R0, 0x2101, PT ;  /* 0x000021010000780c */ /* 0x000fda0003f06070 */
[----:B0-----:R-:W-:Y:S05]  /*00f0*/  @!P0 BRA `(.L_x_93) ;  /* 0x0000001c00ac8947 */ /* 0x001fea0003800000 */
[----:B------:R-:W0:Y:S01]  /*0100*/  S2R R16, SR_TID.X ;  /* 0x0000000000107919 */ /* 0x000e220000002100 */
[----:B------:R-:W2:Y:S01]  /*0110*/  LDCU.64 UR4, c[0x0][0x380] ;  /* 0x00007000ff0477ac */ /* 0x000ea20008000a00 */
[C---:B0-----:R-:W-:Y:S02]  /*0120*/  LOP3.LUT R0, R16.reuse, 0x1f, RZ, 0xc0, !PT ;  /* 0x0000001f10007812 */ /* 0x041fe400078ec0ff */
[----:B------:R-:W-:-:S05]  /*0130*/  LOP3.LUT R3, R16, 0x3e0, RZ, 0xc0, !PT ;  /* 0x000003e010037812 */ /* 0x000fca00078ec0ff */
[----:B------:R-:W-:-:S05]  /*0140*/  IMAD R0, R3, 0x16, R0 ;  /* 0x0000001603007824 */ /* 0x000fca00078e0200 */
[----:B------:R-:W-:-:S05]  /*0150*/  IADD3 R0, P0, PT, R7, R0, RZ ;  /* 0x0000000007007210 */ /* 0x000fca0007f1e0ff */
[----:B------:R-:W-:Y:S02]  /*0160*/  IMAD.X R3, RZ, RZ, RZ, P0 ;  /* 0x000000ffff037224 */ /* 0x000fe400000e06ff */
        /* <DEDUP_REMOVED lines=30> */
[----:B------:R-:W-:Y:S01]  /*0350*/  ISETP.NE.AND P0, PT, R42, RZ, PT ;  /* 0x000000ff2a00720c */ /* 0x000fe20003f05270 */
        /* <DEDUP_REMOVED lines=28> */
[----:B------:R0:W1:Y:S04]  /*0520*/  LDS.64 R36, [R27] ;  /* 0x000000001b247984 */ /* 0x0000680000000a00 */
[----:B------:R0:W2:Y:S04]  /*0530*/  LDS.64 R34, [R27+0x8] ;  /* 0x000008001b227984 */ /* 0x0000a80000000a00 */
[----:B------:R0:W3:Y:S04]  /*0540*/  LDS.64 R32, [R27+0x10] ;  /* 0x000010001b207984 */ /* 0x0000e80000000a00 */
[----:B------:R0:W4:Y:S04]  /*0550*/  LDS.64 R18, [R27+0x18] ;  /* 0x000018001b127984 */ /* 0x0001280000000a00 */
[----:B------:R0:W0:Y:S04]  /*0560*/  LDS.64 R14, [R27+0x20] ;  /* 0x000020001b0e7984 */ /* 0x0000280000000a00 */
[----:B------:R0:W0:Y:S04]  /*0570*/  LDS.64 R12, [R27+0x28] ;  /* 0x000028001b0c7984 */ /* 0x0000280000000a00 */
[----:B------:R0:W0:Y:S04]  /*0580*/  LDS.64 R10, [R27+0x30] ;  /* 0x000030001b0a7984 */ /* 0x0000280000000a00 */
[----:B------:R0:W0:Y:S04]  /*0590*/  LDS.64 R8, [R27+0x38] ;  /* 0x000038001b087984 */ /* 0x0000280000000a00 */
[----:B------:R0:W0:Y:S04]  /*05a0*/  LDS.64 R6, [R27+0x40] ;  /* 0x000040001b067984 */ /* 0x0000280000000a00 */
[----:B------:R0:W0:Y:S04]  /*05b0*/  LDS.64 R4, [R27+0x48] ;  /* 0x000048001b047984 */ /* 0x0000280000000a00 */
[----:B------:R0:W0:Y:S01]  /*05c0*/  LDS.64 R2, [R27+0x50] ;  /* 0x000050001b027984 */ /* 0x0000220000000a00 */
[----:B------:R-:W-:Y:S06]  /*05d0*/  BAR.SYNC.DEFER_BLOCKING 0x0 ;  /* 0x0000000000007b1d */ /* 0x000fec0000010000 */
[----:B-1----:R-:W-:Y:S05]  /*05e0*/  @P0 BRA `(.L_x_95) ;  /* 0x00000004001c0947 */ /* 0x002fea0003800000 */
[----:B0-2---:R-:W-:Y:S02]  /*05f0*/  IADD3 R17, PT, PT, R34, R37, R36 ;  /* 0x0000002522117210 */ /* 0x005fe40007ffe024 */
[C---:B------:R-:W-:Y:S02]  /*0600*/  ISETP.NE.AND P1, PT, R39.reuse, 0x1f, PT ;  /* 0x0000001f2700780c */ /* 0x040fe40003f25270 */
[----:B---3--:R-:W-:Y:S02]  /*0610*/  IADD3 R17, PT, PT, R32, R35, R17 ;  /* 0x0000002320117210 */ /* 0x008fe40007ffe011 */
[----:B------:R-:W-:Y:S02]  /*0620*/  ISETP.NE.AND P2, PT, R39, RZ, PT ;  /* 0x000000ff2700720c */ /* 0x000fe40003f45270 */
[----:B----4-:R-:W-:-:S04]  /*0630*/  IADD3 R17, PT, PT, R18, R33, R17 ;  /* 0x0000002112117210 */ /* 0x010fc80007ffe011 */
[----:B------:R-:W-:-:S03]  /*0640*/  IADD3 R17, PT, PT, R14, R19, R17 ;  /* 0x000000130e117210 */ /* 0x000fc60007ffe011 */
[----:B------:R-:W-:Y:S02]  /*0650*/  @!P1 LEA R43, R40, UR4, 0x2 ;  /* 0x00000004282b9c11 */ /* 0x000fe4000f8e10ff */
[----:B------:R-:W-:-:S04]  /*0660*/  IADD3 R17, PT, PT, R12, R15, R17 ;  /* 0x0000000f0c117210 */ /* 0x000fc80007ffe011 */
[----:B------:R-:W-:-:S04]  /*0670*/  IADD3 R17, PT, PT, R10, R13, R17 ;  /* 0x0000000d0a117210 */ /* 0x000fc80007ffe011 */
[----:B------:R-:W-:-:S04]  /*0680*/  IADD3 R17, PT, PT, R8, R11, R17 ;  /* 0x0000000b08117210 */ /* 0x000fc80007ffe011 */
[----:B------:R-:W-:-:S04]  /*0690*/  IADD3 R17, PT, PT, R6, R9, R17 ;  /* 0x0000000906117210 */ /* 0x000fc80007ffe011 */
[----:B------:R-:W-:-:S04]  /*06a0*/  IADD3 R17, PT, PT, R4, R7, R17 ;  /* 0x0000000704117210 */ /* 0x000fc80007ffe011 */
[----:B------:R-:W-:-:S05]  /*06b0*/  IADD3 R20, PT, PT, R2, R5, R17 ;  /* 0x0000000502147210 */ /* 0x000fca0007ffe011 */
[----:B------:R-:W-:-:S05]  /*06c0*/  IMAD.IADD R3, R3, 0x1, R20 ;  /* 0x0000000103037824 */ /* 0x000fca00078e0214 */
        /* <DEDUP_REMOVED lines=37> */
[----:B------:R-:W-:Y:S02]  /*0920*/  SEL R20, R26, R20, !P0 ;  /* 0x000000141a147207 */ /* 0x000fe40004000000 */
[----:B------:R-:W-:-:S04]  /*0930*/  ISETP.NE.AND P0, PT, R40, 0x8, PT ;  /* 0x000000082800780c */ /* 0x000fc80003f05270 */
[----:B------:R-:W-:Y:S02]  /*0940*/  SEL R20, R27, R20, !P0 ;  /* 0x000000141b147207 */ /* 0x000fe40004000000 */
[----:B------:R-:W-:Y:S02]  /*0950*/  ISETP.NE.AND P0, PT, R40, 0xa, PT ;  /* 0x0000000a2800780c */ /* 0x000fe40003f05270 */
[----:B------:R-:W-:Y:S02]  /*0960*/  SEL R20, R28, R20, !P1 ;  /* 0x000000141c147207 */ /* 0x000fe40004800000 */
[----:B------:R-:W-:Y:S02]  /*0970*/  ISETP.NE.AND P1, PT, R40, 0xb, PT ;  /* 0x0000000b2800780c */ /* 0x000fe40003f25270 */
[----:B------:R-:W-:Y:S01]  /*0980*/  SEL R20, R29, R20, !P0 ;  /* 0x000000141d147207 */ /* 0x000fe20004000000 */
[----:B------:R-:W-:Y:S01]  /*0990*/  IMAD.IADD R29, R30, 0x1, R29 ;  /* 0x000000011e1d7824 */ /* 0x000fe200078e021d */
[----:B------:R-:W-:-:S04]  /*09a0*/  ISETP.GE.U32.AND P0, PT, R16, 0x20, PT ;  /* 0x000000201000780c */ /* 0x000fc80003f06070 */
[----:B------:R-:W-:Y:S02]  /*09b0*/  SEL R20, R29, R20, !P1 ;  /* 0x000000141d147207 */ /* 0x000fe40004800000 */
[----:B------:R-:W-:Y:S02]  /*09c0*/  ISETP.NE.AND P1, PT, R16, RZ, PT ;  /* 0x000000ff1000720c */ /* 0x000fe40003f25270 */
[----:B------:R-:W-:Y:S02]  /*09d0*/  SEL R16, R3, RZ, P2 ;  /* 0x000000ff03107207 */ /* 0x000fe40001000000 */
[----:B------:R-:W-:Y:S02]  /*09e0*/  SEL R3, R20, RZ, P0 ;  /* 0x000000ff14037207 */ /* 0x000fe40000000000 */
[--C-:B-----5:R-:W-:Y:S02]  /*09f0*/  IADD3 R31, PT, PT, R29, R31, R44.reuse ;  /* 0x0000001f1d1f7210 */ /* 0x120fe40007ffe02c */
[----:B------:R-:W-:-:S05]  /*0a00*/  IADD3 R44, PT, PT, R3, R16, R44 ;  /* 0x00000010032c7210 */ /* 0x000fca0007ffe02c */
[----:B------:R-:W-:Y:S05]  /*0a10*/  @P1 BRA `(.L_x_96) ;  /* 0x0000000c00f41947 */ /* 0x000fea0003800000 */
[----:B------:R-:W0:Y:S01]  /*0a20*/  LDC.64 R16, c[0x0][0x390] ;  /* 0x0000e400ff107b82 */ /* 0x000e220000000a00 */
[----:B------:R-:W-:-:S05]  /*0a30*/  IMAD.MOV.U32 R30, RZ, RZ, 0x65 ;  /* 0x00000065ff1e7424 */ /* 0x000fca00078e00ff */
[----:B0-----:R0:W-:Y:S01]  /*0a40*/  ST.E.64.STRONG.GPU desc[UR8][R16.64+0x100], R30 ;  /* 0x0001001e10007985 */ /* 0x0011e2000c10fb08 */
[----:B------:R-:W-:Y:S05]  /*0a50*/  BRA `(.L_x_96) ;  /* 0x0000000c00e47947 */ /* 0x000fea0003800000 */
.L_x_95:
        /* <DEDUP_REMOVED lines=57> */
[----:B------:R-:W-:Y:S02]  /*0df0*/  ISETP.NE.AND P0, PT, R40, 0xa, PT ;  /* 0x0000000a2800780c */ /* 0x000fe40003f05270 */
[----:B------:R-:W-:Y:S02]  /*0e00*/  SEL R20, R28, R20, !P1 ;  /* 0x000000141c147207 */ /* 0x000fe40004800000 */
[----:B------:R-:W-:Y:S02]  /*0e10*/  ISETP.NE.AND P1, PT, R40, 0xb, PT ;  /* 0x0000000b2800780c */ /* 0x000fe40003f25270 */
[----:B------:R-:W-:Y:S02]  /*0e20*/  SEL R20, R29, R20, !P0 ;  /* 0x000000141d147207 */ /* 0x000fe40004000000 */
[----:B------:R-:W-:-:S02]  /*0e30*/  ISETP.GT.U32.AND P0, PT, R16, 0x1f, PT ;  /* 0x0000001f1000780c */ /* 0x000fc40003f04070 */
[----:B------:R-:W-:Y:S02]  /*0e40*/  SEL R20, R30, R20, !P1 ;  /* 0x000000141e147207 */ /* 0x000fe40004800000 */
[----:B------:R-:W-:-:S03]  /*0e50*/  ISETP.GE.U32.AND P1, PT, R16, 0x20, PT ;  /* 0x000000201000780c */ /* 0x000fc60003f26070 */
[----:B------:R-:W-:-:S05]  /*0e60*/  IMAD.IADD R20, R20, 0x1, R17 ;  /* 0x0000000114147824 */ /* 0x000fca00078e0211 */
[----:B------:R-:W-:Y:S01]  /*0e70*/  SEL R23, R3, R20, !P1 ;  /* 0x0000001403177207 */ /* 0x000fe20004800000 */
[----:B------:R-:W-:Y:S06]  /*0e80*/  @P0 BRA `(.L_x_97) ;  /* 0x0000000800b00947 */ /* 0x000fec0003800000 */
[----:B------:R-:W0:Y:S01]  /*0e90*/  LDC.64 R20, c[0x0][0x390] ;  /* 0x0000e400ff147b82 */ /* 0x000e220000000a00 */
[----:B------:R-:W-:Y:S02]  /*0ea0*/  ISETP.NE.AND P1, PT, R16, RZ, PT ;  /* 0x000000ff1000720c */ /* 0x000fe40003f25270 */
[----:B------:R-:W-:-:S05]  /*0eb0*/  LOP3.LUT R3, RZ, R16, RZ, 0x33, !PT ;  /* 0x00000010ff037212 */ /* 0x000fca00078e33ff */
[----:B------:R-:W-:-:S06]  /*0ec0*/  IMAD.IADD R40, R42, 0x1, R3 ;  /* 0x000000012a287824 */ /* 0x000fcc00078e0203 */
        /* <DEDUP_REMOVED lines=11> */
.L_x_127:
[----:B------:R-:W-:Y:S05]  /*0f80*/  @!P0 BRA `(.L_x_99) ;  /* 0x0000000000748947 */ /* 0x000fea0003800000 */
[----:B------:R-:W-:-:S07]  /*0f90*/  IMAD.MOV.U32 R3, RZ, RZ, 0x3b8 ;  /* 0x000003b8ff037424 */ /* 0x000fce00078e00ff */
.L_x_101:
[----:B------:R-:W-:Y:S02]  /*0fa0*/  VIADD R27, R3, 0x1 ;  /* 0x00000001031b7836 */ /* 0x000fe40000000000 */
[----:B------:R-:W-:Y:S02]  /*0fb0*/  IMAD R42, R42, 0x41a7, RZ ;  /* 0x000041a72a2a7824 */ /* 0x000fe400078e02ff */
[----:B------:R-:W0:Y:S01]  /*0fc0*/  I2F.U32.RP R22, R27 ;  /* 0x0000001b00167306 */ /* 0x000e220000209000 */
[----:B------:R-:W-:Y:S01]  /*0fd0*/  IMAD.MOV R29, RZ, RZ, -R27 ;  /* 0x000000ffff1d7224 */ /* 0x000fe200078e0a1b */
[----:B------:R-:W-:Y:S02]  /*0fe0*/  ISETP.NE.U32.AND P2, PT, R27, RZ, PT ;  /* 0x000000ff1b00720c */ /* 0x000fe40003f45070 */
[----:B------:R-:W-:-:S04]  /*0ff0*/  LOP3.LUT R42, R42, 0x7fffffff, RZ, 0xc0, !PT ;  /* 0x7fffffff2a2a7812 */ /* 0x000fc800078ec0ff */
[----:B0-----:R-:W0:Y:S02]  /*1000*/  MUFU.RCP R22, R22 ;  /* 0x0000001600167308 */ /* 0x001e240000001000 */
[----:B0-----:R-:W-:-:S06]  /*1010*/  VIADD R20, R22, 0xffffffe ;  /* 0x0ffffffe16147836 */ /* 0x001fcc0000000000 */
[----:B------:R0:W1:Y:S02]  /*1020*/  F2I.FTZ.U32.TRUNC.NTZ R21, R20 ;  /* 0x0000001400157305 */ /* 0x000064000021f000 */
[----:B0-----:R-:W-:Y:S02]  /*1030*/  IMAD.MOV.U32 R20, RZ, RZ, RZ ;  /* 0x000000ffff147224 */ /* 0x001fe400078e00ff */
[----:B-1----:R-:W-:-:S04]  /*1040*/  IMAD R29, R29, R21, RZ ;  /* 0x000000151d1d7224 */ /* 0x002fc800078e02ff */
[----:B------:R-:W-:-:S06]  /*1050*/  IMAD.HI.U32 R21, R21, R29, R20 ;  /* 0x0000001d15157227 */ /* 0x000fcc00078e0014 */
[----:B------:R-:W-:-:S04]  /*1060*/  IMAD.HI.U32 R21, R21, R42, RZ ;  /* 0x0000002a15157227 */ /* 0x000fc800078e00ff */
[----:B------:R-:W-:-:S04]  /*1070*/  IMAD.MOV R21, RZ, RZ, -R21 ;  /* 0x000000ffff157224 */ /* 0x000fc800078e0a15 */
[----:B------:R-:W-:-:S05]  /*1080*/  IMAD R22, R27, R21, R42 ;  /* 0x000000151b167224 */ /* 0x000fca00078e022a */
[----:B------:R-:W-:-:S13]  /*1090*/  ISETP.GE.U32.AND P0, PT, R22, R27, PT ;  /* 0x0000001b1600720c */ /* 0x000fda0003f06070 */
[----:B------:R-:W-:-:S05]  /*10a0*/  @P0 IMAD.IADD R22, R22, 0x1, -R27 ;  /* 0x0000000116160824 */ /* 0x000fca00078e0a1b */
[----:B------:R-:W-:-:S13]  /*10b0*/  ISETP.GE.U32.AND P0, PT, R22, R27, PT ;  /* 0x0000001b1600720c */ /* 0x000fda0003f06070 */
[----:B------:R-:W-:Y:S01]  /*10c0*/  @P0 IMAD.IADD R22, R22, 0x1, -R27 ;  /* 0x0000000116160824 */ /* 0x000fe200078e0a1b */
[----:B------:R-:W-:-:S04]  /*10d0*/  @!P2 LOP3.LUT R22, RZ, R27, RZ, 0x33, !PT ;  /* 0x0000001bff16a212 */ /* 0x000fc800078e33ff */
[----:B------:R-:W-:Y:S05]  /*10e0*/  NANOSLEEP R22 ;  /* 0x000000160000735d */ /* 0x000fea0003800000 */
[----:B------:R-:W2:Y:S01]  /*10f0*/  LD.E.64.STRONG.GPU R26, desc[UR8][R16.64+0x100] ;  /* 0x00010008101a7980 */ /* 0x000ea2000c10fb00 */
[----:B------:R-:W-:Y:S01]  /*1100*/  UMOV UR5, 0xffffffff ;  /* 0xffffffff00057882 */ /* 0x000fe20000000000 */
[----:B------:R-:W-:Y:S02]  /*1110*/  SHF.R.U32.HI R3, RZ, 0x1, R3 ;  /* 0x00000001ff037819 */ /* 0x000fe40000011603 */
[----:B--2---:R-:W-:Y:S01]  /*1120*/  ISETP.NE.AND P0, PT, R26, 0x63, PT ;  /* 0x000000631a00780c */ /* 0x004fe20003f05270 */
[----:B------:R-:W-:-:S12]  /*1130*/  BRA.DIV UR5, `(.L_x_100) ;  /* 0x0000003605187947 */ /* 0x000fd8000b800000 */
[----:B------:R-:W-:-:S13]  /*1140*/  VOTE.ANY P0, !P0 ;  /* 0x0000000000ff7806 */ /* 0x000fda0004000100 */
.L_x_130:
[----:B------:R-:W-:Y:S05]  /*1150*/  @P0 BRA `(.L_x_101) ;  /* 0xfffffffc00900947 */ /* 0x000fea000383ffff */
.L_x_99:
[----:B------:R-:W-:Y:S01]  /*1160*/  UMOV UR5, 0xffffffff ;  /* 0xffffffff00057882 */ /* 0x000fe20000000000 */
[----:B------:R-:W-:Y:S02]  /*1170*/  ISETP.NE.AND P0, PT, R26, 0x65, PT ;  /* 0x000000651a00780c */ /* 0x000fe40003f05270 */
[----:B------:R-:W-:Y:S11]  /*1180*/  BRA.DIV UR5, `(.L_x_102) ;  /* 0x0000003605247947 */ /* 0x000ff6000b800000 */
[----:B------:R-:W0:Y:S01]  /*1190*/  S2R R30, SR_GEMASK ;  /* 0x00000000001e7919 */ /* 0x000e220000003c00 */
[----:B------:R-:W-:Y:S01]  /*11a0*/  VOTE.ANY R21, PT, !P0 ;  /* 0x0000000000157806 */ /* 0x000fe200040e0100 */
[C---:B------:R-:W-:Y:S02]  /*11b0*/  VIADD R41, R39.reuse, 0x2 ;  /* 0x0000000227297836 */ /* 0x040fe40000000000 */
[C---:B------:R-:W-:Y:S02]  /*11c0*/  VIADD R43, R39.reuse, 0x4 ;  /* 0x00000004272b7836 */ /* 0x040fe40000000000 */
[C---:B------:R-:W-:Y:S02]  /*11d0*/  VIADD R44, R39.reuse, 0x8 ;  /* 0x00000008272c7836 */ /* 0x040fe40000000000 */
[----:B------:R-:W-:Y:S01]  /*11e0*/  VIADD R45, R39, 0x10 ;  /* 0x00000010272d7836 */ /* 0x000fe20000000000 */
[----:B0-----:R-:W-:-:S05]  /*11f0*/  LOP3.LUT R21, R21, 0x80000000, R30, 0xec, !PT ;  /* 0x8000000015157812 */ /* 0x001fca00078eec1e */
[----:B------:R-:W-:-:S05]  /*1200*/  VIADD R16, R21, 0xffffffff ;  /* 0xffffffff15107836 */ /* 0x000fca0000000000 */
[----:B------:R-:W-:-:S04]  /*1210*/  LOP3.LUT R16, R21, R16, RZ, 0xc, !PT ;  /* 0x0000001015107212 */ /* 0x000fc800078e0cff */
[----:B------:R0:W1:Y:S02]  /*1220*/  POPC R20, R16 ;  /* 0x0000001000147309 */ /* 0x0000640000000000 */
[----:B0-----:R-:W0:Y:S01]  /*1230*/  LDC.64 R16, c[0x0][0x390] ;  /* 0x0000e400ff107b82 */ /* 0x001e220000000a00 */
[----:B-1----:R-:W1:Y:S01]  /*1240*/  SHFL.DOWN PT, R22, R27, 0x1, R20 ;  /* 0x082000001b167989 */ /* 0x002e6200000e0014 */
[-C--:B------:R-:W-:Y:S02]  /*1250*/  ISETP.GE.AND P0, PT, R39, R20.reuse, PT ;  /* 0x000000142700720c */ /* 0x080fe40003f06270 */
[----:B------:R-:W-:Y:S02]  /*1260*/  ISETP.GT.AND P2, PT, R45, R20, PT ;  /* 0x000000142d00720c */ /* 0x000fe40003f44270 */
[----:B0-----:R-:W-:Y:S02]  /*1270*/  IADD3 R28, P3, PT, R16, 0x100, RZ ;  /* 0x00000100101c7810 */ /* 0x001fe40007f7e0ff */
[----:B-1----:R-:W-:-:S02]  /*1280*/  SEL R22, R22, RZ, !P0 ;  /* 0x000000ff16167207 */ /* 0x002fc40004000000 */
[----:B------:R-:W-:-:S03]  /*1290*/  ISETP.GT.AND P0, PT, R41, R20, PT ;  /* 0x000000142900720c */ /* 0x000fc60003f04270 */
[----:B------:R-:W-:-:S05]  /*12a0*/  IMAD.IADD R3, R22, 0x1, R27 ;  /* 0x0000000116037824 */ /* 0x000fca00078e021b */
[----:B------:R-:W0:Y:S02]  /*12b0*/  SHFL.DOWN PT, R22, R3, 0x2, R20 ;  /* 0x0840000003167989 */ /* 0x000e2400000e0014 */
[----:B0-----:R-:W-:Y:S02]  /*12c0*/  SEL R22, R22, RZ, !P0 ;  /* 0x000000ff16167207 */ /* 0x001fe40004000000 */
[----:B------:R-:W-:-:S03]  /*12d0*/  ISETP.GT.AND P0, PT, R43, R20, PT ;  /* 0x000000142b00720c */ /* 0x000fc60003f04270 */
[----:B------:R-:W-:Y:S02]  /*12e0*/  IMAD.IADD R29, R3, 0x1, R22 ;  /* 0x00000001031d7824 */ /* 0x000fe400078e0216 */
[----:B------:R-:W-:-:S03]  /*12f0*/  IMAD.X R3, RZ, RZ, R17, P3 ;  /* 0x000000ffff037224 */ /* 0x000fc600018e0611 */
        /* <DEDUP_REMOVED lines=10> */
[----:B0-----:R-:W-:-:S05]  /*13a0*/  SEL R22, R22, RZ, !P2 ;  /* 0x000000ff16167207 */ /* 0x001fca0005000000 */
[----:B------:R-:W-:-:S07]  /*13b0*/  IMAD.IADD R46, R47, 0x1, R22 ;  /* 0x000000012f2e7824 */ /* 0x000fce00078e0216 */
.L_x_139:
[----:B------:R-:W-:Y:S05]  /*13c0*/  @!P0 BRA `(.L_x_103) ;  /* 0x0000000400248947 */ /* 0x000fea0003800000 */
[----:B------:R-:W-:-:S07]  /*13d0*/  IMAD.MOV.U32 R29, RZ, RZ, 0x3b8 ;  /* 0x000003b8ff1d7424 */ /* 0x000fce00078e00ff */
.L_x_109:
[----:B------:R-:W-:Y:S02]  /*13e0*/  IMAD.MOV.U32 R16, RZ, RZ, R28 ;  /* 0x000000ffff107224 */ /* 0x000fe400078e001c */
[----:B------:R-:W-:Y:S02]  /*13f0*/  IMAD.MOV.U32 R17, RZ, RZ, R3 ;  /* 0x000000ffff117224 */ /* 0x000fe400078e0003 */
        /* <DEDUP_REMOVED lines=8> */
.L_x_142:
[----:B------:R-:W-:Y:S05]  /*1480*/  @!P0 BRA `(.L_x_105) ;  /* 0x0000000000748947 */ /* 0x000fea0003800000 */
[----:B------:R-:W-:-:S07]  /*1490*/  IMAD.MOV.U32 R22, RZ, RZ, R29 ;  /* 0x000000ffff167224 */ /* 0x000fce00078e001d */
.L_x_107:
        /* <DEDUP_REMOVED lines=27> */
.L_x_145:
[----:B------:R-:W-:Y:S05]  /*1650*/  @P0 BRA `(.L_x_107) ;  /* 0xfffffffc00900947 */ /* 0x000fea000383ffff */
.L_x_105:
[----:B------:R-:W-:Y:S01]  /*1660*/  UMOV UR5, 0xffffffff ;  /* 0xffffffff00057882 */ /* 0x000fe20000000000 */
[----:B------:R-:W-:Y:S02]  /*1670*/  ISETP.NE.AND P0, PT, R26, 0x65, PT ;  /* 0x000000651a00780c */ /* 0x000fe40003f05270 */
[----:B------:R-:W-:Y:S11]  /*1680*/  BRA.DIV UR5, `(.L_x_108) ;  /* 0x0000003605287947 */ /* 0x000ff6000b800000 */
[----:B------:R-:W-:Y:S01]  /*1690*/  VOTE.ANY R21, PT, !P0 ;  /* 0x0000000000157806 */ /* 0x000fe200040e0100 */
[----:B------:R-:W-:-:S03]  /*16a0*/  VIADD R40, R40, 0xffffffe0 ;  /* 0xffffffe028287836 */ /* 0x000fc60000000000 */
[----:B------:R-:W-:-:S05]  /*16b0*/  LOP3.LUT R21, R21, 0x80000000, R30, 0xec, !PT ;  /* 0x8000000015157812 */ /* 0x000fca00078eec1e */
        /* <DEDUP_REMOVED lines=25> */
.L_x_154:
[----:B------:R-:W-:Y:S05]  /*1850*/  @P0 BRA `(.L_x_109) ;  /* 0xfffffff800e00947 */ /* 0x000fea000383ffff */
.L_x_103:
        /* <DEDUP_REMOVED lines=8> */
[----:B0-----:R-:W-:-:S05]  /*18e0*/  @!P1 LEA R3, R16, R3, 0x18 ;  /* 0x0000000310039211 */ /* 0x001fca00078ec0ff */
[----:B------:R1:W-:Y:S04]  /*18f0*/  @!P1 STS [R3+0x8], R31 ;  /* 0x0000081f03009388 */ /* 0x0003e80000000800 */
[----:B------:R1:W-:Y:S01]  /*1900*/  @!P1 STS [R3+0x4], R46 ;  /* 0x0000042e03009388 */ /* 0x0003e20000000800 */
[----:B--2---:R-:W-:Y:S01]  /*1910*/  @!P0 LEA R17, R20, R17, 0x18 ;  /* 0x0000001114118211 */ /* 0x004fe200078ec0ff */
[----:B------:R-:W-:Y:S02]  /*1920*/  IMAD.MOV.U32 R20, RZ, RZ, R23 ;  /* 0x000000ffff147224 */ /* 0x000fe400078e0017 */
[----:B------:R-:W-:Y:S02]  /*1930*/  @!P0 IMAD.MOV.U32 R20, RZ, RZ, R46 ;  /* 0x000000ffff148224 */ /* 0x000fe400078e002e */
[----:B------:R1:W-:Y:S05]  /*1940*/  @!P0 STS [R17+0x4c], R46 ;  /* 0x00004c2e11008388 */ /* 0x0003ea0000000800 */
.L_x_97:
[----:B------:R-:W-:Y:S05]  /*1950*/  WARPSYNC.ALL ;  /* 0x0000000000007948 */ /* 0x000fea0003800000 */
[----:B------:R-:W0:Y:S08]  /*1960*/  S2UR UR6, SR_CgaCtaId ;  /* 0x00000000000679c3 */ /* 0x000e300000008800 */
[----:B------:R-:W-:Y:S06]  /*1970*/  BAR.SYNC.DEFER_BLOCKING 0x0 ;  /* 0x0000000000007b1d */ /* 0x000fec0000010000 */
[----:B------:R-:W-:Y:S01]  /*1980*/  UMOV UR5, 0x400 ;  /* 0x0000040000057882 */ /* 0x000fe20000000000 */
[----:B------:R-:W2:Y:S01]  /*1990*/  S2R R16, SR_TID.X ;  /* 0x0000000000107919 */ /* 0x000ea20000002100 */
[----:B0-----:R-:W-:-:S09]  /*19a0*/  ULEA UR5, UR6, UR5, 0x18 ;  /* 0x0000000506057291 */ /* 0x001fd2000f8ec0ff */
[----:B-1----:R-:W0:Y:S01]  /*19b0*/  LDS R3, [UR5+0x4c] ;  /* 0x00004c05ff037984 */ /* 0x002e220008000800 */
[----:B--2---:R-:W-:-:S04]  /*19c0*/  ISETP.NE.AND P0, PT, R16, RZ, PT ;  /* 0x000000ff1000720c */ /* 0x004fc80003f05270 */
[----:B0-----:R-:W-:-:S05]  /*19d0*/  SEL R3, R3, RZ, P0 ;  /* 0x000000ff03037207 */ /* 0x001fca0000000000 */
[----:B------:R-:W-:-:S07]  /*19e0*/  IMAD.IADD R44, R3, 0x1, R20 ;  /* 0x00000001032c7824 */ /* 0x000fce00078e0214 */
.L_x_96:
[----:B------:R-:W-:Y:S05]  /*19f0*/  BSYNC.RECONVERGENT B0 ;  /* 0x0000000000007941 */ /* 0x000fea0003800200 */
.L_x_94:
[----:B------:R-:W-:Y:S01]  /*1a00*/  IMAD.IADD R45, R36, 0x1, R44 ;  /* 0x00000001242d7824 */ /* 0x000fe200078e022c */
[----:B------:R-:W1:Y:S01]  /*1a10*/  S2R R3, SR_TID.X ;  /* 0x0000000000037919 */ /* 0x000e620000002100 */
[----:B------:R-:W2:Y:S01]  /*1a20*/  S2UR UR6, SR_CgaCtaId ;  /* 0x00000000000679c3 */ /* 0x000ea20000008800 */
[----:B------:R-:W-:Y:S01]  /*1a30*/  UMOV UR5, 0x400 ;  /* 0x0000040000057882 */ /* 0x000fe20000000000 */
[----:B0-----:R-:W-:Y:S01]  /*1a40*/  IMAD.IADD R16, R37, 0x1, R45 ;  /* 0x0000000125107824 */ /* 0x001fe200078e022d */
[----:B------:R-:W0:Y:S03]  /*1a50*/  S2R R24, SR_LANEID ;  /* 0x0000000000187919 */ /* 0x000e260000000000 */
[----:B------:R-:W-:Y:S02]  /*1a60*/  IMAD.IADD R17, R34, 0x1, R16 ;  /* 0x0000000122117824 */ /* 0x000fe400078e0210 */
[----:B------:R-:W-:Y:S02]  /*1a70*/  BAR.SYNC.DEFER_BLOCKING 0x0 ;  /* 0x0000000000007b1d */ /* 0x000fe40000010000 */
[----:B------:R-:W-:-:S04]  /*1a80*/  IMAD.IADD R22, R35, 0x1, R17 ;  /* 0x0000000123167824 */ /* 0x000fc800078e0211 */
[----:B------:R-:W-:-:S04]  /*1a90*/  IMAD.IADD R23, R32, 0x1, R22 ;  /* 0x0000000120177824 */ /* 0x000fc800078e0216 */
[----:B------:R-:W-:-:S04]  /*1aa0*/  IMAD.IADD R20, R33, 0x1, R23 ;  /* 0x0000000121147824 */ /* 0x000fc800078e0217 */
[----:B------:R-:W-:Y:S01]  /*1ab0*/  IMAD.IADD R21, R18, 0x1, R20 ;  /* 0x0000000112157824 */ /* 0x000fe200078e0214 */
[----:B--2---:R-:W-:-:S03]  /*1ac0*/  ULEA UR5, UR6, UR5, 0x18 ;  /* 0x0000000506057291 */ /* 0x004fc6000f8ec0ff */
[----:B------:R-:W-:Y:S01]  /*1ad0*/  IMAD.IADD R18, R19, 0x1, R21 ;  /* 0x0000000113127824 */ /* 0x000fe200078e0215 */
[----:B------:R-:W2:Y:S03]  /*1ae0*/  LDCU.64 UR6, c[0x0][0x388] ;  /* 0x00007100ff0677ac */ /* 0x000ea60008000a00 */
[----:B------:R-:W-:Y:S01]  /*1af0*/  IMAD.IADD R19, R14, 0x1, R18 ;  /* 0x000000010e137824 */ /* 0x000fe200078e0212 */
[----:B-1----:R-:W-:-:S03]  /*1b00*/  SHF.R.U32.HI R3, RZ, 0x5, R3 ;  /* 0x00000005ff037819 */ /* 0x002fc60000011603 */
[----:B------:R-:W-:Y:S02]  /*1b10*/  IMAD.IADD R14, R15, 0x1, R19 ;  /* 0x000000010f0e7824 */ /* 0x000fe400078e0213 */
[----:B0-----:R-:W-:Y:S02]  /*1b20*/  IMAD R3, R3, 0x2c0, R24 ;  /* 0x000002c003037824 */ /* 0x001fe400078e0218 */
[----:B------:R-:W-:-:S03]  /*1b30*/  IMAD.IADD R15, R12, 0x1, R14 ;  /* 0x000000010c0f7824 */ /* 0x000fc600078e020e */
[----:B------:R-:W-:Y:S01]  /*1b40*/  LEA R49, R3, UR5, 0x2 ;  /* 0x0000000503317c11 */ /* 0x000fe2000f8e10ff */
[----:B------:R-:W-:Y:S01]  /*1b50*/  IMAD.IADD R12, R13, 0x1, R15 ;  /* 0x000000010d0c7824 */ /* 0x000fe200078e020f */
[----:B--2---:R-:W-:-:S03]  /*1b60*/  IADD3 R38, P0, PT, R38, UR6, RZ ;  /* 0x0000000626267c10 */ /* 0x004fc6000ff1e0ff */
[----:B------:R-:W-:Y:S02]  /*1b70*/  IMAD.IADD R13, R10, 0x1, R12 ;  /* 0x000000010a0d7824 */ /* 0x000fe400078e020c */
[----:B------:R-:W-:Y:S01]  /*1b80*/  IMAD R24, R24, 0x54, R49 ;  /* 0x0000005418187824 */ /* 0x000fe200078e0231 */
[----:B------:R-:W-:Y:S01]  /*1b90*/  IADD3.X R39, PT, PT, R0, UR7, RZ, P0, !PT ;  /* 0x0000000700277c10 */ /* 0x000fe200087fe4ff */
[----:B------:R-:W-:-:S03]  /*1ba0*/  IMAD.IADD R10, R11, 0x1, R13 ;  /* 0x000000010b0a7824 */ /* 0x000fc600078e020d */
[----:B------:R-:W-:Y:S01]  /*1bb0*/  STS.64 [R24], R44 ;  /* 0x0000002c18007388 */ /* 0x000fe20000000a00 */
[----:B------:R-:W-:-:S03]  /*1bc0*/  IMAD.IADD R11, R8, 0x1, R10 ;  /* 0x00000001080b7824 */ /* 0x000fc600078e020a */
[----:B------:R-:W-:Y:S01]  /*1bd0*/  STS.64 [R24+0x8], R16 ;  /* 0x0000081018007388 */ /* 0x000fe20000000a00 */
        /* <DEDUP_REMOVED lines=11> */
[----:B------:R-:W-:Y:S04]  /*1c90*/  STS.64 [R24+0x38], R10 ;  /* 0x0000380a18007388 */ /* 0x000fe80000000a00 */
[----:B------:R-:W-:Y:S04]  /*1ca0*/  STS.64 [R24+0x40], R8 ;  /* 0x0000400818007388 */ /* 0x000fe80000000a00 */
[----:B------:R-:W-:Y:S04]  /*1cb0*/  STS.64 [R24+0x48], R6 ;  /* 0x0000480618007388 */ /* 0x000fe80000000a00 */
[----:B------:R-:W-:Y:S01]  /*1cc0*/  STS.64 [R24+0x50], R4 ;  /* 0x0000500418007388 */ /* 0x000fe20000000a00 */
[----:B------:R-:W-:-:S03]  /*1cd0*/  NOP ;  /* 0x0000000000007918 */ /* 0x000fc60000000000 */
[----:B------:R-:W0:Y:S04]  /*1ce0*/  LDS R3, [R49] ;  /* 0x0000000031037984 */ /* 0x000e280000000800 */
[----:B------:R-:W1:Y:S04]  /*1cf0*/  LDS R17, [R49+0x80] ;  /* 0x0000800031117984 */ /* 0x000e680000000800 */
        /* <DEDUP_REMOVED lines=43> */
.L_x_93:
[----:B------:R-:W-:-:S13]  /*1fb0*/  ISETP.NE.AND P0, PT, R0, RZ, PT ;  /* 0x000000ff0000720c */ /* 0x000fda0003f05270 */
[----:B------:R-:W-:Y:S05]  /*1fc0*/  @!P0 EXIT ;  /* 0x000000000000894d */ /* 0x000fea0003800000 */
[----:B------:R-:W0:Y:S02]  /*1fd0*/  LDC.64 R4, c[0x0][0x380] ;  /* 0x0000e000ff047b82 */ /* 0x000e240000000a00 */
[----:B0-----:R-:W-:-:S05]  /*1fe0*/  IMAD.WIDE.U32 R4, R7, 0x4, R4 ;  /* 0x0000000407047825 */ /* 0x001fca00078e0004 */
[----:B------:R0:W2:Y:S01]  /*1ff0*/  LDG.E R6, desc[UR8][R4.64] ;  /* 0x0000000804067981 */ /* 0x0000a2000c1e1900 */
[----:B------:R-:W3:Y:S02]  /*2000*/  S2R R2, SR_TID.X ;  /* 0x0000000000027919 */ /* 0x000ee40000002100 */
[C---:B---3--:R-:W-:Y:S02]  /*2010*/  LOP3.LUT R3, R2.reuse, 0x1f, RZ, 0xc0, !PT ;  /* 0x0000001f02037812 */ /* 0x048fe400078ec0ff */
[----:B------:R-:W-:-:S05]  /*2020*/  LOP3.LUT R8, R2, 0x3e0, RZ, 0xc0, !PT ;  /* 0x000003e002087812 */ /* 0x000fca00078ec0ff */
[----:B------:R-:W-:-:S04]  /*2030*/  IMAD R3, R8, 0x16, R3 ;  /* 0x0000001608037824 */ /* 0x000fc800078e0203 */
[C---:B------:R-:W-:Y:S01]  /*2040*/  VIADD R7, R3.reuse, 0x20 ;  /* 0x0000002003077836 */ /* 0x040fe20000000000 */
[C---:B------:R-:W-:Y:S01]  /*2050*/  ISETP.GE.U32.AND P6, PT, R3.reuse, R0, PT ;  /* 0x000000000300720c */ /* 0x040fe20003fc6070 */
[C---:B------:R-:W-:Y:S01]  /*2060*/  VIADD R9, R3.reuse, 0x40 ;  /* 0x0000004003097836 */ /* 0x040fe20000000000 */
[C---:B0-----:R-:W-:Y:S01]  /*2070*/  LEA R4, P1, R3.reuse, R4, 0x2 ;  /* 0x0000000403047211 */ /* 0x041fe200078210ff */
[----:B------:R-:W-:Y:S01]  /*2080*/  VIADD R11, R3, 0x60 ;  /* 0x00000060030b7836 */ /* 0x000fe20000000000 */
[-C--:B------:R-:W-:Y:S01]  /*2090*/  ISETP.GE.U32.AND P5, PT, R7, R0.reuse, PT ;  /* 0x000000000700720c */ /* 0x080fe20003fa6070 */
[----:B------:R-:W-:Y:S01]  /*20a0*/  VIADD R7, R3, 0x80 ;  /* 0x0000008003077836 */ /* 0x000fe20000000000 */
[-C--:B------:R-:W-:Y:S01]  /*20b0*/  ISETP.GE.U32.AND P0, PT, R9, R0.reuse, PT ;  /* 0x000000000900720c */ /* 0x080fe20003f06070 */
[----:B------:R-:W-:Y:S01]  /*20c0*/  IMAD.X R5, RZ, RZ, R5, P1 ;  /* 0x000000ffff057224 */ /* 0x000fe200008e0605 */
[-C--:B------:R-:W-:Y:S01]  /*20d0*/  ISETP.GE.U32.AND P4, PT, R11, R0.reuse, PT ;  /* 0x000000000b00720c */ /* 0x080fe20003f86070 */
[----:B------:R-:W-:Y:S01]  /*20e0*/  VIADD R9, R3, 0xa0 ;  /* 0x000000a003097836 */ /* 0x000fe20000000000 */
[----:B------:R-:W-:Y:S01]  /*20f0*/  ISETP.GE.U32.AND P3, PT, R7, R0, PT ;  /* 0x000000000700720c */ /* 0x000fe20003f66070 */
[----:B------:R-:W-:-:S03]  /*2100*/  VIADD R7, R3, 0xc0 ;  /* 0x000000c003077836 */ /* 0x000fc60000000000 */
[-C--:B------:R-:W-:Y:S01]  /*2110*/  ISETP.GE.U32.AND P2, PT, R9, R0.reuse, PT ;  /* 0x000000000900720c */ /* 0x080fe20003f46070 */
[----:B------:R-:W-:Y:S01]  /*2120*/  VIADD R9, R3, 0x100 ;  /* 0x0000010003097836 */ /* 0x000fe20000000000 */
[-C--:B------:R-:W-:Y:S01]  /*2130*/  ISETP.GE.U32.AND P1, PT, R7, R0.reuse, PT ;  /* 0x000000000700720c */ /* 0x080fe20003f26070 */
[C---:B------:R-:W-:Y:S02]  /*2140*/  VIADD R7, R3.reuse, 0xe0 ;  /* 0x000000e003077836 */ /* 0x040fe40000000000 */
[----:B------:R-:W-:Y:S02]  /*2150*/  VIADD R39, R3, 0x2a0 ;  /* 0x000002a003277836 */ /* 0x000fe40000000000 */
[----:B--2---:R-:W-:Y:S02]  /*2160*/  IMAD.MOV.U32 R16, RZ, RZ, R6 ;  /* 0x000000ffff107224 */ /* 0x004fe400078e0006 */
[----:B------:R-:W2:Y:S01]  /*2170*/  @!P6 LDG.E R6, desc[UR8][R4.64] ;  /* 0x000000080406e981 */ /* 0x000ea2000c1e1900 */
[----:B------:R-:W-:Y:S01]  /*2180*/  ISETP.GE.U32.AND P6, PT, R7, R0, PT ;  /* 0x000000000700720c */ /* 0x000fe20003fc6070 */
[----:B------:R-:W-:-:S02]  /*2190*/  IMAD.MOV.U32 R10, RZ, RZ, R16 ;  /* 0x000000ffff0a7224 */ /* 0x000fc400078e0010 */
[----:B------:R-:W-:Y:S02]  /*21a0*/  VIADD R7, R3, 0x120 ;  /* 0x0000012003077836 */ /* 0x000fe40000000000 */
[--C-:B------:R-:W-:Y:S02]  /*21b0*/  IMAD.MOV.U32 R12, RZ, RZ, R16.reuse ;  /* 0x000000ffff0c7224 */ /* 0x100fe400078e0010 */
[----:B------:R-:W3:Y:S01]  /*21c0*/  @!P0 LDG.E R10, desc[UR8][R4.64+0x100] ;  /* 0x00010008040a8981 */ /* 0x000ee2000c1e1900 */
[-C--:B------:R-:W-:Y:S01]  /*21d0*/  ISETP.GE.U32.AND P0, PT, R7, R0.reuse, PT ;  /* 0x000000000700720c */ /* 0x080fe20003f06070 */
[----:B------:R-:W-:Y:S02]  /*21e0*/  VIADD R7, R3, 0x140 ;  /* 0x0000014003077836 */ /* 0x000fe40000000000 */
[--C-:B------:R-:W-:Y:S01]  /*21f0*/  IMAD.MOV.U32 R8, RZ, RZ, R16.reuse ;  /* 0x000000ffff087224 */ /* 0x100fe200078e0010 */
[----:B------:R-:W4:Y:S01]  /*2200*/  @!P4 LDG.E R12, desc[UR8][R4.64+0x180] ;  /* 0x00018008040cc981 */ /* 0x000f22000c1e1900 */
[----:B------:R-:W-:Y:S01]  /*2210*/  IMAD.MOV.U32 R18, RZ, RZ, R16 ;  /* 0x000000ffff127224 */ /* 0x000fe200078e0010 */
[----:B------:R-:W-:Y:S01]  /*2220*/  ISETP.GE.U32.AND P4, PT, R7, R0, PT ;  /* 0x000000000700720c */ /* 0x000fe20003f86070 */
[----:B------:R-:W-:-:S02]  /*2230*/  VIADD R7, R3, 0x180 ;  /* 0x0000018003077836 */ /* 0x000fc40000000000 */
[----:B------:R-:W4:Y:S01]  /*2240*/  @!P5 LDG.E R8, desc[UR8][R4.64+0x80] ;  /* 0x000080080408d981 */ /* 0x000f22000c1e1900 */
[-C--:B------:R-:W-:Y:S01]  /*2250*/  ISETP.GE.U32.AND P5, PT, R9, R0.reuse, PT ;  /* 0x000000000900720c */ /* 0x080fe20003fa6070 */
[--C-:B------:R-:W-:Y:S02]  /*2260*/  IMAD.MOV.U32 R20, RZ, RZ, R16.reuse ;  /* 0x000000ffff147224 */ /* 0x100fe400078e0010 */
[----:B------:R-:W4:Y:S01]  /*2270*/  @!P2 LDG.E R18, desc[UR8][R4.64+0x280] ;  /* 0x000280080412a981 */ /* 0x000f22000c1e1900 */
[-C--:B------:R-:W-:Y:S01]  /*2280*/  ISETP.GE.U32.AND P2, PT, R7, R0.reuse, PT ;  /* 0x000000000700720c */ /* 0x080fe20003f46070 */
[C---:B------:R-:W-:Y:S02]  /*2290*/  VIADD R7, R3.reuse, 0x1a0 ;  /* 0x000001a003077836 */ /* 0x040fe40000000000 */
[--C-:B------:R-:W-:Y:S01]  /*22a0*/  IMAD.MOV.U32 R14, RZ, RZ, R16.reuse ;  /* 0x000000ffff0e7224 */ /* 0x100fe200078e0010 */
[----:B------:R-:W4:Y:S01]  /*22b0*/  @!P1 LDG.E R20, desc[UR8][R4.64+0x300] ;  /* 0x0003000804149981 */ /* 0x000f22000c1e1900 */
[----:B------:R-:W-:Y:S01]  /*22c0*/  VIADD R9, R3, 0x160 ;  /* 0x0000016003097836 */ /* 0x000fe20000000000 */
[----:B------:R-:W-:Y:S01]  /*22d0*/  ISETP.GE.U32.AND P1, PT, R7, R0, PT ;  /* 0x000000000700720c */ /* 0x000fe20003f26070 */
[----:B------:R-:W-:-:S02]  /*22e0*/  IMAD.MOV.U32 R24, RZ, RZ, R16 ;  /* 0x000000ffff187224 */ /* 0x000fc400078e0010 */
[----:B------:R-:W-:Y:S01]  /*22f0*/  VIADD R7, R3, 0x1e0 ;  /* 0x000001e003077836 */ /* 0x000fe20000000000 */
[----:B------:R-:W4:Y:S01]  /*2300*/  @!P3 LDG.E R14, desc[UR8][R4.64+0x200] ;  /* 0x00020008040eb981 */ /* 0x000f22000c1e1900 */
[--C-:B------:R-:W-:Y:S01]  /*2310*/  IMAD.MOV.U32 R22, RZ, RZ, R16.reuse ;  /* 0x000000ffff167224 */ /* 0x100fe200078e0010 */
[-C--:B------:R-:W-:Y:S01]  /*2320*/  ISETP.GE.U32.AND P3, PT, R9, R0.reuse, PT ;  /* 0x000000000900720c */ /* 0x080fe20003f66070 */
[----:B------:R-:W-:Y:S01]  /*2330*/  VIADD R9, R3, 0x1c0 ;  /* 0x000001c003097836 */ /* 0x000fe20000000000 */
[----:B------:R-:W4:Y:S01]  /*2340*/  @!P5 LDG.E R24, desc[UR8][R4.64+0x400] ;  /* 0x000400080418d981 */ /* 0x000f22000c1e1900 */
[--C-:B------:R-:W-:Y:S01]  /*2350*/  IMAD.MOV.U32 R26, RZ, RZ, R16.reuse ;  /* 0x000000ffff1a7224 */ /* 0x100fe200078e0010 */
[-C--:B------:R-:W-:Y:S01]  /*2360*/  ISETP.GE.U32.AND P5, PT, R7, R0.reuse, PT ;  /* 0x000000000700720c */ /* 0x080fe20003fa6070 */
[----:B------:R-:W-:Y:S01]  /*2370*/  VIADD R7, R3, 0x200 ;  /* 0x0000020003077836 */ /* 0x000fe20000000000 */
[----:B------:R-:W4:Y:S01]  /*2380*/  @!P6 LDG.E R22, desc[UR8][R4.64+0x380] ;  /* 0x000380080416e981 */ /* 0x000f22000c1e1900 */
[----:B------:R-:W-:Y:S01]  /*2390*/  ISETP.GE.U32.AND P6, PT, R9, R0, PT ;  /* 0x000000000900720c */ /* 0x000fe20003fc6070 */
[----:B------:R-:W-:-:S02]  /*23a0*/  IMAD.MOV.U32 R28, RZ, RZ, R16 ;  /* 0x000000ffff1c7224 */ /* 0x000fc400078e0010 */
[--C-:B------:R-:W-:Y:S01]  /*23b0*/  IMAD.MOV.U32 R30, RZ, RZ, R16.reuse ;  /* 0x000000ffff1e7224 */ /* 0x100fe200078e0010 */
[----:B------:R-:W4:Y:S01]  /*23c0*/  @!P0 LDG.E R26, desc[UR8][R4.64+0x480] ;  /* 0x00048008041a8981 */ /* 0x000f22000c1e1900 */
[-C--:B------:R-:W-:Y:S01]  /*23d0*/  ISETP.GE.U32.AND P0, PT, R7, R0.reuse, PT ;  /* 0x000000000700720c */ /* 0x080fe20003f06070 */
[C---:B------:R-:W-:Y:S02]  /*23e0*/  VIADD R9, R3.reuse, 0x220 ;  /* 0x0000022003097836 */ /* 0x040fe40000000000 */
[----:B------:R-:W-:Y:S01]  /*23f0*/  VIADD R7, R3, 0x240 ;  /* 0x0000024003077836 */ /* 0x000fe20000000000 */
[----:B------:R-:W4:Y:S01]  /*2400*/  @!P4 LDG.E R28, desc[UR8][R4.64+0x500] ;  /* 0x00050008041cc981 */ /* 0x000f22000c1e1900 */
[--C-:B------:R-:W-:Y:S01]  /*2410*/  IMAD.MOV.U32 R32, RZ, RZ, R16.reuse ;  /* 0x000000ffff207224 */ /* 0x100fe200078e0010 */
[-C--:B------:R-:W-:Y:S01]  /*2420*/  ISETP.GE.U32.AND P4, PT, R9, R0.reuse, PT ;  /* 0x000000000900720c */ /* 0x080fe20003f86070 */
[--C-:B------:R-:W-:Y:S01]  /*2430*/  IMAD.MOV.U32 R34, RZ, RZ, R16.reuse ;  /* 0x000000ffff227224 */ /* 0x100fe200078e0010 */
[----:B------:R-:W4:Y:S01]  /*2440*/  @!P3 LDG.E R30, desc[UR8][R4.64+0x580] ;  /* 0x00058008041eb981 */ /* 0x000f22000c1e1900 */
[----:B------:R-:W-:Y:S01]  /*2450*/  IMAD.MOV.U32 R36, RZ, RZ, R16 ;  /* 0x000000ffff247224 */ /* 0x000fe200078e0010 */
[----:B------:R-:W-:Y:S01]  /*2460*/  ISETP.GE.U32.AND P3, PT, R7, R0, PT ;  /* 0x000000000700720c */ /* 0x000fe20003f66070 */
[C---:B------:R-:W-:Y:S01]  /*2470*/  VIADD R7, R3.reuse, 0x260 ;  /* 0x0000026003077836 */ /* 0x040fe20000000000 */
[----:B------:R-:W4:Y:S01]  /*2480*/  @!P2 LDG.E R32, desc[UR8][R4.64+0x600] ;  /* 0x000600080420a981 */ /* 0x000f22000c1e1900 */
[----:B------:R-:W-:-:S03]  /*2490*/  VIADD R9, R3, 0x280 ;  /* 0x0000028003097836 */ /* 0x000fc60000000000 */
[----:B------:R-:W4:Y:S01]  /*24a0*/  @!P1 LDG.E R34, desc[UR8][R4.64+0x680] ;  /* 0x0006800804229981 */ /* 0x000f22000c1e1900 */
[-C--:B------:R-:W-:Y:S02]  /*24b0*/  ISETP.GE.U32.AND P2, PT, R7, R0.reuse, PT ;  /* 0x000000000700720c */ /* 0x080fe40003f46070 */
[-C--:B------:R-:W-:Y:S01]  /*24c0*/  ISETP.GE.U32.AND P1, PT, R9, R0.reuse, PT ;  /* 0x000000000900720c */ /* 0x080fe20003f26070 */
[----:B------:R-:W4:Y:S01]  /*24d0*/  @!P6 LDG.E R36, desc[UR8][R4.64+0x700] ;  /* 0x000700080424e981 */ /* 0x000f22000c1e1900 */
[----:B------:R-:W-:Y:S01]  /*24e0*/  ISETP.GE.U32.AND P6, PT, R39, R0, PT ;  /* 0x000000002700720c */ /* 0x000fe20003fc6070 */
[--C-:B------:R-:W-:Y:S02]  /*24f0*/  IMAD.MOV.U32 R46, RZ, RZ, R16.reuse ;  /* 0x000000ffff2e7224 */ /* 0x100fe400078e0010 */
[--C-:B------:R-:W-:Y:S02]  /*2500*/  IMAD.MOV.U32 R48, RZ, RZ, R16.reuse ;  /* 0x000000ffff307224 */ /* 0x100fe400078e0010 */
[----:B------:R-:W-:-:S02]  /*2510*/  IMAD.MOV.U32 R50, RZ, RZ, R16 ;  /* 0x000000ffff327224 */ /* 0x000fc400078e0010 */
        /* <DEDUP_REMOVED lines=13> */
[----:B------:R-:W-:Y:S01]  /*25f0*/  UMOV UR4, 0x400 ;  /* 0x0000040000047882 */ /* 0x000fe20000000000 */
[----:B------:R-:W-:Y:S01]  /*2600*/  ISETP.NE.AND P0, PT, R42, RZ, PT ;  /* 0x000000ff2a00720c */ /* 0x000fe20003f05270 */
[----:B-1----:R-:W-:-:S02]  /*2610*/  ULEA UR4, UR5, UR4, 0x18 ;  /* 0x0000000405047291 */ /* 0x002fc4000f8ec0ff */
[----:B0-----:R-:W-:-:S05]  /*2620*/  IMAD R41, R43, 0x2c0, R38 ;  /* 0x000002c02b297824 */ /* 0x001fca00078e0226 */
        /* <DEDUP_REMOVED lines=39> */
[----:B------:R-:W-:Y:S02]  /*28a0*/  ISETP.NE.AND P1, PT, R38, 0x1f, PT ;  /* 0x0000001f2600780c */ /* 0x000fe40003f25270 */
[----:B---3--:R-:W-:Y:S02]  /*28b0*/  IADD3 R16, PT, PT, R8, R7, R16 ;  /* 0x0000000708107210 */ /* 0x008fe40007ffe010 */
[----:B------:R-:W-:Y:S02]  /*28c0*/  ISETP.NE.AND P2, PT, R43, 0xb, PT ;  /* 0x0000000b2b00780c */ /* 0x000fe40003f45270 */
        /* <DEDUP_REMOVED lines=52> */
[----:B------:R-:W-:Y:S02]  /*2c10*/  ISETP.NE.AND P1, PT, R38, RZ, PT ;  /* 0x000000ff2600720c */ /* 0x000fe40003f25270 */
[----:B------:R-:W-:Y:S01]  /*2c20*/  SEL R16, R25, R16, !P0 ;  /* 0x0000001019107207 */ /* 0x000fe20004000000 */
[----:B------:R-:W-:Y:S01]  /*2c30*/  @!P2 IMAD.IADD R16, R26, 0x1, R25 ;  /* 0x000000011a10a824 */ /* 0x000fe200078e0219 */
[----:B------:R-:W-:-:S02]  /*2c40*/  ISETP.GE.U32.AND P0, PT, R2, 0x20, PT ;  /* 0x000000200200780c */ /* 0x000fc40003f06070 */
[----:B------:R-:W-:Y:S02]  /*2c50*/  SEL R37, R37, RZ, P1 ;  /* 0x000000ff25257207 */ /* 0x000fe40000800000 */
[----:B------:R-:W-:-:S04]  /*2c60*/  SEL R17, R16, RZ, P0 ;  /* 0x000000ff10117207 */ /* 0x000fc80000000000 */
[----:B-----5:R-:W-:Y:S01]  /*2c70*/  IADD3 R44, PT, PT, R17, R37, R44 ;  /* 0x00000025112c7210 */ /* 0x020fe20007ffe02c */
[----:B------:R-:W-:Y:S06]  /*2c80*/  BRA `(.L_x_111) ;  /* 0x0000000c00e87947 */ /* 0x000fec0003800000 */
.L_x_110:
[----:B0-2---:R-:W-:Y:S02]  /*2c90*/  IADD3 R16, PT, PT, R6, R5, R4 ;  /* 0x0000000506107210 */ /* 0x005fe40007ffe004 */
[----:B------:R-:W-:Y:S02]  /*2ca0*/  ISETP.NE.AND P1, PT, R38, 0x1f, PT ;  /* 0x0000001f2600780c */ /* 0x000fe40003f25270 */
        /* <DEDUP_REMOVED lines=52> */
[----:B------:R-:W-:Y:S01]  /*2ff0*/  SEL R16, R23, R16, !P0 ;  /* 0x0000001017107207 */ /* 0x000fe20004000000 */
[----:B------:R-:W-:Y:S01]  /*3000*/  IMAD.IADD R23, R44, 0x1, -R37 ;  /* 0x000000012c177824 */ /* 0x000fe200078e0a25 */
[C---:B------:R-:W-:Y:S02]  /*3010*/  ISETP.NE.AND P0, PT, R43.reuse, 0xa, PT ;  /* 0x0000000a2b00780c */ /* 0x040fe40003f05270 */
[----:B------:R-:W-:Y:S02]  /*3020*/  SEL R16, R24, R16, !P1 ;  /* 0x0000001018107207 */ /* 0x000fe40004800000 */
[----:B------:R-:W-:Y:S02]  /*3030*/  ISETP.NE.AND P1, PT, R43, 0xb, PT ;  /* 0x0000000b2b00780c */ /* 0x000fe40003f25270 */
[----:B------:R-:W-:Y:S02]  /*3040*/  SEL R16, R25, R16, !P0 ;  /* 0x0000001019107207 */ /* 0x000fe40004000000 */
[----:B------:R-:W-:-:S02]  /*3050*/  ISETP.GT.U32.AND P0, PT, R2, 0x1f, PT ;  /* 0x0000001f0200780c */ /* 0x000fc40003f04070 */
[----:B------:R-:W-:Y:S02]  /*3060*/  SEL R17, R23, RZ, P2 ;  /* 0x000000ff17117207 */ /* 0x000fe40001000000 */
        /* <DEDUP_REMOVED lines=20> */
.L_x_157:
[----:B------:R-:W-:Y:S05]  /*31b0*/  @!P0 BRA `(.L_x_114) ;  /* 0x0000000000748947 */ /* 0x000fea0003800000 */
[----:B------:R-:W-:-:S07]  /*31c0*/  IMAD.MOV.U32 R20, RZ, RZ, 0x3b8 ;  /* 0x000003b8ff147424 */ /* 0x000fce00078e00ff */
.L_x_116:
        /* <DEDUP_REMOVED lines=27> */
.L_x_160:
[----:B------:R-:W-:Y:S05]  /*3380*/  @P0 BRA `(.L_x_116) ;  /* 0xfffffffc00900947 */ /* 0x000fea000383ffff */
.L_x_114:
[----:B------:R-:W-:Y:S01]  /*3390*/  UMOV UR5, 0xffffffff ;  /* 0xffffffff00057882 */ /* 0x000fe20000000000 */
[----:B------:R-:W-:Y:S02]  /*33a0*/  ISETP.NE.AND P0, PT, R18, 0x65, PT ;  /* 0x000000651200780c */ /* 0x000fe40003f05270 */
[----:B------:R-:W-:Y:S11]  /*33b0*/  BRA.DIV UR5, `(.L_x_117) ;  /* 0x0000001e05047947 */ /* 0x000ff6000b800000 */
[----:B------:R-:W0:Y:S01]  /*33c0*/  S2R R26, SR_GEMASK ;  /* 0x00000000001a7919 */ /* 0x000e220000003c00 */
[----:B------:R-:W-:Y:S01]  /*33d0*/  VOTE.ANY R21, PT, !P0 ;  /* 0x0000000000157806 */ /* 0x000fe200040e0100 */
[----:B------:R-:W-:-:S03]  /*33e0*/  VIADD R17, R38, 0x2 ;  /* 0x0000000226117836 */ /* 0x000fc60000000000 */
[----:B0-----:R-:W-:-:S05]  /*33f0*/  LOP3.LUT R21, R21, 0x80000000, R26, 0xec, !PT ;  /* 0x8000000015157812 */ /* 0x001fca00078eec1a */
[----:B------:R-:W-:-:S05]  /*3400*/  VIADD R16, R21, 0xffffffff ;  /* 0xffffffff15107836 */ /* 0x000fca0000000000 */
[----:B------:R-:W-:Y:S01]  /*3410*/  LOP3.LUT R16, R21, R16, RZ, 0xc, !PT ;  /* 0x0000001015107212 */ /* 0x000fe200078e0cff */
[----:B------:R-:W-:-:S03]  /*3420*/  VIADD R21, R38, 0x10 ;  /* 0x0000001026157836 */ /* 0x000fc60000000000 */
[----:B------:R-:W0:Y:S02]  /*3430*/  POPC R20, R16 ;  /* 0x0000001000147309 */ /* 0x000e240000000000 */
[----:B0-----:R-:W0:Y:S01]  /*3440*/  SHFL.DOWN PT, R22, R19, 0x1, R20 ;  /* 0x0820000013167989 */ /* 0x001e2200000e0014 */
[-C--:B------:R-:W-:Y:S02]  /*3450*/  ISETP.GE.AND P0, PT, R38, R20.reuse, PT ;  /* 0x000000142600720c */ /* 0x080fe40003f06270 */
[-C--:B------:R-:W-:Y:S02]  /*3460*/  ISETP.GT.AND P2, PT, R21, R20.reuse, PT ;  /* 0x000000141500720c */ /* 0x080fe40003f44270 */
[----:B0-----:R-:W-:Y:S02]  /*3470*/  SEL R22, R22, RZ, !P0 ;  /* 0x000000ff16167207 */ /* 0x001fe40004000000 */
[----:B------:R-:W-:Y:S01]  /*3480*/  ISETP.GT.AND P0, PT, R17, R20, PT ;  /* 0x000000141100720c */ /* 0x000fe20003f04270 */
[----:B------:R-:W-:-:S02]  /*3490*/  VIADD R17, R38, 0x4 ;  /* 0x0000000426117836 */ /* 0x000fc40000000000 */
        /* <DEDUP_REMOVED lines=8> */
[----:B------:R-:W-:Y:S02]  /*3520*/  ISETP.GT.AND P0, PT, R17, R20, PT ;  /* 0x000000141100720c */ /* 0x000fe40003f04270 */
[----:B------:R-:W0:Y:S01]  /*3530*/  LDC.64 R16, c[0x0][0x390] ;  /* 0x0000e400ff107b82 */ /* 0x000e220000000a00 */
[----:B------:R-:W-:-:S05]  /*3540*/  IMAD.IADD R19, R45, 0x1, R22 ;  /* 0x000000012d137824 */ /* 0x000fca00078e0216 */
[----:B------:R-:W1:Y:S01]  /*3550*/  SHFL.DOWN PT, R22, R19, 0x8, R20 ;  /* 0x0900000013167989 */ /* 0x000e6200000e0014 */
[----:B0-----:R-:W-:-:S05]  /*3560*/  IADD3 R44, P3, PT, R16, 0x100, RZ ;  /* 0x00000100102c7810 */ /* 0x001fca0007f7e0ff */
[----:B------:R-:W-:Y:S01]  /*3570*/  IMAD.X R45, RZ, RZ, R17, P3 ;  /* 0x000000ffff2d7224 */ /* 0x000fe200018e0611 */
[----:B-1----:R-:W-:Y:S02]  /*3580*/  SEL R22, R22, RZ, !P0 ;  /* 0x000000ff16167207 */ /* 0x002fe40004000000 */
[----:B------:R-:W-:-:S03]  /*3590*/  ISETP.NE.AND P0, PT, R18, 0x65, PT ;  /* 0x000000651200780c */ /* 0x000fc60003f05270 */
[----:B------:R-:W-:-:S05]  /*35a0*/  IMAD.IADD R43, R19, 0x1, R22 ;  /* 0x00000001132b7824 */ /* 0x000fca00078e0216 */
[----:B------:R-:W0:Y:S05]  /*35b0*/  SHFL.DOWN PT, R22, R43, 0x10, R20 ;  /* 0x0a0000002b167989 */ /* 0x000e2a00000e0014 */
[----:B------:R-:W-:Y:S02]  /*35c0*/  VOTE.ALL P0, P0 ;  /* 0x0000000000ff7806 */ /* 0x000fe40000000000 */
[----:B0-----:R-:W-:-:S05]  /*35d0*/  SEL R22, R22, RZ, !P2 ;  /* 0x000000ff16167207 */ /* 0x001fca0005000000 */
[----:B------:R-:W-:-:S07]  /*35e0*/  IMAD.IADD R46, R43, 0x1, R22 ;  /* 0x000000012b2e7824 */ /* 0x000fce00078e0216 */
.L_x_169:
[----:B------:R-:W-:Y:S05]  /*35f0*/  @!P0 BRA `(.L_x_118) ;  /* 0x00000004002c8947 */ /* 0x000fea0003800000 */
[----:B------:R-:W-:-:S07]  /*3600*/  IMAD.MOV.U32 R43, RZ, RZ, 0x3b8 ;  /* 0x000003b8ff2b7424 */ /* 0x000fce00078e00ff */
.L_x_124:
        /* <DEDUP_REMOVED lines=8> */
.L_x_172:
[----:B------:R-:W-:Y:S05]  /*3690*/  @!P0 BRA `(.L_x_120) ;  /* 0x0000000000748947 */ /* 0x000fea0003800000 */
[----:B------:R-:W-:-:S07]  /*36a0*/  IMAD.MOV.U32 R20, RZ, RZ, R43 ;  /* 0x000000ffff147224 */ /* 0x000fce00078e002b */
.L_x_122:
        /* <DEDUP_REMOVED lines=27> */
.L_x_175:
[----:B------:R-:W-:Y:S05]  /*3860*/  @P0 BRA `(.L_x_122) ;  /* 0xfffffffc00900947 */ /* 0x000fea000383ffff */
.L_x_120:
[----:B------:R-:W-:Y:S01]  /*3870*/  UMOV UR5, 0xffffffff ;  /* 0xffffffff00057882 */ /* 0x000fe20000000000 */
[----:B------:R-:W-:Y:S02]  /*3880*/  ISETP.NE.AND P0, PT, R18, 0x65, PT ;  /* 0x000000651200780c */ /* 0x000fe40003f05270 */
[----:B------:R-:W-:Y:S11]  /*3890*/  BRA.DIV UR5, `(.L_x_123) ;  /* 0x0000001e05107947 */ /* 0x000ff6000b800000 */
[----:B------:R-:W-:Y:S01]  /*38a0*/  VOTE.ANY R21, PT, !P0 ;  /* 0x0000000000157806 */ /* 0x000fe200040e0100 */
[----:B------:R-:W-:Y:S02]  /*38b0*/  VIADD R17, R38, 0x2 ;  /* 0x0000000226117836 */ /* 0x000fe40000000000 */
[----:B------:R-:W-:Y:S01]  /*38c0*/  VIADD R37, R37, 0xffffffe0 ;  /* 0xffffffe025257836 */ /* 0x000fe20000000000 */
[----:B------:R-:W-:-:S05]  /*38d0*/  LOP3.LUT R21, R21, 0x80000000, R26, 0xec, !PT ;  /* 0x8000000015157812 */ /* 0x000fca00078eec1a */
[----:B------:R-:W-:-:S05]  /*38e0*/  VIADD R16, R21, 0xffffffff ;  /* 0xffffffff15107836 */ /* 0x000fca0000000000 */
[----:B------:R-:W-:-:S04]  /*38f0*/  LOP3.LUT R16, R21, R16, RZ, 0xc, !PT ;  /* 0x0000001015107212 */ /* 0x000fc800078e0cff */
        /* <DEDUP_REMOVED lines=16> */
[----:B------:R-:W-:-:S03]  /*3a00*/  IMAD.IADD R19, R49, 0x1, R22 ;  /* 0x0000000131137824 */ /* 0x000fc600078e0216 */
[----:B------:R-:W-:Y:S02]  /*3a10*/  ISETP.GT.AND P2, PT, R17, R20, PT ;  /* 0x000000141100720c */ /* 0x000fe40003f44270 */
        /* <DEDUP_REMOVED lines=8> */
.L_x_184:
[----:B------:R-:W-:Y:S05]  /*3aa0*/  @P0 BRA `(.L_x_124) ;  /* 0xfffffff800d80947 */ /* 0x000fea000383ffff */
.L_x_118:
        /* <DEDUP_REMOVED lines=15> */
.L_x_112:
        /* <DEDUP_REMOVED lines=9> */
.L_x_111:
[----:B------:R-:W-:Y:S01]  /*3c30*/  IMAD.IADD R45, R4, 0x1, R44 ;  /* 0x00000001042d7824 */ /* 0x000fe200078e022c */
[----:B------:R-:W-:Y:S01]  /*3c40*/  BAR.SYNC.DEFER_BLOCKING 0x0 ;  /* 0x0000000000007b1d */ /* 0x000fe20000010000 */
[----:B------:R-:W-:Y:S02]  /*3c50*/  ISETP.NE.AND P0, PT, R2, RZ, PT ;  /* 0x000000ff0200720c */ /* 0x000fe40003f05270 */
[----:B------:R-:W-:-:S05]  /*3c60*/  IMAD.IADD R4, R5, 0x1, R45 ;  /* 0x0000000105047824 */ /* 0x000fca00078e022d */
[----:B------:R-:W0:Y:S01]  /*3c70*/  S2UR UR5, SR_CTAID.X ;  /* 0x00000000000579c3 */ /* 0x000e220000002500 */
[----:B------:R-:W-:Y:S01]  /*3c80*/  IMAD.IADD R5, R6, 0x1, R4 ;  /* 0x0000000106057824 */ /* 0x000fe200078e0204 */
[----:B------:R-:W1:Y:S03]  /*3c90*/  LDCU.64 UR6, c[0x0][0x388] ;  /* 0x00007100ff0677ac */ /* 0x000e660008000a00 */
[----:B------:R-:W-:-:S04]  /*3ca0*/  IMAD.IADD R6, R7, 0x1, R5 ;  /* 0x0000000107067824 */ /* 0x000fc800078e0205 */
[----:B------:R-:W-:-:S04]  /*3cb0*/  IMAD.IADD R7, R8, 0x1, R6 ;  /* 0x0000000108077824 */ /* 0x000fc800078e0206 */
[----:B------:R-:W-:-:S04]  /*3cc0*/  IMAD.IADD R8, R9, 0x1, R7 ;  /* 0x0000000109087824 */ /* 0x000fc800078e0207 */
[----:B------:R-:W-:Y:S01]  /*3cd0*/  IMAD.IADD R9, R10, 0x1, R8 ;  /* 0x000000010a097824 */ /* 0x000fe200078e0208 */
[----:B------:R-:W-:Y:S03]  /*3ce0*/  STS.64 [R40], R44 ;  /* 0x0000002c28007388 */ /* 0x000fe60000000a00 */
[----:B------:R-:W-:Y:S01]  /*3cf0*/  IMAD.IADD R10, R11, 0x1, R9 ;  /* 0x000000010b0a7824 */ /* 0x000fe200078e0209 */
[----:B------:R2:W-:Y:S03]  /*3d00*/  STS.64 [R40+0x8], R4 ;  /* 0x0000080428007388 */ /* 0x0005e60000000a00 */
[----:B------:R-:W-:Y:S01]  /*3d10*/  IMAD.IADD R11, R12, 0x1, R10 ;  /* 0x000000010c0b7824 */ /* 0x000fe200078e020a */
[----:B------:R3:W-:Y:S03]  /*3d20*/  STS.64 [R40+0x10], R6 ;  /* 0x0000100628007388 */ /* 0x0007e60000000a00 */
[----:B------:R-:W-:Y:S01]  /*3d30*/  IMAD.IADD R12, R13, 0x1, R11 ;  /* 0x000000010d0c7824 */ /* 0x000fe200078e020b */
[----:B------:R-:W-:Y:S03]  /*3d40*/  STS.64 [R40+0x18], R8 ;  /* 0x0000180828007388 */ /* 0x000fe60000000a00 */
[----:B------:R-:W-:Y:S01]  /*3d50*/  IMAD.IADD R13, R14, 0x1, R12 ;  /* 0x000000010e0d7824 */ /* 0x000fe200078e020c */
[----:B------:R-:W-:Y:S01]  /*3d60*/  STS.64 [R40+0x20], R10 ;  /* 0x0000200a28007388 */ /* 0x000fe20000000a00 */
[----:B--2---:R-:W0:Y:S02]  /*3d70*/  LDC R4, c[0x0][0x398] ;  /* 0x0000e600ff047b82 */ /* 0x004e240000000800 */
[----:B------:R-:W-:Y:S01]  /*3d80*/  IMAD.IADD R14, R15, 0x1, R13 ;  /* 0x000000010f0e7824 */ /* 0x000fe200078e020d */
[----:B------:R2:W-:Y:S03]  /*3d90*/  STS.64 [R40+0x28], R12 ;  /* 0x0000280c28007388 */ /* 0x0005e60000000a00 */
[----:B------:R-:W-:Y:S01]  /*3da0*/  IMAD.IADD R15, R28, 0x1, R14 ;  /* 0x000000011c0f7824 */ /* 0x000fe200078e020e */
[----:B------:R-:W4:Y:S03]  /*3db0*/  S2R R5, SR_TID.X ;  /* 0x0000000000057919 */ /* 0x000f260000002100 */
[----:B------:R-:W-:Y:S01]  /*3dc0*/  IMAD.IADD R16, R29, 0x1, R15 ;  /* 0x000000011d107824 */ /* 0x000fe200078e020f */
[----:B------:R-:W-:Y:S03]  /*3dd0*/  STS.64 [R40+0x30], R14 ;  /* 0x0000300e28007388 */ /* 0x000fe60000000a00 */
[----:B------:R-:W-:Y:S01]  /*3de0*/  IMAD.IADD R17, R30, 0x1, R16 ;  /* 0x000000011e117824 */ /* 0x000fe200078e0210 */
[----:B---3--:R-:W3:Y:S03]  /*3df0*/  S2R R6, SR_TID.X ;  /* 0x0000000000067919 */ /* 0x008ee60000002100 */
[----:B------:R-:W-:Y:S01]  /*3e00*/  IMAD.IADD R18, R31, 0x1, R17 ;  /* 0x000000011f127824 */ /* 0x000fe200078e0211 */
[----:B------:R-:W-:Y:S03]  /*3e10*/  STS.64 [R40+0x38], R16 ;  /* 0x0000381028007388 */ /* 0x000fe60000000a00 */
[----:B------:R-:W-:-:S02]  /*3e20*/  IMAD.IADD R19, R32, 0x1, R18 ;  /* 0x0000000120137824 */ /* 0x000fc400078e0212 */
[----:B0-----:R-:W-:Y:S02]  /*3e30*/  VIADD R4, R4, UR5 ;  /* 0x0000000504047c36 */ /* 0x001fe40008000000 */
[----:B------:R-:W-:Y:S01]  /*3e40*/  IMAD.IADD R20, R33, 0x1, R19 ;  /* 0x0000000121147824 */ /* 0x000fe200078e0213 */
[----:B------:R-:W-:Y:S01]  /*3e50*/  STS.64 [R40+0x40], R18 ;  /* 0x0000401228007388 */ /* 0x000fe20000000a00 */
[----:B--2---:R-:W-:Y:S02]  /*3e60*/  IMAD R12, R4, 0x2100, RZ ;  /* 0x00002100040c7824 */ /* 0x004fe400078e02ff */
[----:B------:R-:W-:-:S04]  /*3e70*/  IMAD.IADD R21, R34, 0x1, R20 ;  /* 0x0000000122157824 */ /* 0x000fc800078e0214 */
[----:B------:R-:W-:Y:S01]  /*3e80*/  IMAD.IADD R22, R35, 0x1, R21 ;  /* 0x0000000123167824 */ /* 0x000fe200078e0215 */
[----:B------:R-:W-:Y:S03]  /*3e90*/  STS.64 [R40+0x48], R20 ;  /* 0x0000481428007388 */ /* 0x000fe60000000a00 */
[----:B------:R-:W-:Y:S01]  /*3ea0*/  IMAD.IADD R23, R36, 0x1, R22 ;  /* 0x0000000124177824 */ /* 0x000fe200078e0216 */
[C---:B----4-:R-:W-:Y:S02]  /*3eb0*/  LOP3.LUT R4, R5.reuse, 0x1f, RZ, 0xc0, !PT ;  /* 0x0000001f05047812 */ /* 0x050fe400078ec0ff */
[----:B------:R-:W-:Y:S02]  /*3ec0*/  LOP3.LUT R10, R5, 0x3e0, RZ, 0xc0, !PT ;  /* 0x000003e0050a7812 */ /* 0x000fe400078ec0ff */
[----:B------:R-:W-:Y:S01]  /*3ed0*/  STS.64 [R40+0x50], R22 ;  /* 0x0000501628007388 */ /* 0x000fe20000000a00 */
[----:B------:R-:W-:-:S03]  /*3ee0*/  NOP ;  /* 0x0000000000007918 */ /* 0x000fc60000000000 */
[----:B------:R-:W-:Y:S01]  /*3ef0*/  LDS R45, [R41] ;  /* 0x00000000292d7984 */ /* 0x000fe20000000800 */
[----:B---3--:R-:W-:Y:S01]  /*3f00*/  LOP3.LUT R8, R6, 0x3e0, RZ, 0xc0, !PT ;  /* 0x000003e006087812 */ /* 0x008fe200078ec0ff */
[----:B------:R-:W-:Y:S02]  /*3f10*/  IMAD R10, R10, 0x16, R4 ;  /* 0x000000160a0a7824 */ /* 0x000fe400078e0204 */
        /* <DEDUP_REMOVED lines=20> */
[----:B------:R0:W-:Y:S04]  /*4060*/  LDS R25, [R41+0xa80] ;  /* 0x000a800029197984 */ /* 0x0001e80000000800 */
[----:B------:R2:W-:Y:S01]  /*4070*/  @!P0 STS [UR4+0x8400], R0 ;  /* 0x00840000ff008988 */ /* 0x0005e20008000804 */
[----:B------:R-:W-:Y:S01]  /*4080*/  BAR.SYNC.DEFER_BLOCKING 0x0 ;  /* 0x0000000000007b1d */ /* 0x000fe20000010000 */
[----:B0-----:R-:W-:Y:S01]  /*4090*/  LOP3.LUT R41, R6, 0x1f, RZ, 0xc0, !PT ;  /* 0x0000001f06297812 */ /* 0x001fe200078ec0ff */
[----:B------:R-:W-:Y:S01]  /*40a0*/  VIADD R6, R10, 0x60 ;  /* 0x000000600a067836 */ /* 0x000fe20000000000 */
[----:B------:R-:W-:-:S03]  /*40b0*/  IADD3 R5, P0, PT, R12, R3, RZ ;  /* 0x000000030c057210 */ /* 0x000fc60007f1e0ff */
[----:B------:R-:W-:Y:S02]  /*40c0*/  IMAD R8, R8, 0x16, R41 ;  /* 0x0000001608087824 */ /* 0x000fe400078e0229 */
[----:B--2---:R-:W-:Y:S01]  /*40d0*/  IMAD.X R0, RZ, RZ, RZ, P0 ;  /* 0x000000ffff007224 */ /* 0x004fe200000e06ff */
[----:B-1----:R-:W-:Y:S01]  /*40e0*/  LEA R4, P0, R5, UR6, 0x2 ;  /* 0x0000000605047c11 */ /* 0x002fe2000f8010ff */
[----:B------:R-:W-:-:S03]  /*40f0*/  VIADD R41, R10, 0x20 ;  /* 0x000000200a297836 */ /* 0x000fc60000000000 */
[----:B------:R-:W-:Y:S01]  /*4100*/  LEA.HI.X R5, R5, UR7, R0, 0x2, P0 ;  /* 0x0000000705057c11 */ /* 0x000fe200080f1400 */
[C---:B------:R-:W-:Y:S01]  /*4110*/  VIADD R0, R8.reuse, 0xc0 ;  /* 0x000000c008007836 */ /* 0x040fe20000000000 */
[----:B------:R-:W0:Y:S02]  /*4120*/  LDS R2, [UR4+0x8400] ;  /* 0x00840004ff027984 */ /* 0x000e240008000800 */
[-C--:B0-----:R-:W-:Y:S01]  /*4130*/  ISETP.GE.AND P6, PT, R3, R2.reuse, PT ;  /* 0x000000020300720c */ /* 0x081fe20003fc6270 */
[C---:B------:R-:W-:Y:S01]  /*4140*/  VIADD R3, R8.reuse, 0x80 ;  /* 0x0000008008037836 */ /* 0x040fe20000000000 */
[-C--:B------:R-:W-:Y:S01]  /*4150*/  ISETP.GE.AND P5, PT, R41, R2.reuse, PT ;  /* 0x000000022900720c */ /* 0x080fe20003fa6270 */
[----:B------:R-:W-:Y:S01]  /*4160*/  VIADD R41, R8, 0xa0 ;  /* 0x000000a008297836 */ /* 0x000fe20000000000 */
[-C--:B------:R-:W-:Y:S01]  /*4170*/  ISETP.GE.AND P0, PT, R6, R2.reuse, PT ;  /* 0x000000020600720c */ /* 0x080fe20003f06270 */
[C---:B------:R-:W-:Y:S01]  /*4180*/  VIADD R6, R8.reuse, 0xe0 ;  /* 0x000000e008067836 */ /* 0x040fe20000000000 */
[-C--:B------:R-:W-:Y:S01]  /*4190*/  ISETP.GE.AND P3, PT, R3, R2.reuse, PT ;  /* 0x000000020300720c */ /* 0x080fe20003f66270 */
[----:B------:R-:W-:Y:S01]  /*41a0*/  VIADD R3, R8, 0x100 ;  /* 0x0000010008037836 */ /* 0x000fe20000000000 */
[-C--:B------:R-:W-:Y:S01]  /*41b0*/  ISETP.GE.AND P2, PT, R0, R2.reuse, PT ;  /* 0x000000020000720c */ /* 0x080fe20003f46270 */
[----:B------:R-:W-:Y:S01]  /*41c0*/  VIADD R0, R10, 0x40 ;  /* 0x000000400a007836 */ /* 0x000fe20000000000 */
[-C--:B------:R-:W-:Y:S01]  /*41d0*/  ISETP.GE.AND P4, PT, R41, R2.reuse, PT ;  /* 0x000000022900720c */ /* 0x080fe20003f86270 */
[----:B------:R-:W-:Y:S01]  /*41e0*/  VIADD R41, R8, 0x120 ;  /* 0x0000012008297836 */ /* 0x000fe20000000000 */
[-C--:B------:R-:W-:Y:S01]  /*41f0*/  ISETP.GE.AND P1, PT, R6, R2.reuse, PT ;  /* 0x000000020600720c */ /* 0x080fe20003f26270 */
[----:B------:R-:W-:Y:S01]  /*4200*/  @!P6 STG.E desc[UR8][R4.64], R45 ;  /* 0x0000002d0400e986 */ /* 0x000fe2000c101908 */
[----:B------:R-:W-:Y:S01]  /*4210*/  ISETP.GE.AND P6, PT, R3, R2, PT ;  /* 0x000000020300720c */ /* 0x000fe20003fc6270 */
[----:B------:R-:W-:-:S02]  /*4220*/  VIADD R3, R10, 0x140 ;  /* 0x000001400a037836 */ /* 0x000fc40000000000 */
[----:B------:R-:W-:Y:S01]  /*4230*/  @!P5 STG.E desc[UR8][R4.64+0x80], R47 ;  /* 0x0000802f0400d986 */ /* 0x000fe2000c101908 */
[-C--:B------:R-:W-:Y:S01]  /*4240*/  ISETP.GE.AND P5, PT, R41, R2.reuse, PT ;  /* 0x000000022900720c */ /* 0x080fe20003fa6270 */
[C---:B------:R-:W-:Y:S02]  /*4250*/  VIADD R41, R10.reuse, 0x160 ;  /* 0x000001600a297836 */ /* 0x040fe40000000000 */
[----:B------:R-:W-:Y:S01]  /*4260*/  @!P0 STG.E desc[UR8][R4.64+0x180], R49 ;  /* 0x0001803104008986 */ /* 0x000fe2000c101908 */
[-C--:B------:R-:W-:Y:S01]  /*4270*/  ISETP.GE.AND P0, PT, R3, R2.reuse, PT ;  /* 0x000000020300720c */ /* 0x080fe20003f06270 */
[C---:B------:R-:W-:Y:S02]  /*4280*/  VIADD R3, R10.reuse, 0x180 ;  /* 0x000001800a037836 */ /* 0x040fe40000000000 */
[----:B------:R-:W-:Y:S01]  /*4290*/  @!P3 STG.E desc[UR8][R4.64+0x200], R51 ;  /* 0x000200330400b986 */ /* 0x000fe2000c101908 */
[----:B------:R-:W-:Y:S01]  /*42a0*/  ISETP.GE.AND P3, PT, R41, R2, PT ;  /* 0x000000022900720c */ /* 0x000fe20003f66270 */
[----:B------:R-:W-:-:S02]  /*42b0*/  VIADD R41, R10, 0x1a0 ;  /* 0x000001a00a297836 */ /* 0x000fc40000000000 */
[----:B------:R-:W-:Y:S01]  /*42c0*/  @!P2 STG.E desc[UR8][R4.64+0x300], R43 ;  /* 0x0003002b0400a986 */ /* 0x000fe2000c101908 */
[-C--:B------:R-:W-:Y:S01]  /*42d0*/  ISETP.GE.AND P2, PT, R3, R2.reuse, PT ;  /* 0x000000020300720c */ /* 0x080fe20003f46270 */
[----:B------:R-:W-:Y:S02]  /*42e0*/  VIADD R3, R8, 0x1c0 ;  /* 0x000001c008037836 */ /* 0x000fe40000000000 */
[----:B------:R-:W-:Y:S01]  /*42f0*/  @!P4 STG.E desc[UR8][R4.64+0x280], R53 ;  /* 0x000280350400c986 */ /* 0x000fe2000c101908 */
[----:B------:R-:W-:-:S03]  /*4300*/  ISETP.GE.AND P4, PT, R0, R2, PT ;  /* 0x000000020000720c */ /* 0x000fc60003f86270 */
[----:B------:R0:W-:Y:S01]  /*4310*/  @!P1 STG.E desc[UR8][R4.64+0x380], R37 ;  /* 0x0003802504009986 */ /* 0x0001e2000c101908 */
[-C--:B------:R-:W-:Y:S01]  /*4320*/  ISETP.GE.AND P1, PT, R41, R2.reuse, PT ;  /* 0x000000022900720c */ /* 0x080fe20003f26270 */
[C---:B------:R-:W-:Y:S02]  /*4330*/  VIADD R41, R8.reuse, 0x1e0 ;  /* 0x000001e008297836 */ /* 0x040fe40000000000 */
[----:B------:R-:W-:Y:S01]  /*4340*/  @!P6 STG.E desc[UR8][R4.64+0x400], R35 ;  /* 0x000400230400e986 */ /* 0x000fe2000c101908 */
[-C--:B------:R-:W-:Y:S01]  /*4350*/  ISETP.GE.AND P6, PT, R3, R2.reuse, PT ;  /* 0x000000020300720c */ /* 0x080fe20003fc6270 */
[----:B------:R-:W-:Y:S02]  /*4360*/  VIADD R3, R8, 0x200 ;  /* 0x0000020008037836 */ /* 0x000fe40000000000 */
[----:B------:R1:W-:Y:S01]  /*4370*/  @!P5 STG.E desc[UR8][R4.64+0x480], R33 ;  /* 0x000480210400d986 */ /* 0x0003e2000c101908 */
[----:B------:R-:W-:Y:S01]  /*4380*/  ISETP.GE.AND P5, PT, R41, R2, PT ;  /* 0x000000022900720c */ /* 0x000fe20003fa6270 */
[----:B------:R-:W-:-:S02]  /*4390*/  VIADD R41, R10, 0x220 ;  /* 0x000002200a297836 */ /* 0x000fc40000000000 */
[----:B------:R2:W-:Y:S01]  /*43a0*/  @!P0 STG.E desc[UR8][R4.64+0x500], R31 ;  /* 0x0005001f04008986 */ /* 0x0005e2000c101908 */
[-C--:B------:R-:W-:Y:S01]  /*43b0*/  ISETP.GE.AND P0, PT, R3, R2.reuse, PT ;  /* 0x000000020300720c */ /* 0x080fe20003f06270 */
[----:B0-----:R-:W-:Y:S02]  /*43c0*/  VIADD R37, R10, 0x240 ;  /* 0x000002400a257836 */ /* 0x001fe40000000000 */
[C---:B------:R-:W-:Y:S01]  /*43d0*/  VIADD R3, R8.reuse, 0x260 ;  /* 0x0000026008037836 */ /* 0x040fe20000000000 */
[----:B------:R2:W-:Y:S01]  /*43e0*/  @!P4 STG.E desc[UR8][R4.64+0x100], R29 ;  /* 0x0001001d0400c986 */ /* 0x0005e2000c101908 */
[-C--:B------:R-:W-:Y:S01]  /*43f0*/  ISETP.GE.AND P4, PT, R41, R2.reuse, PT ;  /* 0x000000022900720c */ /* 0x080fe20003f86270 */
[----:B-1----:R-:W-:Y:S02]  /*4400*/  VIADD R33, R8, 0x280 ;  /* 0x0000028008217836 */ /* 0x002fe40000000000 */
        /* <DEDUP_REMOVED lines=17> */
.L_x_98:
[----:B------:R-:W-:Y:S01]  /*4520*/  BSSY B1, `(.L_x_125) ;  /* 0x0000006000017945 */ /* 0x000fe20003800000 */
[----:B------:R-:W-:Y:S01]  /*4530*/  PLOP3.LUT P0, PT, P0, PT, PT, 0x8, 0x80 ;  /* 0x000000000080781c */ /* 0x000fe2000070e170 */
[----:B------:R-:W-:-:S12]  /*4540*/  IMAD.MOV.U32 R21, RZ, RZ, -0x1 ;  /* 0xffffffffff157424 */ /* 0x000fd800078e00ff */
[----:B------:R-:W-:Y:S05]  /*4550*/  WARPSYNC.COLLECTIVE R21, `(.L_x_126) ;  /* 0x0000000015087348 */ /* 0x000fea0003c00000 */
[----:B------:R-:W-:Y:S01]  /*4560*/  VOTE.ANY P0, P0 ;  /* 0x0000000000ff7806 */ /* 0x000fe20000000100 */
[----:B------:R-:W-:-:S12]  /*4570*/  ENDCOLLECTIVE ;  /* 0x000000000000791b */ /* 0x000fd80003800000 */
.L_x_126:
[----:B------:R-:W-:Y:S05]  /*4580*/  BSYNC B1 ;  /* 0x0000000000017941 */ /* 0x000fea0003800000 */
.L_x_125:
[----:B------:R-:W-:Y:S05]  /*4590*/  BRA `(.L_x_127) ;  /* 0xffffffc800787947 */ /* 0x000fea000383ffff */
.L_x_100:
[----:B------:R-:W-:Y:S01]  /*45a0*/  BSSY B1, `(.L_x_128) ;  /* 0x0000006000017945 */ /* 0x000fe20003800000 */
[----:B------:R-:W-:Y:S01]  /*45b0*/  PLOP3.LUT P0, PT, P0, PT, PT, 0x8, 0x80 ;  /* 0x000000000080781c */ /* 0x000fe2000070e170 */
[----:B------:R-:W-:-:S12]  /*45c0*/  IMAD.MOV.U32 R21, RZ, RZ, -0x1 ;  /* 0xffffffffff157424 */ /* 0x000fd800078e00ff */
[----:B------:R-:W-:Y:S05]  /*45d0*/  WARPSYNC.COLLECTIVE R21, `(.L_x_129) ;  /* 0x0000000015087348 */ /* 0x000fea0003c00000 */
[----:B------:R-:W-:Y:S01]  /*45e0*/  VOTE.ANY P0, P0 ;  /* 0x0000000000ff7806 */ /* 0x000fe20000000100 */
[----:B------:R-:W-:-:S12]  /*45f0*/  ENDCOLLECTIVE ;  /* 0x000000000000791b */ /* 0x000fd80003800000 */
.L_x_129:
[----:B------:R-:W-:Y:S05]  /*4600*/  BSYNC B1 ;  /* 0x0000000000017941 */ /* 0x000fea0003800000 */
.L_x_128:
[----:B------:R-:W-:Y:S05]  /*4610*/  BRA `(.L_x_130) ;  /* 0xffffffc800cc7947 */ /* 0x000fea000383ffff */
.L_x_102:
[----:B------:R-:W0:Y:S01]  /*4620*/  S2R R30, SR_GEMASK ;  /* 0x00000000001e7919 */ /* 0x000e220000003c00 */
[----:B------:R-:W-:Y:S01]  /*4630*/  BSSY B1, `(.L_x_131) ;  /* 0x0000006000017945 */ /* 0x000fe20003800000 */
[----:B------:R-:W-:Y:S01]  /*4640*/  PLOP3.LUT P0, PT, P0, PT, PT, 0x8, 0x80 ;  /* 0x000000000080781c */ /* 0x000fe2000070e170 */
[----:B------:R-:W-:-:S12]  /*4650*/  IMAD.MOV.U32 R21, RZ, RZ, -0x1 ;  /* 0xffffffffff157424 */ /* 0x000fd800078e00ff */
[----:B0-----:R-:W-:Y:S05]  /*4660*/  WARPSYNC.COLLECTIVE R21, `(.L_x_132) ;  /* 0x0000000015087348 */ /* 0x001fea0003c00000 */
[----:B------:R-:W-:Y:S01]  /*4670*/  VOTE.ANY R21, PT, P0 ;  /* 0x0000000000157806 */ /* 0x000fe200000e0100 */
[----:B0-----:R-:W-:Y:S06]  /*4680*/  ENDCOLLECTIVE ;  /* 0x000000000000791b */ /* 0x001fec0003800000 */
.L_x_132:
[----:B------:R-:W-:Y:S05]  /*4690*/  BSYNC B1 ;  /* 0x0000000000017941 */ /* 0x000fea0003800000 */
.L_x_131:
[----:B------:R-:W-:Y:S01]  /*46a0*/  LOP3.LUT R21, R21, 0x80000000, R30, 0xec, !PT ;  /* 0x8000000015157812 */ /* 0x000fe200078eec1e */
[----:B------:R-:W-:Y:S02]  /*46b0*/  IMAD.MOV.U32 R17, RZ, RZ, 0x1 ;  /* 0x00000001ff117424 */ /* 0x000fe400078e00ff */
[----:B------:R-:W-:Y:S02]  /*46c0*/  VIADD R41, R39, 0x2 ;  /* 0x0000000227297836 */ /* 0x000fe40000000000 */
[----:B------:R-:W-:Y:S02]  /*46d0*/  VIADD R16, R21, 0xffffffff ;  /* 0xffffffff15107836 */ /* 0x000fe40000000000 */
[C---:B------:R-:W-:Y:S02]  /*46e0*/  VIADD R43, R39.reuse, 0x4 ;  /* 0x00000004272b7836 */ /* 0x040fe40000000000 */
[----:B------:R-:W-:Y:S01]  /*46f0*/  VIADD R44, R39, 0x8 ;  /* 0x00000008272c7836 */ /* 0x000fe20000000000 */
[----:B------:R-:W-:Y:S01]  /*4700*/  LOP3.LUT R28, R21, R16, RZ, 0xc, !PT ;  /* 0x00000010151c7212 */ /* 0x000fe200078e0cff */
[----:B------:R-:W-:-:S02]  /*4710*/  IMAD.MOV.U32 R16, RZ, RZ, R27 ;  /* 0x000000ffff107224 */ /* 0x000fc400078e001b */
[----:B------:R-:W-:Y:S01]  /*4720*/  IMAD.MOV.U32 R21, RZ, RZ, -0x1 ;  /* 0xffffffffff157424 */ /* 0x000fe200078e00ff */
[----:B------:R0:W1:Y:S01]  /*4730*/  POPC R20, R28 ;  /* 0x0000001c00147309 */ /* 0x0000620000000000 */
[----:B------:R-:W-:-:S07]  /*4740*/  VIADD R45, R39, 0x10 ;  /* 0x00000010272d7836 */ /* 0x000fce0000000000 */
[----:B01----:R-:W-:Y:S05]  /*4750*/  WARPSYNC.COLLECTIVE R21, `(.L_x_133) ;  /* 0x0000000015087348 */ /* 0x003fea0003c00000 */
[----:B-1----:R1:W2:Y:S02]  /*4760*/  SHFL.DOWN P3, R22, R16, R17, R20 ;  /* 0x0800001110167389 */ /* 0x0022a40000060014 */
[----:B012---:R-:W-:Y:S05]  /*4770*/  ENDCOLLECTIVE ;  /* 0x000000000000791b */ /* 0x007fea0003800000 */
.L_x_133:
[-C--:B------:R-:W-:Y:S02]  /*4780*/  ISETP.GE.AND P0, PT, R39, R20.reuse, PT ;  /* 0x000000142700720c */ /* 0x080fe40003f06270 */
[-C--:B------:R-:W-:Y:S01]  /*4790*/  ISETP.GT.AND P2, PT, R45, R20.reuse, PT ;  /* 0x000000142d00720c */ /* 0x080fe20003f44270 */
        /* <DEDUP_REMOVED lines=8> */
.L_x_134:
        /* <DEDUP_REMOVED lines=8> */
.L_x_135:
[----:B------:R-:W-:Y:S01]  /*48a0*/  IMAD.MOV.U32 R17, RZ, RZ, 0x8 ;  /* 0x00000008ff117424 */ /* 0x000fe200078e00ff */
[----:B------:R-:W-:Y:S02]  /*48b0*/  SEL R22, R22, RZ, !P0 ;  /* 0x000000ff16167207 */ /* 0x000fe40004000000 */
[----:B------:R-:W-:-:S03]  /*48c0*/  ISETP.GT.AND P0, PT, R44, R20, PT ;  /* 0x000000142c00720c */ /* 0x000fc60003f04270 */
[----:B------:R-:W-:Y:S02]  /*48d0*/  IMAD.IADD R27, R29, 0x1, R22 ;  /* 0x000000011d1b7824 */ /* 0x000fe400078e0216 */
[----:B------:R-:W0:Y:S02]  /*48e0*/  LDC.64 R28, c[0x0][0x390] ;  /* 0x0000e400ff1c7b82 */ /* 0x000e240000000a00 */
[----:B------:R-:W-:-:S07]  /*48f0*/  IMAD.MOV.U32 R16, RZ, RZ, R27 ;  /* 0x000000ffff107224 */ /* 0x000fce00078e001b */
[----:B0-----:R-:W-:Y:S05]  /*4900*/  WARPSYNC.COLLECTIVE R21, `(.L_x_136) ;  /* 0x0000000015087348 */ /* 0x001fea0003c00000 */
[----:B------:R1:W2:Y:S02]  /*4910*/  SHFL.DOWN P3, R22, R16, R17, R20 ;  /* 0x0800001110167389 */ /* 0x0002a40000060014 */
[----:B012---:R-:W-:Y:S05]  /*4920*/  ENDCOLLECTIVE ;  /* 0x000000000000791b */ /* 0x007fea0003800000 */
.L_x_136:
[----:B------:R-:W-:Y:S01]  /*4930*/  IMAD.MOV.U32 R17, RZ, RZ, 0x10 ;  /* 0x00000010ff117424 */ /* 0x000fe200078e00ff */
[----:B------:R-:W-:Y:S02]  /*4940*/  SEL R22, R22, RZ, !P0 ;  /* 0x000000ff16167207 */ /* 0x000fe40004000000 */
[----:B------:R-:W-:-:S03]  /*4950*/  ISETP.NE.AND P0, PT, R26, 0x65, PT ;  /* 0x000000651a00780c */ /* 0x000fc60003f05270 */
[----:B------:R-:W-:-:S04]  /*4960*/  IMAD.IADD R47, R27, 0x1, R22 ;  /* 0x000000011b2f7824 */ /* 0x000fc800078e0216 */
[----:B------:R-:W-:-:S07]  /*4970*/  IMAD.MOV.U32 R16, RZ, RZ, R47 ;  /* 0x000000ffff107224 */ /* 0x000fce00078e002f */
[----:B------:R-:W-:Y:S05]  /*4980*/  WARPSYNC.COLLECTIVE R21, `(.L_x_137) ;  /* 0x0000000015087348 */ /* 0x000fea0003c00000 */
[----:B------:R0:W1:Y:S02]  /*4990*/  SHFL.DOWN P3, R22, R16, R17, R20 ;  /* 0x0800001110167389 */ /* 0x0000640000060014 */
[----:B01----:R-:W-:Y:S05]  /*49a0*/  ENDCOLLECTIVE ;  /* 0x000000000000791b */ /* 0x003fea0003800000 */
.L_x_137:
[----:B------:R-:W-:Y:S05]  /*49b0*/  WARPSYNC.COLLECTIVE R21, `(.L_x_138) ;  /* 0x0000000015087348 */ /* 0x000fea0003c00000 */
[----:B------:R-:W-:Y:S01]  /*49c0*/  VOTE.ALL P0, P0 ;  /* 0x0000000000ff7806 */ /* 0x000fe20000000000 */
[----:B------:R-:W-:-:S12]  /*49d0*/  ENDCOLLECTIVE ;  /* 0x000000000000791b */ /* 0x000fd80003800000 */
.L_x_138:
[----:B------:R-:W-:Y:S02]  /*49e0*/  IADD3 R28, P3, PT, R28, 0x100, RZ ;  /* 0x000001001c1c7810 */ /* 0x000fe40007f7e0ff */
[----:B------:R-:W-:-:S03]  /*49f0*/  SEL R22, R22, RZ, !P2 ;  /* 0x000000ff16167207 */ /* 0x000fc60005000000 */
[----:B------:R-:W-:Y:S02]  /*4a00*/  IMAD.X R3, RZ, RZ, R29, P3 ;  /* 0x000000ffff037224 */ /* 0x000fe400018e061d */
[----:B------:R-:W-:Y:S01]  /*4a10*/  IMAD.IADD R46, R47, 0x1, R22 ;  /* 0x000000012f2e7824 */ /* 0x000fe200078e0216 */
[----:B------:R-:W-:Y:S06]  /*4a20*/  BRA `(.L_x_139) ;  /* 0xffffffc800647947 */ /* 0x000fec000383ffff */
.L_x_104:
[----:B------:R-:W-:Y:S01]  /*4a30*/  BSSY B1, `(.L_x_140) ;  /* 0x0000006000017945 */ /* 0x000fe20003800000 */
[----:B------:R-:W-:Y:S01]  /*4a40*/  PLOP3.LUT P0, PT, P0, PT, PT, 0x8, 0x80 ;  /* 0x000000000080781c */ /* 0x000fe2000070e170 */
[----:B------:R-:W-:-:S12]  /*4a50*/  IMAD.MOV.U32 R21, RZ, RZ, -0x1 ;  /* 0xffffffffff157424 */ /* 0x000fd800078e00ff */
[----:B------:R-:W-:Y:S05]  /*4a60*/  WARPSYNC.COLLECTIVE R21, `(.L_x_141) ;  /* 0x0000000015087348 */ /* 0x000fea0003c00000 */
[----:B------:R-:W-:Y:S01]  /*4a70*/  VOTE.ANY P0, P0 ;  /* 0x0000000000ff7806 */ /* 0x000fe20000000100 */
[----:B------:R-:W-:-:S12]  /*4a80*/  ENDCOLLECTIVE ;  /* 0x000000000000791b */ /* 0x000fd80003800000 */
.L_x_141:
[----:B------:R-:W-:Y:S05]  /*4a90*/  BSYNC B1 ;  /* 0x0000000000017941 */ /* 0x000fea0003800000 */
.L_x_140:
[----:B------:R-:W-:Y:S05]  /*4aa0*/  BRA `(.L_x_142) ;  /* 0xffffffc800747947 */ /* 0x000fea000383ffff */
.L_x_106:
[----:B------:R-:W-:Y:S01]  /*4ab0*/  BSSY B1, `(.L_x_143) ;  /* 0x0000006000017945 */ /* 0x000fe20003800000 */
[----:B------:R-:W-:Y:S01]  /*4ac0*/  PLOP3.LUT P0, PT, P0, PT, PT, 0x8, 0x80 ;  /* 0x000000000080781c */ /* 0x000fe2000070e170 */
[----:B------:R-:W-:-:S12]  /*4ad0*/  IMAD.MOV.U32 R21, RZ, RZ, -0x1 ;  /* 0xffffffffff157424 */ /* 0x000fd800078e00ff */
[----:B------:R-:W-:Y:S05]  /*4ae0*/  WARPSYNC.COLLECTIVE R21, `(.L_x_144) ;  /* 0x0000000015087348 */ /* 0x000fea0003c00000 */
[----:B------:R-:W-:Y:S01]  /*4af0*/  VOTE.ANY P0, P0 ;  /* 0x0000000000ff7806 */ /* 0x000fe20000000100 */
[----:B------:R-:W-:-:S12]  /*4b00*/  ENDCOLLECTIVE ;  /* 0x000000000000791b */ /* 0x000fd80003800000 */
.L_x_144:
[----:B------:R-:W-:Y:S05]  /*4b10*/  BSYNC B1 ;  /* 0x0000000000017941 */ /* 0x000fea0003800000 */
.L_x_143:
[----:B------:R-:W-:Y:S05]  /*4b20*/  BRA `(.L_x_145) ;  /* 0xffffffc800c87947 */ /* 0x000fea000383ffff */
.L_x_108:
[----:B------:R-:W-:Y:S01]  /*4b30*/  BSSY B1, `(.L_x_146) ;  /* 0x0000006000017945 */ /* 0x000fe20003800000 */
[----:B------:R-:W-:Y:S01]  /*4b40*/  PLOP3.LUT P0, PT, P0, PT, PT, 0x8, 0x80 ;  /* 0x000000000080781c */ /* 0x000fe2000070e170 */
[----:B------:R-:W-:-:S12]  /*4b50*/  IMAD.MOV.U32 R21, RZ, RZ, -0x1 ;  /* 0xffffffffff157424 */ /* 0x000fd800078e00ff */
[----:B------:R-:W-:Y:S05]  /*4b60*/  WARPSYNC.COLLECTIVE R21, `(.L_x_147) ;  /* 0x0000000015087348 */ /* 0x000fea0003c00000 */
[----:B------:R-:W-:Y:S01]  /*4b70*/  VOTE.ANY R21, PT, P0 ;  /* 0x0000000000157806 */ /* 0x000fe200000e0100 */
[----:B------:R-:W-:Y:S06]  /*4b80*/  ENDCOLLECTIVE ;  /* 0x000000000000791b */ /* 0x000fec0003800000 */
.L_x_147:
[----:B------:R-:W-:Y:S05]  /*4b90*/  BSYNC B1 ;  /* 0x0000000000017941 */ /* 0x000fea0003800000 */
.L_x_146:
        /* <DEDUP_REMOVED lines=11> */
.L_x_148:
        /* <DEDUP_REMOVED lines=9> */
.L_x_149:
        /* <DEDUP_REMOVED lines=8> */
.L_x_150:
        /* <DEDUP_REMOVED lines=8> */
.L_x_151:
        /* <DEDUP_REMOVED lines=8> */
.L_x_152:
[----:B------:R-:W-:Y:S02]  /*4e60*/  SEL R22, R22, RZ, !P0 ;  /* 0x000000ff16167207 */ /* 0x000fe40004000000 */
[----:B------:R-:W-:Y:S02]  /*4e70*/  ISETP.NE.AND P0, PT, R26, 0x65, PT ;  /* 0x000000651a00780c */ /* 0x000fe40003f05270 */
[----:B------:R-:W-:-:S11]  /*4e80*/  IADD3 R46, PT, PT, R47, R22, R46 ;  /* 0x000000162f2e7210 */ /* 0x000fd60007ffe02e */
[----:B------:R-:W-:Y:S05]  /*4e90*/  WARPSYNC.COLLECTIVE R21, `(.L_x_153) ;  /* 0x0000000015087348 */ /* 0x000fea0003c00000 */
[----:B------:R-:W-:Y:S01]  /*4ea0*/  VOTE.ALL P0, P0 ;  /* 0x0000000000ff7806 */ /* 0x000fe20000000000 */
[----:B------:R-:W-:-:S12]  /*4eb0*/  ENDCOLLECTIVE ;  /* 0x000000000000791b */ /* 0x000fd80003800000 */
.L_x_153:
[----:B------:R-:W-:Y:S05]  /*4ec0*/  BRA `(.L_x_154) ;  /* 0xffffffc800607947 */ /* 0x000fea000383ffff */
.L_x_113:
[----:B------:R-:W-:Y:S01]  /*4ed0*/  BSSY B0, `(.L_x_155) ;  /* 0x0000006000007945 */ /* 0x000fe20003800000 */
[----:B------:R-:W-:Y:S01]  /*4ee0*/  PLOP3.LUT P0, PT, P0, PT, PT, 0x8, 0x80 ;  /* 0x000000000080781c */ /* 0x000fe2000070e170 */
[----:B------:R-:W-:-:S12]  /*4ef0*/  IMAD.MOV.U32 R21, RZ, RZ, -0x1 ;  /* 0xffffffffff157424 */ /* 0x000fd800078e00ff */
[----:B------:R-:W-:Y:S05]  /*4f00*/  WARPSYNC.COLLECTIVE R21, `(.L_x_156) ;  /* 0x0000000015087348 */ /* 0x000fea0003c00000 */
[----:B------:R-:W-:Y:S01]  /*4f10*/  VOTE.ANY P0, P0 ;  /* 0x0000000000ff7806 */ /* 0x000fe20000000100 */
[----:B------:R-:W-:-:S12]  /*4f20*/  ENDCOLLECTIVE ;  /* 0x000000000000791b */ /* 0x000fd80003800000 */
.L_x_156:
[----:B------:R-:W-:Y:S05]  /*4f30*/  BSYNC B0 ;  /* 0x0000000000007941 */ /* 0x000fea0003800000 */
.L_x_155:
[----:B------:R-:W-:Y:S05]  /*4f40*/  BRA `(.L_x_157) ;  /* 0xffffffe000987947 */ /* 0x000fea000383ffff */
.L_x_115:
[----:B------:R-:W-:Y:S01]  /*4f50*/  BSSY B0, `(.L_x_158) ;  /* 0x0000006000007945 */ /* 0x000fe20003800000 */
[----:B------:R-:W-:Y:S01]  /*4f60*/  PLOP3.LUT P0, PT, P0, PT, PT, 0x8, 0x80 ;  /* 0x000000000080781c */ /* 0x000fe2000070e170 */
[----:B------:R-:W-:-:S12]  /*4f70*/  IMAD.MOV.U32 R21, RZ, RZ, -0x1 ;  /* 0xffffffffff157424 */ /* 0x000fd800078e00ff */
[----:B------:R-:W-:Y:S05]  /*4f80*/  WARPSYNC.COLLECTIVE R21, `(.L_x_159) ;  /* 0x0000000015087348 */ /* 0x000fea0003c00000 */
[----:B------:R-:W-:Y:S01]  /*4f90*/  VOTE.ANY P0, P0 ;  /* 0x0000000000ff7806 */ /* 0x000fe20000000100 */
[----:B------:R-:W-:-:S12]  /*4fa0*/  ENDCOLLECTIVE ;  /* 0x000000000000791b */ /* 0x000fd80003800000 */
.L_x_159:
[----:B------:R-:W-:Y:S05]  /*4fb0*/  BSYNC B0 ;  /* 0x0000000000007941 */ /* 0x000fea0003800000 */
.L_x_158:
[----:B------:R-:W-:Y:S05]  /*4fc0*/  BRA `(.L_x_160) ;  /* 0xffffffe000ec7947 */ /* 0x000fea000383ffff */
.L_x_117:
[----:B------:R-:W0:Y:S01]  /*4fd0*/  S2R R26, SR_GEMASK ;  /* 0x00000000001a7919 */ /* 0x000e220000003c00 */
[----:B------:R-:W-:Y:S01]  /*4fe0*/  BSSY B0, `(.L_x_161) ;  /* 0x0000006000007945 */ /* 0x000fe20003800000 */
[----:B------:R-:W-:Y:S01]  /*4ff0*/  PLOP3.LUT P0, PT, P0, PT, PT, 0x8, 0x80 ;  /* 0x000000000080781c */ /* 0x000fe2000070e170 */
[----:B------:R-:W-:-:S12]  /*5000*/  IMAD.MOV.U32 R21, RZ, RZ, -0x1 ;  /* 0xffffffffff157424 */ /* 0x000fd800078e00ff */
[----:B0-----:R-:W-:Y:S05]  /*5010*/  WARPSYNC.COLLECTIVE R21, `(.L_x_162) ;  /* 0x0000000015087348 */ /* 0x001fea0003c00000 */
[----:B------:R-:W-:Y:S01]  /*5020*/  VOTE.ANY R21, PT, P0 ;  /* 0x0000000000157806 */ /* 0x000fe200000e0100 */
[----:B0-----:R-:W-:Y:S06]  /*5030*/  ENDCOLLECTIVE ;  /* 0x000000000000791b */ /* 0x001fec0003800000 */
.L_x_162:
[----:B------:R-:W-:Y:S05]  /*5040*/  BSYNC B0 ;  /* 0x0000000000007941 */ /* 0x000fea0003800000 */
.L_x_161:
[----:B------:R-:W-:Y:S01]  /*5050*/  LOP3.LUT R21, R21, 0x80000000, R26, 0xec, !PT ;  /* 0x8000000015157812 */ /* 0x000fe200078eec1a */
[----:B------:R-:W-:-:S04]  /*5060*/  IMAD.MOV.U32 R17, RZ, RZ, 0x1 ;  /* 0x00000001ff117424 */ /* 0x000fc800078e00ff */
        /* <DEDUP_REMOVED lines=8> */
.L_x_163:
[----:B------:R-:W-:Y:S01]  /*50f0*/  ISETP.GE.AND P0, PT, R38, R20, PT ;  /* 0x000000142600720c */ /* 0x000fe20003f06270 */
[----:B------:R-:W-:-:S03]  /*5100*/  IMAD.MOV.U32 R17, RZ, RZ, 0x2 ;  /* 0x00000002ff117424 */ /* 0x000fc600078e00ff */
[----:B------:R-:W-:-:S05]  /*5110*/  SEL R22, R22, RZ, !P0 ;  /* 0x000000ff16167207 */ /* 0x000fca0004000000 */
[----:B------:R-:W-:Y:S02]  /*5120*/  IMAD.IADD R43, R22, 0x1, R19 ;  /* 0x00000001162b7824 */ /* 0x000fe400078e0213 */
[----:B------:R-:W-:Y:S02]  /*5130*/  VIADD R19, R38, 0x2 ;  /* 0x0000000226137836 */ /* 0x000fe40000000000 */
[----:B------:R-:W-:-:S03]  /*5140*/  IMAD.MOV.U32 R16, RZ, RZ, R43 ;  /* 0x000000ffff107224 */ /* 0x000fc600078e002b */
[----:B------:R-:W-:Y:S01]  /*5150*/  ISETP.GT.AND P0, PT, R19, R20, PT ;  /* 0x000000141300720c */ /* 0x000fe20003f04270 */
[----:B------:R-:W-:-:S12]  /*5160*/  VIADD R19, R38, 0x4 ;  /* 0x0000000426137836 */ /* 0x000fd80000000000 */
[----:B------:R-:W-:Y:S05]  /*5170*/  WARPSYNC.COLLECTIVE R21, `(.L_x_164) ;  /* 0x0000000015087348 */ /* 0x000fea0003c00000 */
[----:B------:R0:W1:Y:S02]  /*5180*/  SHFL.DOWN P3, R22, R16, R17, R20 ;  /* 0x0800001110167389 */ /* 0x0000640000060014 */
[----:B01----:R-:W-:Y:S05]  /*5190*/  ENDCOLLECTIVE ;  /* 0x000000000000791b */ /* 0x003fea0003800000 */
.L_x_164:
[----:B------:R-:W-:Y:S01]  /*51a0*/  IMAD.MOV.U32 R17, RZ, RZ, 0x4 ;  /* 0x00000004ff117424 */ /* 0x000fe200078e00ff */
[----:B------:R-:W-:Y:S02]  /*51b0*/  SEL R22, R22, RZ, !P0 ;  /* 0x000000ff16167207 */ /* 0x000fe40004000000 */
[----:B------:R-:W-:-:S03]  /*51c0*/  ISETP.GT.AND P0, PT, R19, R20, PT ;  /* 0x000000141300720c */ /* 0x000fc60003f04270 */
[----:B------:R-:W-:Y:S02]  /*51d0*/  IMAD.IADD R45, R43, 0x1, R22 ;  /* 0x000000012b2d7824 */ /* 0x000fe400078e0216 */
[----:B------:R-:W-:Y:S02]  /*51e0*/  VIADD R43, R38, 0x8 ;  /* 0x00000008262b7836 */ /* 0x000fe40000000000 */
[----:B------:R-:W-:-:S07]  /*51f0*/  IMAD.MOV.U32 R16, RZ, RZ, R45 ;  /* 0x000000ffff107224 */ /* 0x000fce00078e002d */
[----:B------:R-:W-:Y:S05]  /*5200*/  WARPSYNC.COLLECTIVE R21, `(.L_x_165) ;  /* 0x0000000015087348 */ /* 0x000fea0003c00000 */
[----:B------:R0:W1:Y:S02]  /*5210*/  SHFL.DOWN P3, R22, R16, R17, R20 ;  /* 0x0800001110167389 */ /* 0x0000640000060014 */
[----:B01----:R-:W-:Y:S05]  /*5220*/  ENDCOLLECTIVE ;  /* 0x000000000000791b */ /* 0x003fea0003800000 */
.L_x_165:
        /* <DEDUP_REMOVED lines=9> */
.L_x_166:
[----:B------:R-:W-:Y:S01]  /*52c0*/  IMAD.MOV.U32 R17, RZ, RZ, 0x10 ;  /* 0x00000010ff117424 */ /* 0x000fe200078e00ff */
[----:B------:R-:W-:Y:S02]  /*52d0*/  SEL R22, R22, RZ, !P0 ;  /* 0x000000ff16167207 */ /* 0x000fe40004000000 */
[----:B------:R-:W-:-:S03]  /*52e0*/  ISETP.NE.AND P0, PT, R18, 0x65, PT ;  /* 0x000000651200780c */ /* 0x000fc60003f05270 */
[----:B------:R-:W-:Y:S02]  /*52f0*/  IMAD.IADD R43, R19, 0x1, R22 ;  /* 0x00000001132b7824 */ /* 0x000fe400078e0216 */
[----:B------:R-:W-:Y:S02]  /*5300*/  VIADD R19, R38, 0x10 ;  /* 0x0000001026137836 */ /* 0x000fe40000000000 */
[----:B------:R-:W-:-:S03]  /*5310*/  IMAD.MOV.U32 R16, RZ, RZ, R43 ;  /* 0x000000ffff107224 */ /* 0x000fc600078e002b */
[----:B------:R-:W-:-:S13]  /*5320*/  ISETP.GT.AND P2, PT, R19, R20, PT ;  /* 0x000000141300720c */ /* 0x000fda0003f44270 */
[----:B------:R-:W-:Y:S05]  /*5330*/  WARPSYNC.COLLECTIVE R21, `(.L_x_167) ;  /* 0x0000000015087348 */ /* 0x000fea0003c00000 */
[----:B------:R0:W1:Y:S02]  /*5340*/  SHFL.DOWN P3, R22, R16, R17, R20 ;  /* 0x0800001110167389 */ /* 0x0000640000060014 */
[----:B01----:R-:W-:Y:S05]  /*5350*/  ENDCOLLECTIVE ;  /* 0x000000000000791b */ /* 0x003fea0003800000 */
.L_x_167:
[----:B------:R-:W-:Y:S05]  /*5360*/  WARPSYNC.COLLECTIVE R21, `(.L_x_168) ;  /* 0x0000000015087348 */ /* 0x000fea0003c00000 */
[----:B------:R-:W-:Y:S01]  /*5370*/  VOTE.ALL P0, P0 ;  /* 0x0000000000ff7806 */ /* 0x000fe20000000000 */
[----:B------:R-:W-:-:S12]  /*5380*/  ENDCOLLECTIVE ;  /* 0x000000000000791b */ /* 0x000fd80003800000 */
.L_x_168:
[----:B------:R-:W-:Y:S02]  /*5390*/  IADD3 R44, P3, PT, R44, 0x100, RZ ;  /* 0x000001002c2c7810 */ /* 0x000fe40007f7e0ff */
[----:B------:R-:W-:-:S03]  /*53a0*/  SEL R22, R22, RZ, !P2 ;  /* 0x000000ff16167207 */ /* 0x000fc60005000000 */
[----:B------:R-:W-:Y:S02]  /*53b0*/  IMAD.X R45, RZ, RZ, R45, P3 ;  /* 0x000000ffff2d7224 */ /* 0x000fe400018e062d */
[----:B------:R-:W-:Y:S01]  /*53c0*/  IMAD.IADD R46, R43, 0x1, R22 ;  /* 0x000000012b2e7824 */ /* 0x000fe200078e0216 */
[----:B------:R-:W-:Y:S06]  /*53d0*/  BRA `(.L_x_169) ;  /* 0xffffffe000847947 */ /* 0x000fec000383ffff */
.L_x_119:
[----:B------:R-:W-:Y:S01]  /*53e0*/  BSSY B0, `(.L_x_170) ;  /* 0x0000006000007945 */ /* 0x000fe20003800000 */
[----:B------:R-:W-:Y:S01]  /*53f0*/  PLOP3.LUT P0, PT, P0, PT, PT, 0x8, 0x80 ;  /* 0x000000000080781c */ /* 0x000fe2000070e170 */
[----:B------:R-:W-:-:S12]  /*5400*/  IMAD.MOV.U32 R21, RZ, RZ, -0x1 ;  /* 0xffffffffff157424 */ /* 0x000fd800078e00ff */
[----:B------:R-:W-:Y:S05]  /*5410*/  WARPSYNC.COLLECTIVE R21, `(.L_x_171) ;  /* 0x0000000015087348 */ /* 0x000fea0003c00000 */
[----:B------:R-:W-:Y:S01]  /*5420*/  VOTE.ANY P0, P0 ;  /* 0x0000000000ff7806 */ /* 0x000fe20000000100 */
[----:B------:R-:W-:-:S12]  /*5430*/  ENDCOLLECTIVE ;  /* 0x000000000000791b */ /* 0x000fd80003800000 */
.L_x_171:
[----:B------:R-:W-:Y:S05]  /*5440*/  BSYNC B0 ;  /* 0x0000000000007941 */ /* 0x000fea0003800000 */
.L_x_170:
[----:B------:R-:W-:Y:S05]  /*5450*/  BRA `(.L_x_172) ;  /* 0xffffffe0008c7947 */ /* 0x000fea000383ffff */
.L_x_121:
[----:B------:R-:W-:Y:S01]  /*5460*/  BSSY B0, `(.L_x_173) ;  /* 0x0000006000007945 */ /* 0x000fe20003800000 */
[----:B------:R-:W-:Y:S01]  /*5470*/  PLOP3.LUT P0, PT, P0, PT, PT, 0x8, 0x80 ;  /* 0x000000000080781c */ /* 0x000fe2000070e170 */
[----:B------:R-:W-:-:S12]  /*5480*/  IMAD.MOV.U32 R21, RZ, RZ, -0x1 ;  /* 0xffffffffff157424 */ /* 0x000fd800078e00ff */
[----:B------:R-:W-:Y:S05]  /*5490*/  WARPSYNC.COLLECTIVE R21, `(.L_x_174) ;  /* 0x0000000015087348 */ /* 0x000fea0003c00000 */
[----:B------:R-:W-:Y:S01]  /*54a0*/  VOTE.ANY P0, P0 ;  /* 0x0000000000ff7806 */ /* 0x000fe20000000100 */
[----:B------:R-:W-:-:S12]  /*54b0*/  ENDCOLLECTIVE ;  /* 0x000000000000791b */ /* 0x000fd80003800000 */
.L_x_174:
[----:B------:R-:W-:Y:S05]  /*54c0*/  BSYNC B0 ;  /* 0x0000000000007941 */ /* 0x000fea0003800000 */
.L_x_173:
[----:B------:R-:W-:Y:S05]  /*54d0*/  BRA `(.L_x_175) ;  /* 0xffffffe000e07947 */ /* 0x000fea000383ffff */
.L_x_123:
[----:B------:R-:W-:Y:S01]  /*54e0*/  BSSY B0, `(.L_x_176) ;  /* 0x0000006000007945 */ /* 0x000fe20003800000 */
[----:B------:R-:W-:Y:S01]  /*54f0*/  PLOP3.LUT P0, PT, P0, PT, PT, 0x8, 0x80 ;  /* 0x000000000080781c */ /* 0x000fe2000070e170 */
[----:B------:R-:W-:-:S12]  /*5500*/  IMAD.MOV.U32 R21, RZ, RZ, -0x1 ;  /* 0xffffffffff157424 */ /* 0x000fd800078e00ff */
[----:B------:R-:W-:Y:S05]  /*5510*/  WARPSYNC.COLLECTIVE R21, `(.L_x_177) ;  /* 0x0000000015087348 */ /* 0x000fea0003c00000 */
[----:B------:R-:W-:Y:S01]  /*5520*/  VOTE.ANY R21, PT, P0 ;  /* 0x0000000000157806 */ /* 0x000fe200000e0100 */
[----:B------:R-:W-:Y:S06]  /*5530*/  ENDCOLLECTIVE ;  /* 0x000000000000791b */ /* 0x000fec0003800000 */
.L_x_177:
[----:B------:R-:W-:Y:S05]  /*5540*/  BSYNC B0 ;  /* 0x0000000000007941 */ /* 0x000fea0003800000 */
.L_x_176:
        /* <DEDUP_REMOVED lines=11> */
.L_x_178:
        /* <DEDUP_REMOVED lines=11> */
.L_x_179:
        /* <DEDUP_REMOVED lines=9> */
.L_x_180:
        /* <DEDUP_REMOVED lines=8> */
.L_x_181:
        /* <DEDUP_REMOVED lines=9> */
.L_x_182:
[----:B------:R-:W-:Y:S02]  /*5850*/  SEL R22, R22, RZ, !P0 ;  /* 0x000000ff16167207 */ /* 0x000fe40004000000 */
[----:B------:R-:W-:Y:S02]  /*5860*/  ISETP.NE.AND P0, PT, R18, 0x65, PT ;  /* 0x000000651200780c */ /* 0x000fe40003f05270 */
[----:B------:R-:W-:-:S11]  /*5870*/  IADD3 R46, PT, PT, R47, R22, R46 ;  /* 0x000000162f2e7210 */ /* 0x000fd60007ffe02e */
[----:B------:R-:W-:Y:S05]  /*5880*/  WARPSYNC.COLLECTIVE R21, `(.L_x_183) ;  /* 0x0000000015087348 */ /* 0x000fea0003c00000 */
[----:B------:R-:W-:Y:S01]  /*5890*/  VOTE.ALL P0, P0 ;  /* 0x0000000000ff7806 */ /* 0x000fe20000000000 */
[----:B------:R-:W-:-:S12]  /*58a0*/  ENDCOLLECTIVE ;  /* 0x000000000000791b */ /* 0x000fd80003800000 */
.L_x_183:
[----:B------:R-:W-:Y:S05]  /*58b0*/  BRA `(.L_x_184) ;  /* 0xffffffe000787947 */ /* 0x000fea000383ffff */
.L_x_185:
        /* <DEDUP_REMOVED lines=12> */
.L_x_194:


//--------------------- .text._ZN3cub18CUB_300001_SM_10006detail4scan20DeviceScanInitKernelINS0_13ScanTileStateIiLb1EEEEEvT_i --------------------------
	.section	.text._ZN3cub18CUB_300001_SM_10006detail4scan20DeviceScanInitKernelINS0_13ScanTileStateIiLb1EEEEEvT_i,"ax",@progbits
	.align	128
        .global         _ZN3cub18CUB_300001_SM_10006detail4scan20DeviceScanInitKernelINS0_13ScanTileStateIiLb1EEEEEvT_i
        .type           _ZN3cub18CUB_300001_SM_10006detail4scan20DeviceScanInitKernelINS0_13ScanTileStateIiLb1EEEEEvT_i,@function
        .size           _ZN3cub18CUB_300001_SM_10006detail4scan20DeviceScanInitKernelINS0_13ScanTileStateIiLb1EEEEEvT_i,(.L_x_195 - _ZN3cub18CUB_300001_SM_10006detail4scan20DeviceScanInitKernelINS0_13ScanTileStateIiLb1EEEEEvT_i)
        .other          _ZN3cub18CUB_300001_SM_10006detail4scan20DeviceScanInitKernelINS0_13ScanTileStateIiLb1EEEEEvT_i,@"STO_CUDA_ENTRY STV_DEFAULT"
_ZN3cub18CUB_300001_SM_10006detail4scan20DeviceScanInitKernelINS0_13ScanTileStateIiLb1EEEEEvT_i:
.text._ZN3cub18CUB_300001_SM_10006detail4scan20DeviceScanInitKernelINS0_13ScanTileStateIiLb1EEEEEvT_i:
[----:B------:R-:W-:Y:S01]  /*0000*/  LDC R1, c[0x0][0x37c] ;  /* 0x0000df00ff017b82 */ /* 0x000fe20000000800 */
[----:B------:R-:W0:Y:S07]  /*0010*/  S2R R0, SR_TID.X ;  /* 0x0000000000007919 */ /* 0x000e2e0000002100 */
[----:B------:R-:W1:Y:S01]  /*0020*/  S2UR UR6, SR_CTAID.X ;  /* 0x00000000000679c3 */ /* 0x000e620000002500 */
[----:B------:R-:W2:Y:S07]  /*0030*/  LDCU UR4, c[0x0][0x388] ;  /* 0x00007100ff0477ac */ /* 0x000eae0008000800 */
[----:B------:R-:W1:Y:S01]  /*0040*/  LDC R5, c[0x0][0x360] ;  /* 0x0000d800ff057b82 */ /* 0x000e620000000800 */
[----:B0-----:R-:W-:Y:S01]  /*0050*/  ISETP.GT.U32.AND P0, PT, R0, 0x1f, PT ;  /* 0x0000001f0000780c */ /* 0x001fe20003f04070 */
[----:B-1----:R-:W-:-:S03]  /*0060*/  IMAD R5, R5, UR6, R0 ;  /* 0x0000000605057c24 */ /* 0x002fc6000f8e0200 */
[----:B------:R-:W-:Y:S02]  /*0070*/  ISETP.NE.OR P0, PT, RZ, UR6, P0 ;  /* 0x00000006ff007c0c */ /* 0x000fe40008705670 */
[----:B--2---:R-:W-:Y:S01]  /*0080*/  ISETP.GE.AND P1, PT, R5, UR4, PT ;  /* 0x0000000405007c0c */ /* 0x004fe2000bf26270 */
[----:B------:R-:W0:-:S12]  /*0090*/  LDCU.64 UR4, c[0x0][0x358] ;  /* 0x00006b00ff0477ac */ /* 0x000e180008000a00 */
[----:B------:R-:W1:Y:S01]  /*00a0*/  @!P1 LDC.64 R2, c[0x0][0x380] ;  /* 0x0000e000ff029b82 */ /* 0x000e620000000a00 */
[----:B------:R-:W-:Y:S01]  /*00b0*/  @!P1 MOV R4, 0x63 ;  /* 0x0000006300049802 */ /* 0x000fe20000000f00 */
[----:B-1----:R-:W-:-:S04]  /*00c0*/  @!P1 IMAD.WIDE R2, R5, 0x8, R2 ;  /* 0x0000000805029825 */ /* 0x002fc800078e0202 */
[----:B------:R-:W-:-:S05]  /*00d0*/  HFMA2 R5, -RZ, RZ, 0, 0 ;  /* 0x00000000ff057431 */ /* 0x000fca00000001ff */
[----:B0-----:R0:W-:Y:S01]  /*00e0*/  @!P1 STG.E.64 desc[UR4][R2.64+0x100], R4 ;  /* 0x0001000402009986 */ /* 0x0011e2000c101b04 */
[----:B------:R-:W-:Y:S05]  /*00f0*/  @P0 EXIT ;  /* 0x000000000000094d */ /* 0x000fea0003800000 */
[----:B0-----:R-:W0:Y:S02]  /*0100*/  LDC.64 R2, c[0x0][0x380] ;  /* 0x0000e000ff027b82 */ /* 0x001e240000000a00 */
[----:B0-----:R-:W-:-:S05]  /*0110*/  IMAD.WIDE.U32 R2, R0, 0x8, R2 ;  /* 0x0000000800027825 */ /* 0x001fca00078e0002 */
[----:B------:R-:W-:Y:S01]  /*0120*/  STG.E.64 desc[UR4][R2.64], RZ ;  /* 0x000000ff02007986 */ /* 0x000fe2000c101b04 */
[----:B------:R-:W-:Y:S05]  /*0130*/  EXIT ;  /* 0x000000000000794d */ /* 0x000fea0003800000 */
.L_x_186:
        /* <DEDUP_REMOVED lines=12> */
.L_x_195:


//--------------------- .text._ZN3cub18CUB_300001_SM_10006detail11EmptyKernelIvEEvv --------------------------
	.section	.text._ZN3cub18CUB_300001_SM_10006detail11EmptyKernelIvEEvv,"ax",@progbits
	.align	128
        .global         _ZN3cub18CUB_300001_SM_10006detail11EmptyKernelIvEEvv
        .type           _ZN3cub18CUB_300001_SM_10006detail11EmptyKernelIvEEvv,@function
        .size           _ZN3cub18CUB_300001_SM_10006detail11EmptyKernelIvEEvv,(.L_x_196 - _ZN3cub18CUB_300001_SM_10006detail11EmptyKernelIvEEvv)
        .other          _ZN3cub18CUB_300001_SM_10006detail11EmptyKernelIvEEvv,@"STO_CUDA_ENTRY STV_DEFAULT"
_ZN3cub18CUB_300001_SM_10006detail11EmptyKernelIvEEvv:
.text._ZN3cub18CUB_300001_SM_10006detail11EmptyKernelIvEEvv:
[----:B------:R-:W-:Y:S01]  /*0000*/  LDC R1, c[0x0][0x37c] ;  /* 0x0000df00ff017b82 */ /* 0x000fe20000000800 */
[----:B------:R-:W-:Y:S05]  /*0010*/  EXIT ;  /* 0x000000000000794d */ /* 0x000fea0003800000 */
.L_x_187:
        /* <DEDUP_REMOVED lines=14> */
.L_x_196:


//--------------------- .text._Z15reordenarKernelPjPhPiS1_S_i --------------------------
	.section	.text._Z15reordenarKernelPjPhPiS1_S_i,"ax",@progbits
	.align	128
        .global         _Z15reordenarKernelPjPhPiS1_S_i
        .type           _Z15reordenarKernelPjPhPiS1_S_i,@function
        .size           _Z15reordenarKernelPjPhPiS1_S_i,(.L_x_197 - _Z15reordenarKernelPjPhPiS1_S_i)
        .other          _Z15reordenarKernelPjPhPiS1_S_i,@"STO_CUDA_ENTRY STV_DEFAULT"
_Z15reordenarKernelPjPhPiS1_S_i:
.text._Z15reordenarKernelPjPhPiS1_S_i:
[----:B------:R-:W-:Y:S01]  /*0000*/  LDC R1, c[0x0][0x37c] ;  /* 0x0000df00ff017b82 */ /* 0x000fe20000000800 */
[----:B------:R-:W0:Y:S07]  /*0010*/  S2R R0, SR_TID.X ;  /* 0x0000000000007919 */ /* 0x000e2e0000002100 */
[----:B------:R-:W0:Y:S01]  /*0020*/  S2UR UR4, SR_CTAID.X ;  /* 0x00000000000479c3 */ /* 0x000e220000002500 */
[----:B------:R-:W1:Y:S07]  /*0030*/  LDCU UR5, c[0x0][0x3a8] ;  /* 0x00007500ff0577ac */ /* 0x000e6e0008000800 */
[----:B------:R-:W0:Y:S02]  /*0040*/  LDC R11, c[0x0][0x360] ;  /* 0x0000d800ff0b7b82 */ /* 0x000e240000000800 */
[----:B0-----:R-:W-:-:S05]  /*0050*/  IMAD R11, R11, UR4, R0 ;  /* 0x000000040b0b7c24 */ /* 0x001fca000f8e0200 */
[----:B-1----:R-:W-:-:S13]  /*0060*/  ISETP.GE.AND P0, PT, R11, UR5, PT ;  /* 0x000000050b007c0c */ /* 0x002fda000bf06270 */
[----:B------:R-:W-:Y:S05]  /*0070*/  @P0 EXIT ;  /* 0x000000000000094d */ /* 0x000fea0003800000 */
[----:B------:R-:W0:Y:S01]  /*0080*/  LDCU.64 UR6, c[0x0][0x388] ;  /* 0x00007100ff0677ac */ /* 0x000e220008000a00 */
[----:B------:R-:W1:Y:S01]  /*0090*/  LDC.64 R2, c[0x0][0x398] ;  /* 0x0000e600ff027b82 */ /* 0x000e620000000a00 */
[----:B------:R-:W2:Y:S07]  /*00a0*/  LDCU.64 UR4, c[0x0][0x358] ;  /* 0x00006b00ff0477ac */ /* 0x000eae0008000a00 */
[----:B------:R-:W3:Y:S08]  /*00b0*/  LDC.64 R6, c[0x0][0x390] ;  /* 0x0000e400ff067b82 */ /* 0x000ef00000000a00 */
[----:B------:R-:W4:Y:S01]  /*00c0*/  LDC.64 R4, c[0x0][0x380] ;  /* 0x0000e000ff047b82 */ /* 0x000f220000000a00 */
[----:B0-----:R-:W-:-:S04]  /*00d0*/  IADD3 R8, P0, PT, R11, UR6, RZ ;  /* 0x000000060b087c10 */ /* 0x001fc8000ff1e0ff */
[----:B------:R-:W-:-:S06]  /*00e0*/  LEA.HI.X.SX32 R9, R11, UR7, 0x1, P0 ;  /* 0x000000070b097c11 */ /* 0x000fcc00080f0eff */
[----:B--2---:R-:W1:Y:S01]  /*00f0*/  LDG.E.U8 R9, desc[UR4][R8.64] ;  /* 0x0000000408097981 */ /* 0x004e62000c1e1100 */
[----:B------:R-:W-:Y:S02]  /*0100*/  HFMA2 R13, -RZ, RZ, 0, 5.9604644775390625e-08 ;  /* 0x00000001ff0d7431 */ /* 0x000fe400000001ff */
[----:B----4-:R-:W-:-:S04]  /*0110*/  IMAD.WIDE R4, R11, 0x4, R4 ;  /* 0x000000040b047825 */ /* 0x010fc800078e0204 */
[----:B-1----:R-:W-:-:S04]  /*0120*/  IMAD.WIDE.U32 R2, R9, 0x4, R2 ;  /* 0x0000000409027825 */ /* 0x002fc800078e0002 */
[----:B---3--:R-:W-:Y:S02]  /*0130*/  IMAD.WIDE.U32 R6, R9, 0x4, R6 ;  /* 0x0000000409067825 */ /* 0x008fe400078e0006 */
[----:B------:R-:W2:Y:S01]  /*0140*/  ATOMG.E.ADD.STRONG.GPU PT, R2, desc[UR4][R2.64], R13 ;  /* 0x8000000d020279a8 */ /* 0x000ea200081ef104 */
[----:B------:R-:W0:Y:S03]  /*0150*/  LDC.64 R8, c[0x0][0x3a0] ;  /* 0x0000e800ff087b82 */ /* 0x000e260000000a00 */
[----:B------:R-:W2:Y:S04]  /*0160*/  LDG.E R7, desc[UR4][R6.64] ;  /* 0x0000000406077981 */ /* 0x000ea8000c1e1900 */
[----:B------:R-:W3:Y:S01]  /*0170*/  LDG.E R5, desc[UR4][R4.64] ;  /* 0x0000000404057981 */ /* 0x000ee2000c1e1900 */
[----:B--2---:R-:W-:-:S05]  /*0180*/  IADD3 R11, PT, PT, R2, R7, RZ ;  /* 0x00000007020b7210 */ /* 0x004fca0007ffe0ff */
[----:B0-----:R-:W-:-:S05]  /*0190*/  IMAD.WIDE R8, R11, 0x4, R8 ;  /* 0x000000040b087825 */ /* 0x001fca00078e0208 */
[----:B---3--:R-:W-:Y:S01]  /*01a0*/  STG.E desc[UR4][R8.64], R5 ;  /* 0x0000000508007986 */ /* 0x008fe2000c101904 */
[----:B------:R-:W-:Y:S05]  /*01b0*/  EXIT ;  /* 0x000000000000794d */ /* 0x000fea0003800000 */
.L_x_188:
        /* <DEDUP_REMOVED lines=12> */
.L_x_197:


//--------------------- .text._Z16histogramaKernelPhPii --------------------------
	.section	.text._Z16histogramaKernelPhPii,"ax",@progbits
	.align	128
        .global         _Z16histogramaKernelPhPii
        .type           _Z16histogramaKernelPhPii,@function
        .size           _Z16histogramaKernelPhPii,(.L_x_198 - _Z16histogramaKernelPhPii)
        .other          _Z16histogramaKernelPhPii,@"STO_CUDA_ENTRY STV_DEFAULT"
_Z16histogramaKernelPhPii:
.text._Z16histogramaKernelPhPii:
[----:B------:R-:W-:Y:S01]  /*0000*/  LDC R1, c[0x0][0x37c] ;  /* 0x0000df00ff017b82 */ /* 0x000fe20000000800 */
[----:B------:R-:W0:Y:S07]  /*0010*/  S2R R7, SR_TID.X ;  /* 0x0000000000077919 */ /* 0x000e2e0000002100 */
[----:B------:R-:W1:Y:S01]  /*0020*/  S2UR UR6, SR_CTAID.X ;  /* 0x00000000000679c3 */ /* 0x000e620000002500 */
[----:B------:R-:W2:Y:S01]  /*0030*/  LDCU UR7, c[0x0][0x390] ;  /* 0x00007200ff0777ac */ /* 0x000ea20008000800 */
[----:B------:R-:W-:Y:S01]  /*0040*/  BSSY.RECONVERGENT B0, `(.L_x_189) ;  /* 0x0000013000007945 */ /* 0x000fe20003800200 */
[----:B------:R-:W-:-:S05]  /*0050*/  UMOV UR4, 0x400 ;  /* 0x0000040000047882 */ /* 0x000fca0000000000 */
[----:B------:R-:W1:Y:S08]  /*0060*/  LDC R0, c[0x0][0x360] ;  /* 0x0000d800ff007b82 */ /* 0x000e700000000800 */
[----:B------:R-:W3:Y:S01]  /*0070*/  S2UR UR5, SR_CgaCtaId ;  /* 0x00000000000579c3 */ /* 0x000ee20000008800 */
[----:B0-----:R-:W-:Y:S01]  /*0080*/  ISETP.GT.U32.AND P0, PT, R7, 0xff, PT ;  /* 0x000000ff0700780c */ /* 0x001fe20003f04070 */
[----:B-1----:R-:W-:-:S05]  /*0090*/  IMAD R3, R0, UR6, R7 ;  /* 0x0000000600037c24 */ /* 0x002fca000f8e0207 */
[----:B--2---:R-:W-:Y:S01]  /*00a0*/  ISETP.GE.AND P1, PT, R3, UR7, PT ;  /* 0x0000000703007c0c */ /* 0x004fe2000bf26270 */
[----:B------:R-:W0:Y:S01]  /*00b0*/  LDCU.64 UR6, c[0x0][0x358] ;  /* 0x00006b00ff0677ac */ /* 0x000e220008000a00 */
[----:B---3--:R-:W-:-:S06]  /*00c0*/  ULEA UR4, UR5, UR4, 0x18 ;  /* 0x0000000405047291 */ /* 0x008fcc000f8ec0ff */
[----:B------:R-:W-:-:S05]  /*00d0*/  LEA R0, R7, UR4, 0x2 ;  /* 0x0000000407007c11 */ /* 0x000fca000f8e10ff */
[----:B------:R1:W-:Y:S01]  /*00e0*/  @!P0 STS [R0], RZ ;  /* 0x000000ff00008388 */ /* 0x0003e20000000800 */
[----:B------:R-:W-:Y:S06]  /*00f0*/  BAR.SYNC.DEFER_BLOCKING 0x0 ;  /* 0x0000000000007b1d */ /* 0x000fec0000010000 */
[----:B------:R-:W-:Y:S05]  /*0100*/  @P1 BRA `(.L_x_190) ;  /* 0x0000000000181947 */ /* 0x000fea0003800000 */
[----:B------:R-:W2:Y:S02]  /*0110*/  LDCU.64 UR8, c[0x0][0x380] ;  /* 0x00007000ff0877ac */ /* 0x000ea40008000a00 */
[----:B--2---:R-:W-:-:S04]  /*0120*/  IADD3 R2, P1, PT, R3, UR8, RZ ;  /* 0x0000000803027c10 */ /* 0x004fc8000ff3e0ff */
[----:B------:R-:W-:-:S05]  /*0130*/  LEA.HI.X.SX32 R3, R3, UR9, 0x1, P1 ;  /* 0x0000000903037c11 */ /* 0x000fca00088f0eff */
[----:B0-----:R-:W2:Y:S02]  /*0140*/  LDG.E.U8 R2, desc[UR6][R2.64] ;  /* 0x0000000602027981 */ /* 0x001ea4000c1e1100 */
[----:B--2---:R-:W-:-:S05]  /*0150*/  LEA R4, R2, UR4, 0x2 ;  /* 0x0000000402047c11 */ /* 0x004fca000f8e10ff */
[----:B------:R2:W-:Y:S02]  /*0160*/  ATOMS.POPC.INC.32 RZ, [R4+URZ] ;  /* 0x0000000004ff7f8c */ /* 0x0005e4000d8000ff */
.L_x_190:
[----:B0-----:R-:W-:Y:S05]  /*0170*/  BSYNC.RECONVERGENT B0 ;  /* 0x0000000000007941 */ /* 0x001fea0003800200 */
.L_x_189:
[----:B------:R-:W-:Y:S06]  /*0180*/  BAR.SYNC.DEFER_BLOCKING 0x0 ;  /* 0x0000000000007b1d */ /* 0x000fec0000010000 */
[----:B------:R-:W-:Y:S05]  /*0190*/  @P0 EXIT ;  /* 0x000000000000094d */ /* 0x000fea0003800000 */
[----:B------:R-:W0:Y:S01]  /*01a0*/  LDS R5, [R0] ;  /* 0x0000000000057984 */ /* 0x000e220000000800 */
[----:B------:R-:W3:Y:S02]  /*01b0*/  LDC.64 R2, c[0x0][0x388] ;  /* 0x0000e200ff027b82 */ /* 0x000ee40000000a00 */
[----:B---3--:R-:W-:-:S05]  /*01c0*/  IMAD.WIDE.U32 R2, R7, 0x4, R2 ;  /* 0x0000000407027825 */ /* 0x008fca00078e0002 */
[----:B0-----:R-:W-:Y:S01]  /*01d0*/  REDG.E.ADD.STRONG.GPU desc[UR6][R2.64], R5 ;  /* 0x000000050200798e */ /* 0x001fe2000c12e106 */
[----:B------:R-:W-:Y:S05]  /*01e0*/  EXIT ;  /* 0x000000000000794d */ /* 0x000fea0003800000 */
.L_x_191:
        /* <DEDUP_REMOVED lines=9> */
.L_x_198:


//--------------------- .text._Z15computarDigitosPjPhii --------------------------
	.section	.text._Z15computarDigitosPjPhii,"ax",@progbits
	.align	128
        .global         _Z15computarDigitosPjPhii
        .type           _Z15computarDigitosPjPhii,@function
        .size           _Z15computarDigitosPjPhii,(.L_x_199 - _Z15computarDigitosPjPhii)
        .other          _Z15computarDigitosPjPhii,@"STO_CUDA_ENTRY STV_DEFAULT"
_Z15computarDigitosPjPhii:
.text._Z15computarDigitosPjPhii:
        /* <DEDUP_REMOVED lines=8> */
[----:B------:R-:W0:Y:S01]  /*0080*/  LDC.64 R2, c[0x0][0x380] ;  /* 0x0000e000ff027b82 */ /* 0x000e220000000a00 */
[----:B------:R-:W1:Y:S01]  /*0090*/  LDCU.64 UR4, c[0x0][0x358] ;  /* 0x00006b00ff0477ac */ /* 0x000e620008000a00 */
[----:B------:R-:W2:Y:S01]  /*00a0*/  LDCU.64 UR8, c[0x0][0x388] ;  /* 0x00007100ff0877ac */ /* 0x000ea20008000a00 */
[----:B------:R-:W3:Y:S01]  /*00b0*/  LDCU UR6, c[0x0][0x390] ;  /* 0x00007200ff0677ac */ /* 0x000ee20008000800 */
[----:B0-----:R-:W-:-:S06]  /*00c0*/  IMAD.WIDE R2, R5, 0x4, R2 ;  /* 0x0000000405027825 */ /* 0x001fcc00078e0202 */
[----:B-1----:R-:W3:Y:S01]  /*00d0*/  LDG.E R2, desc[UR4][R2.64] ;  /* 0x0000000402027981 */ /* 0x002ee2000c1e1900 */
[----:B--2---:R-:W-:-:S04]  /*00e0*/  IADD3 R4, P0, PT, R5, UR8, RZ ;  /* 0x0000000805047c10 */ /* 0x004fc8000ff1e0ff */
[----:B------:R-:W-:Y:S02]  /*00f0*/  LEA.HI.X.SX32 R5, R5, UR9, 0x1, P0 ;  /* 0x0000000905057c11 */ /* 0x000fe400080f0eff */
[----:B---3--:R-:W-:-:S05]  /*0100*/  SHF.R.U32.HI R7, RZ, UR6, R2 ;  /* 0x00000006ff077c19 */ /* 0x008fca0008011602 */
[----:B------:R-:W-:Y:S01]  /*0110*/  STG.E.U8 desc[UR4][R4.64], R7 ;  /* 0x0000000704007986 */ /* 0x000fe2000c101104 */
[----:B------:R-:W-:Y:S05]  /*0120*/  EXIT ;  /* 0x000000000000794d */ /* 0x000fea0003800000 */
.L_x_192:
        /* <DEDUP_REMOVED lines=13> */
.L_x_199:


//--------------------- .nv.shared._ZN3cub18CUB_300001_SM_10006detail4scan16DeviceScanKernelINS2_10policy_hubIiiimN4cuda3std3__44plusIvEEE10Policy1000EN6thrust24THRUST_300001_SM_1000_NS10device_ptrIiEESF_NS0_13ScanTileStateIiLb1EEES9_NS1_10InputValueIiPiEEmiLb0EiEEvT0_T1_T2_iT3_T4_T5_ --------------------------
	.section	.nv.shared._ZN3cub18CUB_300001_SM_10006detail4scan16DeviceScanKernelINS2_10policy_hubIiiimN4cuda3std3__44plusIvEEE10Policy1000EN6thrust24THRUST_300001_SM_1000_NS10device_ptrIiEESF_NS0_13ScanTileStateIiLb1EEES9_NS1_10InputValueIiPiEEmiLb0EiEEvT0_T1_T2_iT3_T4_T5_,"aw",@nobits
	.sectionflags	@""
	.align	16
.nv.shared._ZN3cub18CUB_300001_SM_10006detail4scan16DeviceScanKernelINS2_10policy_hubIiiimN4cuda3std3__44plusIvEEE10Policy1000EN6thrust24THRUST_300001_SM_1000_NS10device_ptrIiEESF_NS0_13ScanTileStateIiLb1EEES9_NS1_10InputValueIiPiEEmiLb0EiEEvT0_T1_T2_iT3_T4_T5_:
	.zero		32656


//--------------------- .nv.shared.reserved.0     --------------------------
	.section	.nv.shared.reserved.0,"aw",@nobits
	.weak		__nv_reservedSMEM_offset_0_alias
	.size		__nv_reservedSMEM_offset_0_alias, 0, 64
	.other		__nv_reservedSMEM_offset_0_alias,@"STO_CUDA_RESERVED_SHARED STV_DEFAULT"
__nv_reservedSMEM_offset_0_alias:
	.zero		0
	.zero		64


//--------------------- .nv.global                --------------------------
	.section	.nv.global,"aw",@nobits
.nv.global:
	.type		_ZN34_INTERNAL_a3f540d2_4_k_cu_31e8755d6thrust24THRUST_300001_SM_1000_NS3seqE,@object
	.size		_ZN34_INTERNAL_a3f540d2_4_k_cu_31e8755d6thrust24THRUST_300001_SM_1000_NS3seqE,(_ZN34_INTERNAL_a3f540d2_4_k_cu_31e8755d4cuda3std3__48in_placeE - _ZN34_INTERNAL_a3f540d2_4_k_cu_31e8755d6thrust24THRUST_300001_SM_1000_NS3seqE)
_ZN34_INTERNAL_a3f540d2_4_k_cu_31e8755d6thrust24THRUST_300001_SM_1000_NS3seqE:
	.zero		1
	.type		_ZN34_INTERNAL_a3f540d2_4_k_cu_31e8755d4cuda3std3__48in_placeE,@object
	.size		_ZN34_INTERNAL_a3f540d2_4_k_cu_31e8755d4cuda3std3__48in_placeE,(_ZN34_INTERNAL_a3f540d2_4_k_cu_31e8755d4cuda3std6ranges3__45__cpo4sizeE - _ZN34_INTERNAL_a3f540d2_4_k_cu_31e8755d4cuda3std3__48in_placeE)
_ZN34_INTERNAL_a3f540d2_4_k_cu_31e8755d4cuda3std3__48in_placeE:
	.zero		1
	.type		_ZN34_INTERNAL_a3f540d2_4_k_cu_31e8755d4cuda3std6ranges3__45__cpo4sizeE,@object
	.size		_ZN34_INTERNAL_a3f540d2_4_k_cu_31e8755d4cuda3std6ranges3__45__cpo4sizeE,(_ZN34_INTERNAL_a3f540d2_4_k_cu_31e8755d6thrust24THRUST_300001_SM_1000_NS12placeholders2_3E - _ZN34_INTERNAL_a3f540d2_4_k_cu_31e8755d4cuda3std6ranges3__45__cpo4sizeE)
_ZN34_INTERNAL_a3f540d2_4_k_cu_31e8755d4cuda3std6ranges3__45__cpo4sizeE:
	.zero		1
	.type		_ZN34_INTERNAL_a3f540d2_4_k_cu_31e8755d6thrust24THRUST_300001_SM_1000_NS12placeholders2_3E,@object
	.size		_ZN34_INTERNAL_a3f540d2_4_k_cu_31e8755d6thrust24THRUST_300001_SM_1000_NS12placeholders2_3E,(_ZN34_INTERNAL_a3f540d2_4_k_cu_31e8755d4cuda3std3__45__cpo6cbeginE - _ZN34_INTERNAL_a3f540d2_4_k_cu_31e8755d6thrust24THRUST_300001_SM_1000_NS12placeholders2_3E)
_ZN34_INTERNAL_a3f540d2_4_k_cu_31e8755d6thrust24THRUST_300001_SM_1000_NS12placeholders2_3E:
	.zero		1
	.type		_ZN34_INTERNAL_a3f540d2_4_k_cu_31e8755d4cuda3std3__45__cpo6cbeginE,@object
	.size		_ZN34_INTERNAL_a3f540d2_4_k_cu_31e8755d4cuda3std3__45__cpo6cbeginE,(_ZN34_INTERNAL_a3f540d2_4_k_cu_31e8755d4cuda3std6ranges3__45__cpo6cbeginE - _ZN34_INTERNAL_a3f540d2_4_k_cu_31e8755d4cuda3std3__45__cpo6cbeginE)
_ZN34_INTERNAL_a3f540d2_4_k_cu_31e8755d4cuda3std3__45__cpo6cbeginE:
	.zero		1
	.type		_ZN34_INTERNAL_a3f540d2_4_k_cu_31e8755d4cuda3std6ranges3__45__cpo6cbeginE,@object
	.size		_ZN34_INTERNAL_a3f540d2_4_k_cu_31e8755d4cuda3std6ranges3__45__cpo6cbeginE,(_ZN34_INTERNAL_a3f540d2_4_k_cu_31e8755d6thrust24THRUST_300001_SM_1000_NS12placeholders2_7E - _ZN34_INTERNAL_a3f540d2_4_k_cu_31e8755d4cuda3std6ranges3__45__cpo6cbeginE)
_ZN34_INTERNAL_a3f540d2_4_k_cu_31e8755d4cuda3std6ranges3__45__cpo6cbeginE:
	.zero		1
	.type		_ZN34_INTERNAL_a3f540d2_4_k_cu_31e8755d6thrust24THRUST_300001_SM_1000_NS12placeholders2_7E,@object
	.size		_ZN34_INTERNAL_a3f540d2_4_k_cu_31e8755d6thrust24THRUST_300001_SM_1000_NS12placeholders2_7E,(_ZN34_INTERNAL_a3f540d2_4_k_cu_31e8755d4cuda3std3__45__cpo7crbeginE - _ZN34_INTERNAL_a3f540d2_4_k_cu_31e8755d6thrust24THRUST_300001_SM_1000_NS12placeholders2_7E)
_ZN34_INTERNAL_a3f540d2_4_k_cu_31e8755d6thrust24THRUST_300001_SM_1000_NS12placeholders2_7E:
	.zero		1
	.type		_ZN34_INTERNAL_a3f540d2_4_k_cu_31e8755d4cuda3std3__45__cpo7crbeginE,@object
	.size		_ZN34_INTERNAL_a3f540d2_4_k_cu_31e8755d4cuda3std3__45__cpo7crbeginE,(_ZN34_INTERNAL_a3f540d2_4_k_cu_31e8755d4cuda3std6ranges3__45__cpo4nextE - _ZN34_INTERNAL_a3f540d2_4_k_cu_31e8755d4cuda3std3__45__cpo7crbeginE)
_ZN34_INTERNAL_a3f540d2_4_k_cu_31e8755d4cuda3std3__45__cpo7crbeginE:
	.zero		1
	.type		_ZN34_INTERNAL_a3f540d2_4_k_cu_31e8755d4cuda3std6ranges3__45__cpo4nextE,@object
	.size		_ZN34_INTERNAL_a3f540d2_4_k_cu_31e8755d4cuda3std6ranges3__45__cpo4nextE,(_ZN34_INTERNAL_a3f540d2_4_k_cu_31e8755d4cuda3std6ranges3__45__cpo4swapE - _ZN34_INTERNAL_a3f540d2_4_k_cu_31e8755d4cuda3std6ranges3__45__cpo4nextE)
_ZN34_INTERNAL_a3f540d2_4_k_cu_31e8755d4cuda3std6ranges3__45__cpo4nextE:
	.zero		1
	.type		_ZN34_INTERNAL_a3f540d2_4_k_cu_31e8755d4cuda3std6ranges3__45__cpo4swapE,@object
	.size		_ZN34_INTERNAL_a3f540d2_4_k_cu_31e8755d4cuda3std6ranges3__45__cpo4swapE,(_ZN34_INTERNAL_a3f540d2_4_k_cu_31e8755d6thrust24THRUST_300001_SM_1000_NS8cuda_cub10par_nosyncE - _ZN34_INTERNAL_a3f540d2_4_k_cu_31e8755d4cuda3std6ranges3__45__cpo4swapE)
_ZN34_INTERNAL_a3f540d2_4_k_cu_31e8755d4cuda3std6ranges3__45__cpo4swapE:
	.zero		1
	.type		_ZN34_INTERNAL_a3f540d2_4_k_cu_31e8755d6thrust24THRUST_300001_SM_1000_NS8cuda_cub10par_nosyncE,@object
	.size		_ZN34_INTERNAL_a3f540d2_4_k_cu_31e8755d6thrust24THRUST_300001_SM_1000_NS8cuda_cub10par_nosyncE,(_ZN34_INTERNAL_a3f540d2_4_k_cu_31e8755d6thrust24THRUST_300001_SM_1000_NS12placeholders2_9E - _ZN34_INTERNAL_a3f540d2_4_k_cu_31e8755d6thrust24THRUST_300001_SM_1000_NS8cuda_cub10par_nosyncE)
_ZN34_INTERNAL_a3f540d2_4_k_cu_31e8755d6thrust24THRUST_300001_SM_1000_NS8cuda_cub10par_nosyncE:
	.zero		1
	.type		_ZN34_INTERNAL_a3f540d2_4_k_cu_31e8755d6thrust24THRUST_300001_SM_1000_NS12placeholders2_9E,@object
	.size		_ZN34_INTERNAL_a3f540d2_4_k_cu_31e8755d6thrust24THRUST_300001_SM_1000_NS12placeholders2_9E,(_ZN34_INTERNAL_a3f540d2_4_k_cu_31e8755d4cuda3std3__436_GLOBAL__N__a3f540d2_4_k_cu_31e8755d6ignoreE - _ZN34_INTERNAL_a3f540d2_4_k_cu_31e8755d6thrust24THRUST_300001_SM_1000_NS12placeholders2_9E)
_ZN34_INTERNAL_a3f540d2_4_k_cu_31e8755d6thrust24THRUST_300001_SM_1000_NS12placeholders2_9E:
	.zero		1
	.type		_ZN34_INTERNAL_a3f540d2_4_k_cu_31e8755d4cuda3std3__436_GLOBAL__N__a3f540d2_4_k_cu_31e8755d6ignoreE,@object
	.size		_ZN34_INTERNAL_a3f540d2_4_k_cu_31e8755d4cuda3std3__436_GLOBAL__N__a3f540d2_4_k_cu_31e8755d6ignoreE,(_ZN34_INTERNAL_a3f540d2_4_k_cu_31e8755d4cuda3std6ranges3__45__cpo4dataE - _ZN34_INTERNAL_a3f540d2_4_k_cu_31e8755d4cuda3std3__436_GLOBAL__N__a3f540d2_4_k_cu_31e8755d6ignoreE)
_ZN34_INTERNAL_a3f540d2_4_k_cu_31e8755d4cuda3std3__436_GLOBAL__N__a3f540d2_4_k_cu_31e8755d6ignoreE:
	.zero		1
	.type		_ZN34_INTERNAL_a3f540d2_4_k_cu_31e8755d4cuda3std6ranges3__45__cpo4dataE,@object
	.size		_ZN34_INTERNAL_a3f540d2_4_k_cu_31e8755d4cuda3std6ranges3__45__cpo4dataE,(_ZN34_INTERNAL_a3f540d2_4_k_cu_31e8755d6thrust24THRUST_300001_SM_1000_NS12placeholders2_1E - _ZN34_INTERNAL_a3f540d2_4_k_cu_31e8755d4cuda3std6ranges3__45__cpo4dataE)
_ZN34_INTERNAL_a3f540d2_4_k_cu_31e8755d4cuda3std6ranges3__45__cpo4dataE:
	.zero		1
	.type		_ZN34_INTERNAL_a3f540d2_4_k_cu_31e8755d6thrust24THRUST_300001_SM_1000_NS12placeholders2_1E,@object
	.size		_ZN34_INTERNAL_a3f540d2_4_k_cu_31e8755d6thrust24THRUST_300001_SM_1000_NS12placeholders2_1E,(_ZN34_INTERNAL_a3f540d2_4_k_cu_31e8755d4cuda3std3__45__cpo5beginE - _ZN34_INTERNAL_a3f540d2_4_k_cu_31e8755d6thrust24THRUST_300001_SM_1000_NS12placeholders2_1E)
_ZN34_INTERNAL_a3f540d2_4_k_cu_31e8755d6thrust24THRUST_300001_SM_1000_NS12placeholders2_1E:
	.zero		1
	.type		_ZN34_INTERNAL_a3f540d2_4_k_cu_31e8755d4cuda3std3__45__cpo5beginE,@object
	.size		_ZN34_INTERNAL_a3f540d2_4_k_cu_31e8755d4cuda3std3__45__cpo5beginE,(_ZN34_INTERNAL_a3f540d2_4_k_cu_31e8755d4cuda3std6ranges3__45__cpo5beginE - _ZN34_INTERNAL_a3f540d2_4_k_cu_31e8755d4cuda3std3__45__cpo5beginE)
_ZN34_INTERNAL_a3f540d2_4_k_cu_31e8755d4cuda3std3__45__cpo5beginE:
	.zero		1
	.type		_ZN34_INTERNAL_a3f540d2_4_k_cu_31e8755d4cuda3std6ranges3__45__cpo5beginE,@object
	.size		_ZN34_INTERNAL_a3f540d2_4_k_cu_31e8755d4cuda3std6ranges3__45__cpo5beginE,(_ZN34_INTERNAL_a3f540d2_4_k_cu_31e8755d6thrust24THRUST_300001_SM_1000_NS12placeholders2_5E - _ZN34_INTERNAL_a3f540d2_4_k_cu_31e8755d4cuda3std6ranges3__45__cpo5beginE)
_ZN34_INTERNAL_a3f540d2_4_k_cu_31e8755d4cuda3std6ranges3__45__cpo5beginE:
	.zero		1
	.type		_ZN34_INTERNAL_a3f540d2_4_k_cu_31e8755d6thrust24THRUST_300001_SM_1000_NS12placeholders2_5E,@object
	.size		_ZN34_INTERNAL_a3f540d2_4_k_cu_31e8755d6thrust24THRUST_300001_SM_1000_NS12placeholders2_5E,(_ZN34_INTERNAL_a3f540d2_4_k_cu_31e8755d4cuda3std3__45__cpo6rbeginE - _ZN34_INTERNAL_a3f540d2_4_k_cu_31e8755d6thrust24THRUST_300001_SM_1000_NS12placeholders2_5E)
_ZN34_INTERNAL_a3f540d2_4_k_cu_31e8755d6thrust24THRUST_300001_SM_1000_NS12placeholders2_5E:
	.zero		1
	.type		_ZN34_INTERNAL_a3f540d2_4_k_cu_31e8755d4cuda3std3__45__cpo6rbeginE,@object
	.size		_ZN34_INTERNAL_a3f540d2_4_k_cu_31e8755d4cuda3std3__45__cpo6rbeginE,(_ZN34_INTERNAL_a3f540d2_4_k_cu_31e8755d4cuda3std6ranges3__45__cpo7advanceE - _ZN34_INTERNAL_a3f540d2_4_k_cu_31e8755d4cuda3std3__45__cpo6rbeginE)
_ZN34_INTERNAL_a3f540d2_4_k_cu_31e8755d4cuda3std3__45__cpo6rbeginE:
	.zero		1
	.type		_ZN34_INTERNAL_a3f540d2_4_k_cu_31e8755d4cuda3std6ranges3__45__cpo7advanceE,@object
	.size		_ZN34_INTERNAL_a3f540d2_4_k_cu_31e8755d4cuda3std6ranges3__45__cpo7advanceE,(_ZN34_INTERNAL_a3f540d2_4_k_cu_31e8755d4cuda3std3__47nulloptE - _ZN34_INTERNAL_a3f540d2_4_k_cu_31e8755d4cuda3std6ranges3__45__cpo7advanceE)
_ZN34_INTERNAL_a3f540d2_4_k_cu_31e8755d4cuda3std6ranges3__45__cpo7advanceE:
	.zero		1
	.type		_ZN34_INTERNAL_a3f540d2_4_k_cu_31e8755d4cuda3std3__47nulloptE,@object
	.size		_ZN34_INTERNAL_a3f540d2_4_k_cu_31e8755d4cuda3std3__47nulloptE,(_ZN34_INTERNAL_a3f540d2_4_k_cu_31e8755d4cuda3std6ranges3__45__cpo8distanceE - _ZN34_INTERNAL_a3f540d2_4_k_cu_31e8755d4cuda3std3__47nulloptE)
_ZN34_INTERNAL_a3f540d2_4_k_cu_31e8755d4cuda3std3__47nulloptE:
	.zero		1
	.type		_ZN34_INTERNAL_a3f540d2_4_k_cu_31e8755d4cuda3std6ranges3__45__cpo8distanceE,@object
	.size		_ZN34_INTERNAL_a3f540d2_4_k_cu_31e8755d4cuda3std6ranges3__45__cpo8distanceE,(_ZN34_INTERNAL_a3f540d2_4_k_cu_31e8755d6thrust24THRUST_300001_SM_1000_NS12placeholders3_10E - _ZN34_INTERNAL_a3f540d2_4_k_cu_31e8755d4cuda3std6ranges3__45__cpo8distanceE)
_ZN34_INTERNAL_a3f540d2_4_k_cu_31e8755d4cuda3std6ranges3__45__cpo8distanceE:
	.zero		1
	.type		_ZN34_INTERNAL_a3f540d2_4_k_cu_31e8755d6thrust24THRUST_300001_SM_1000_NS12placeholders3_10E,@object
	.size		_ZN34_INTERNAL_a3f540d2_4_k_cu_31e8755d6thrust24THRUST_300001_SM_1000_NS12placeholders3_10E,(_ZN34_INTERNAL_a3f540d2_4_k_cu_31e8755d4cuda3std3__419piecewise_constructE - _ZN34_INTERNAL_a3f540d2_4_k_cu_31e8755d6thrust24THRUST_300001_SM_1000_NS12placeholders3_10E)
_ZN34_INTERNAL_a3f540d2_4_k_cu_31e8755d6thrust24THRUST_300001_SM_1000_NS12placeholders3_10E:
	.zero		1
	.type		_ZN34_INTERNAL_a3f540d2_4_k_cu_31e8755d4cuda3std3__419piecewise_constructE,@object
	.size		_ZN34_INTERNAL_a3f540d2_4_k_cu_31e8755d4cuda3std3__419piecewise_constructE,(_ZN34_INTERNAL_a3f540d2_4_k_cu_31e8755d4cuda3std6ranges3__45__cpo5cdataE - _ZN34_INTERNAL_a3f540d2_4_k_cu_31e8755d4cuda3std3__419piecewise_constructE)
_ZN34_INTERNAL_a3f540d2_4_k_cu_31e8755d4cuda3std3__419piecewise_constructE:
	.zero		1
	.type		_ZN34_INTERNAL_a3f540d2_4_k_cu_31e8755d4cuda3std6ranges3__45__cpo5cdataE,@object
	.size		_ZN34_INTERNAL_a3f540d2_4_k_cu_31e8755d4cuda3std6ranges3__45__cpo5cdataE,(_ZN34_INTERNAL_a3f540d2_4_k_cu_31e8755d6thrust24THRUST_300001_SM_1000_NS12placeholders2_2E - _ZN34_INTERNAL_a3f540d2_4_k_cu_31e8755d4cuda3std6ranges3__45__cpo5cdataE)
_ZN34_INTERNAL_a3f540d2_4_k_cu_31e8755d4cuda3std6ranges3__45__cpo5cdataE:
	.zero		1
	.type		_ZN34_INTERNAL_a3f540d2_4_k_cu_31e8755d6thrust24THRUST_300001_SM_1000_NS12placeholders2_2E,@object
	.size		_ZN34_INTERNAL_a3f540d2_4_k_cu_31e8755d6thrust24THRUST_300001_SM_1000_NS12placeholders2_2E,(_ZN34_INTERNAL_a3f540d2_4_k_cu_31e8755d4cuda3std3__45__cpo3endE - _ZN34_INTERNAL_a3f540d2_4_k_cu_31e8755d6thrust24THRUST_300001_SM_1000_NS12placeholders2_2E)
_ZN34_INTERNAL_a3f540d2_4_k_cu_31e8755d6thrust24THRUST_300001_SM_1000_NS12placeholders2_2E:
	.zero		1
	.type		_ZN34_INTERNAL_a3f540d2_4_k_cu_31e8755d4cuda3std3__45__cpo3endE,@object
	.size		_ZN34_INTERNAL_a3f540d2_4_k_cu_31e8755d4cuda3std3__45__cpo3endE,(_ZN34_INTERNAL_a3f540d2_4_k_cu_31e8755d4cuda3std6ranges3__45__cpo3endE - _ZN34_INTERNAL_a3f540d2_4_k_cu_31e8755d4cuda3std3__45__cpo3endE)
_ZN34_INTERNAL_a3f540d2_4_k_cu_31e8755d4cuda3std3__45__cpo3endE:
	.zero		1
	.type		_ZN34_INTERNAL_a3f540d2_4_k_cu_31e8755d4cuda3std6ranges3__45__cpo3endE,@object
	.size		_ZN34_INTERNAL_a3f540d2_4_k_cu_31e8755d4cuda3std6ranges3__45__cpo3endE,(_ZN34_INTERNAL_a3f540d2_4_k_cu_31e8755d6thrust24THRUST_300001_SM_1000_NS12placeholders2_6E - _ZN34_INTERNAL_a3f540d2_4_k_cu_31e8755d4cuda3std6ranges3__45__cpo3endE)
_ZN34_INTERNAL_a3f540d2_4_k_cu_31e8755d4cuda3std6ranges3__45__cpo3endE:
	.zero		1
	.type		_ZN34_INTERNAL_a3f540d2_4_k_cu_31e8755d6thrust24THRUST_300001_SM_1000_NS12placeholders2_6E,@object
	.size		_ZN34_INTERNAL_a3f540d2_4_k_cu_31e8755d6thrust24THRUST_300001_SM_1000_NS12placeholders2_6E,(_ZN34_INTERNAL_a3f540d2_4_k_cu_31e8755d4cuda3std3__45__cpo4rendE - _ZN34_INTERNAL_a3f540d2_4_k_cu_31e8755d6thrust24THRUST_300001_SM_1000_NS12placeholders2_6E)
_ZN34_INTERNAL_a3f540d2_4_k_cu_31e8755d6thrust24THRUST_300001_SM_1000_NS12placeholders2_6E:
	.zero		1
	.type		_ZN34_INTERNAL_a3f540d2_4_k_cu_31e8755d4cuda3std3__45__cpo4rendE,@object
	.size		_ZN34_INTERNAL_a3f540d2_4_k_cu_31e8755d4cuda3std3__45__cpo4rendE,(_ZN34_INTERNAL_a3f540d2_4_k_cu_31e8755d4cuda3std6ranges3__45__cpo9iter_swapE - _ZN34_INTERNAL_a3f540d2_4_k_cu_31e8755d4cuda3std3__45__cpo4rendE)
_ZN34_INTERNAL_a3f540d2_4_k_cu_31e8755d4cuda3std3__45__cpo4rendE:
	.zero		1
	.type		_ZN34_INTERNAL_a3f540d2_4_k_cu_31e8755d4cuda3std6ranges3__45__cpo9iter_swapE,@object
	.size		_ZN34_INTERNAL_a3f540d2_4_k_cu_31e8755d4cuda3std6ranges3__45__cpo9iter_swapE,(_ZN34_INTERNAL_a3f540d2_4_k_cu_31e8755d4cuda3std3__48unexpectE - _ZN34_INTERNAL_a3f540d2_4_k_cu_31e8755d4cuda3std6ranges3__45__cpo9iter_swapE)
_ZN34_INTERNAL_a3f540d2_4_k_cu_31e8755d4cuda3std6ranges3__45__cpo9iter_swapE:
	.zero		1
	.type		_ZN34_INTERNAL_a3f540d2_4_k_cu_31e8755d4cuda3std3__48unexpectE,@object
	.size		_ZN34_INTERNAL_a3f540d2_4_k_cu_31e8755d4cuda3std3__48unexpectE,(_ZN34_INTERNAL_a3f540d2_4_k_cu_31e8755d6thrust24THRUST_300001_SM_1000_NS8cuda_cub3parE - _ZN34_INTERNAL_a3f540d2_4_k_cu_31e8755d4cuda3std3__48unexpectE)
_ZN34_INTERNAL_a3f540d2_4_k_cu_31e8755d4cuda3std3__48unexpectE:
	.zero		1
	.type		_ZN34_INTERNAL_a3f540d2_4_k_cu_31e8755d6thrust24THRUST_300001_SM_1000_NS8cuda_cub3parE,@object
	.size		_ZN34_INTERNAL_a3f540d2_4_k_cu_31e8755d6thrust24THRUST_300001_SM_1000_NS8cuda_cub3parE,(_ZN34_INTERNAL_a3f540d2_4_k_cu_31e8755d6thrust24THRUST_300001_SM_1000_NS12placeholders2_4E - _ZN34_INTERNAL_a3f540d2_4_k_cu_31e8755d6thrust24THRUST_300001_SM_1000_NS8cuda_cub3parE)
_ZN34_INTERNAL_a3f540d2_4_k_cu_31e8755d6thrust24THRUST_300001_SM_1000_NS8cuda_cub3parE:
	.zero		1
	.type		_ZN34_INTERNAL_a3f540d2_4_k_cu_31e8755d6thrust24THRUST_300001_SM_1000_NS12placeholders2_4E,@object
	.size		_ZN34_INTERNAL_a3f540d2_4_k_cu_31e8755d6thrust24THRUST_300001_SM_1000_NS12placeholders2_4E,(_ZN34_INTERNAL_a3f540d2_4_k_cu_31e8755d4cuda3std3__45__cpo4cendE - _ZN34_INTERNAL_a3f540d2_4_k_cu_31e8755d6thrust24THRUST_300001_SM_1000_NS12placeholders2_4E)
_ZN34_INTERNAL_a3f540d2_4_k_cu_31e8755d6thrust24THRUST_300001_SM_1000_NS12placeholders2_4E:
	.zero		1
	.type		_ZN34_INTERNAL_a3f540d2_4_k_cu_31e8755d4cuda3std3__45__cpo4cendE,@object
	.size		_ZN34_INTERNAL_a3f540d2_4_k_cu_31e8755d4cuda3std3__45__cpo4cendE,(_ZN34_INTERNAL_a3f540d2_4_k_cu_31e8755d4cuda3std6ranges3__45__cpo4cendE - _ZN34_INTERNAL_a3f540d2_4_k_cu_31e8755d4cuda3std3__45__cpo4cendE)
_ZN34_INTERNAL_a3f540d2_4_k_cu_31e8755d4cuda3std3__45__cpo4cendE:
	.zero		1
	.type		_ZN34_INTERNAL_a3f540d2_4_k_cu_31e8755d4cuda3std6ranges3__45__cpo4cendE,@object
	.size		_ZN34_INTERNAL_a3f540d2_4_k_cu_31e8755d4cuda3std6ranges3__45__cpo4cendE,(_ZN34_INTERNAL_a3f540d2_4_k_cu_31e8755d4cuda3std3__420unreachable_sentinelE - _ZN34_INTERNAL_a3f540d2_4_k_cu_31e8755d4cuda3std6ranges3__45__cpo4cendE)
_ZN34_INTERNAL_a3f540d2_4_k_cu_31e8755d4cuda3std6ranges3__45__cpo4cendE:
	.zero		1
	.type		_ZN34_INTERNAL_a3f540d2_4_k_cu_31e8755d4cuda3std3__420unreachable_sentinelE,@object
	.size		_ZN34_INTERNAL_a3f540d2_4_k_cu_31e8755d4cuda3std3__420unreachable_sentinelE,(_ZN34_INTERNAL_a3f540d2_4_k_cu_31e8755d4cuda3std6ranges3__45__cpo5ssizeE - _ZN34_INTERNAL_a3f540d2_4_k_cu_31e8755d4cuda3std3__420unreachable_sentinelE)
_ZN34_INTERNAL_a3f540d2_4_k_cu_31e8755d4cuda3std3__420unreachable_sentinelE:
	.zero		1
	.type		_ZN34_INTERNAL_a3f540d2_4_k_cu_31e8755d4cuda3std6ranges3__45__cpo5ssizeE,@object
	.size		_ZN34_INTERNAL_a3f540d2_4_k_cu_31e8755d4cuda3std6ranges3__45__cpo5ssizeE,(_ZN34_INTERNAL_a3f540d2_4_k_cu_31e8755d6thrust24THRUST_300001_SM_1000_NS12placeholders2_8E - _ZN34_INTERNAL_a3f540d2_4_k_cu_31e8755d4cuda3std6ranges3__45__cpo5ssizeE)
_ZN34_INTERNAL_a3f540d2_4_k_cu_31e8755d4cuda3std6ranges3__45__cpo5ssizeE:
	.zero		1
	.type		_ZN34_INTERNAL_a3f540d2_4_k_cu_31e8755d6thrust24THRUST_300001_SM_1000_NS12placeholders2_8E,@object
	.size		_ZN34_INTERNAL_a3f540d2_4_k_cu_31e8755d6thrust24THRUST_300001_SM_1000_NS12placeholders2_8E,(_ZN34_INTERNAL_a3f540d2_4_k_cu_31e8755d4cuda3std3__45__cpo5crendE - _ZN34_INTERNAL_a3f540d2_4_k_cu_31e8755d6thrust24THRUST_300001_SM_1000_NS12placeholders2_8E)
_ZN34_INTERNAL_a3f540d2_4_k_cu_31e8755d6thrust24THRUST_300001_SM_1000_NS12placeholders2_8E:
	.zero		1
	.type		_ZN34_INTERNAL_a3f540d2_4_k_cu_31e8755d4cuda3std3__45__cpo5crendE,@object
	.size		_ZN34_INTERNAL_a3f540d2_4_k_cu_31e8755d4cuda3std3__45__cpo5crendE,(_ZN34_INTERNAL_a3f540d2_4_k_cu_31e8755d4cuda3std6ranges3__45__cpo4prevE - _ZN34_INTERNAL_a3f540d2_4_k_cu_31e8755d4cuda3std3__45__cpo5crendE)
_ZN34_INTERNAL_a3f540d2_4_k_cu_31e8755d4cuda3std3__45__cpo5crendE:
	.zero		1
	.type		_ZN34_INTERNAL_a3f540d2_4_k_cu_31e8755d4cuda3std6ranges3__45__cpo4prevE,@object
	.size		_ZN34_INTERNAL_a3f540d2_4_k_cu_31e8755d4cuda3std6ranges3__45__cpo4prevE,(_ZN34_INTERNAL_a3f540d2_4_k_cu_31e8755d4cuda3std6ranges3__45__cpo9iter_moveE - _ZN34_INTERNAL_a3f540d2_4_k_cu_31e8755d4cuda3std6ranges3__45__cpo4prevE)
_ZN34_INTERNAL_a3f540d2_4_k_cu_31e8755d4cuda3std6ranges3__45__cpo4prevE:
	.zero		1
	.type		_ZN34_INTERNAL_a3f540d2_4_k_cu_31e8755d4cuda3std6ranges3__45__cpo9iter_moveE,@object
	.size		_ZN34_INTERNAL_a3f540d2_4_k_cu_31e8755d4cuda3std6ranges3__45__cpo9iter_moveE,(_ZN34_INTERNAL_a3f540d2_4_k_cu_31e8755d6thrust24THRUST_300001_SM_1000_NS6system6detail10sequential3seqE - _ZN34_INTERNAL_a3f540d2_4_k_cu_31e8755d4cuda3std6ranges3__45__cpo9iter_moveE)
_ZN34_INTERNAL_a3f540d2_4_k_cu_31e8755d4cuda3std6ranges3__45__cpo9iter_moveE:
	.zero		1
	.type		_ZN34_INTERNAL_a3f540d2_4_k_cu_31e8755d6thrust24THRUST_300001_SM_1000_NS6system6detail10sequential3seqE,@object
	.size		_ZN34_INTERNAL_a3f540d2_4_k_cu_31e8755d6thrust24THRUST_300001_SM_1000_NS6system6detail10sequential3seqE,(.L_31 - _ZN34_INTERNAL_a3f540d2_4_k_cu_31e8755d6thrust24THRUST_300001_SM_1000_NS6system6detail10sequential3seqE)
_ZN34_INTERNAL_a3f540d2_4_k_cu_31e8755d6thrust24THRUST_300001_SM_1000_NS6system6detail10sequential3seqE:
	.zero		1
.L_31:


//--------------------- .nv.shared._ZN3cub18CUB_300001_SM_10006detail4scan16DeviceScanKernelINS2_10policy_hubIiiijN4cuda3std3__44plusIvEEE10Policy1000EN6thrust24THRUST_300001_SM_1000_NS10device_ptrIiEESF_NS0_13ScanTileStateIiLb1EEES9_NS1_10InputValueIiPiEEjiLb0EiEEvT0_T1_T2_iT3_T4_T5_ --------------------------
	.section	.nv.shared._ZN3cub18CUB_300001_SM_10006detail4scan16DeviceScanKernelINS2_10policy_hubIiiijN4cuda3std3__44plusIvEEE10Policy1000EN6thrust24THRUST_300001_SM_1000_NS10device_ptrIiEESF_NS0_13ScanTileStateIiLb1EEES9_NS1_10InputValueIiPiEEjiLb0EiEEvT0_T1_T2_iT3_T4_T5_,"aw",@nobits
	.sectionflags	@""
	.align	16
.nv.shared._ZN3cub18CUB_300001_SM_10006detail4scan16DeviceScanKernelINS2_10policy_hubIiiijN4cuda3std3__44plusIvEEE10Policy1000EN6thrust24THRUST_300001_SM_1000_NS10device_ptrIiEESF_NS0_13ScanTileStateIiLb1EEES9_NS1_10InputValueIiPiEEjiLb0EiEEvT0_T1_T2_iT3_T4_T5_:
	.zero		34832


//--------------------- .nv.shared._Z16histogramaKernelPhPii --------------------------
	.section	.nv.shared._Z16histogramaKernelPhPii,"aw",@nobits
	.sectionflags	@""
	.align	4
.nv.shared._Z16histogramaKernelPhPii:
	.zero		2048


//--------------------- .nv.constant0._ZN3cub18CUB_300001_SM_10006detail4scan16DeviceScanKernelINS2_10policy_hubIiiimN4cuda3std3__44plusIvEEE10Policy1000EN6thrust24THRUST_300001_SM_1000_NS10device_ptrIiEESF_NS0_13ScanTileStateIiLb1EEES9_NS1_10InputValueIiPiEEmiLb0EiEEvT0_T1_T2_iT3_T4_T5_ --------------------------
	.section	.nv.constant0._ZN3cub18CUB_300001_SM_10006detail4scan16DeviceScanKernelINS2_10policy_hubIiiimN4cuda3std3__44plusIvEEE10Policy1000EN6thrust24THRUST_300001_SM_1000_NS10device_ptrIiEESF_NS0_13ScanTileStateIiLb1EEES9_NS1_10InputValueIiPiEEmiLb0EiEEvT0_T1_T2_iT3_T4_T5_,"a",@progbits
	.sectionflags	@""
	.align	4
.nv.constant0._ZN3cub18CUB_300001_SM_10006detail4scan16DeviceScanKernelINS2_10policy_hubIiiimN4cuda3std3__44plusIvEEE10Policy1000EN6thrust24THRUST_300001_SM_1000_NS10device_ptrIiEESF_NS0_13ScanTileStateIiLb1EEES9_NS1_10InputValueIiPiEEmiLb0EiEEvT0_T1_T2_iT3_T4_T5_:
	.zero		952


//--------------------- .nv.constant0._ZN3cub18CUB_300001_SM_10006detail4scan16DeviceScanKernelINS2_10policy_hubIiiijN4cuda3std3__44plusIvEEE10Policy1000EN6thrust24THRUST_300001_SM_1000_NS10device_ptrIiEESF_NS0_13ScanTileStateIiLb1EEES9_NS1_10InputValueIiPiEEjiLb0EiEEvT0_T1_T2_iT3_T4_T5_ --------------------------
	.section	.nv.constant0._ZN3cub18CUB_300001_SM_10006detail4scan16DeviceScanKernelINS2_10policy_hubIiiijN4cuda3std3__44plusIvEEE10Policy1000EN6thrust24THRUST_300001_SM_1000_NS10device_ptrIiEESF_NS0_13ScanTileStateIiLb1EEES9_NS1_10InputValueIiPiEEjiLb0EiEEvT0_T1_T2_iT3_T4_T5_,"a",@progbits
	.sectionflags	@""
	.align	4
.nv.constant0._ZN3cub18CUB_300001_SM_10006detail4scan16DeviceScanKernelINS2_10policy_hubIiiijN4cuda3std3__44plusIvEEE10Policy1000EN6thrust24THRUST_300001_SM_1000_NS10device_ptrIiEESF_NS0_13ScanTileStateIiLb1EEES9_NS1_10InputValueIiPiEEjiLb0EiEEvT0_T1_T2_iT3_T4_T5_:
	.zero		948


//--------------------- .nv.constant0._ZN3cub18CUB_300001_SM_10006detail4scan20DeviceScanInitKernelINS0_13ScanTileStateIiLb1EEEEEvT_i --------------------------
	.section	.nv.constant0._ZN3cub18CUB_300001_SM_10006detail4scan20DeviceScanInitKernelINS0_13ScanTileStateIiLb1EEEEEvT_i,"a",@progbits
	.sectionflags	@""
	.align	4
.nv.constant0._ZN3cub18CUB_300001_SM_10006detail4scan20DeviceScanInitKernelINS0_13ScanTileStateIiLb1EEEEEvT_i:
	.zero		908


//--------------------- .nv.constant0._ZN3cub18CUB_300001_SM_10006detail11EmptyKernelIvEEvv --------------------------
	.section	.nv.constant0._ZN3cub18CUB_300001_SM_10006detail11EmptyKernelIvEEvv,"a",@progbits
	.sectionflags	@""
	.align	4
.nv.constant0._ZN3cub18CUB_300001_SM_10006detail11EmptyKernelIvEEvv:
	.zero		896


//--------------------- .nv.constant0._Z15reordenarKernelPjPhPiS1_S_i --------------------------
	.section	.nv.constant0._Z15reordenarKernelPjPhPiS1_S_i,"a",@progbits
	.sectionflags	@""
	.align	4
.nv.constant0._Z15reordenarKernelPjPhPiS1_S_i:
	.zero		940


//--------------------- .nv.constant0._Z16histogramaKernelPhPii --------------------------
	.section	.nv.constant0._Z16histogramaKernelPhPii,"a",@progbits
	.sectionflags	@""
	.align	4
.nv.constant0._Z16histogramaKernelPhPii:
	.zero		916


//--------------------- .nv.constant0._Z15computarDigitosPjPhii --------------------------
	.section	.nv.constant0._Z15computarDigitosPjPhii,"a",@progbits
	.sectionflags	@""
	.align	4
.nv.constant0._Z15computarDigitosPjPhii:
	.zero		920


//--------------------- SYMBOLS --------------------------

	.type		.nv.reservedSmem.offset0,@object
	.size		.nv.reservedSmem.offset0,0x4
	.type		.nv.reservedSmem.cap,@object
	.size		.nv.reservedSmem.cap,0x4
